	.target	sm_90

	.elftype	@"ET_EXEC"


//--------------------- .note.nv.tkinfo           --------------------------
	.section	.note.nv.tkinfo,"",@"SHT_NOTE"
	.sectionflags	@"SHF_NOTE_NV_TKINFO"
	.tkinfo
        /*0018*/ 	.word	0x00000002
        /*0030*/ 	.string	""
        /*0030*/ 	.string	"ptxas"
        /*0030*/ 	.string	"Cuda compilation tools, release 13.0, V13.0.88"
        /*0030*/ 	.string	"Build cuda_13.0.r13.0/compiler.36424714_0"
        /*0030*/ 	.string	"-arch sm_90 -m 64 "



//--------------------- .note.nv.cuinfo           --------------------------
	.section	.note.nv.cuinfo,"",@"SHT_NOTE"
	.sectionflags	@"SHF_NOTE_NV_CUINFO"
        /*0018*/ 	.short	0x0002
        /*001a*/ 	.short	0x005a
        /*001c*/ 	.short	0x0082
	.zero		2


//--------------------- .nv.info                  --------------------------
	.section	.nv.info,"",@"SHT_CUDA_INFO"
	.align	4


	//----- nvinfo : EIATTR_REGCOUNT
	.align		4
        /*0000*/ 	.byte	0x04, 0x2f
        /*0002*/ 	.short	(.L_41 - .L_40)
	.align		4
.L_40:
        /*0004*/ 	.word	index@(_Z35group_norm_nhwc_fwd_one_pass_kernelI11Fp32IOFp16WLi512ELi16ELi256EEv26Group_norm_nhwc_fwd_params)
        /*0008*/ 	.word	0x0000004c


	//----- nvinfo : EIATTR_FRAME_SIZE
	.align		4
.L_41:
        /*000c*/ 	.byte	0x04, 0x11
        /*000e*/ 	.short	(.L_43 - .L_42)
	.align		4
.L_42:
        /*0010*/ 	.word	index@(_Z35group_norm_nhwc_fwd_one_pass_kernelI11Fp32IOFp16WLi512ELi16ELi256EEv26Group_norm_nhwc_fwd_params)
        /*0014*/ 	.word	0x00000000


	//----- nvinfo : EIATTR_REGCOUNT
	.align		4
.L_43:
        /*0018*/ 	.byte	0x04, 0x2f
        /*001a*/ 	.short	(.L_45 - .L_44)
	.align		4
.L_44:
        /*001c*/ 	.word	index@(_Z35group_norm_nhwc_fwd_one_pass_kernelI11Fp32IOFp16WLi256ELi16ELi256EEv26Group_norm_nhwc_fwd_params)
        /*0020*/ 	.word	0x00000030


	//----- nvinfo : EIATTR_FRAME_SIZE
	.align		4
.L_45:
        /*0024*/ 	.byte	0x04, 0x11
        /*0026*/ 	.short	(.L_47 - .L_46)
	.align		4
.L_46:
        /*0028*/ 	.word	index@(_Z35group_norm_nhwc_fwd_one_pass_kernelI11Fp32IOFp16WLi256ELi16ELi256EEv26Group_norm_nhwc_fwd_params)
        /*002c*/ 	.word	0x00000000


	//----- nvinfo : EIATTR_REGCOUNT
	.align		4
.L_47:
        /*0030*/ 	.byte	0x04, 0x2f
        /*0032*/ 	.short	(.L_49 - .L_48)
	.align		4
.L_48:
        /*0034*/ 	.word	index@(_Z35group_norm_nhwc_fwd_one_pass_kernelI11Fp32IOFp16WLi128ELi16ELi256EEv26Group_norm_nhwc_fwd_params)
        /*0038*/ 	.word	0x00000020


	//----- nvinfo : EIATTR_FRAME_SIZE
	.align		4
.L_49:
        /*003c*/ 	.byte	0x04, 0x11
        /*003e*/ 	.short	(.L_51 - .L_50)
	.align		4
.L_50:
        /*0040*/ 	.word	index@(_Z35group_norm_nhwc_fwd_one_pass_kernelI11Fp32IOFp16WLi128ELi16ELi256EEv26Group_norm_nhwc_fwd_params)
        /*0044*/ 	.word	0x00000000


	//----- nvinfo : EIATTR_REGCOUNT
	.align		4
.L_51:
        /*0048*/ 	.byte	0x04, 0x2f
        /*004a*/ 	.short	(.L_53 - .L_52)
	.align		4
.L_52:
        /*004c*/ 	.word	index@(_Z35group_norm_nhwc_fwd_one_pass_kernelI11Fp32IOFp16WLi64ELi16ELi256EEv26Group_norm_nhwc_fwd_params)
        /*0050*/ 	.word	0x00000020


	//----- nvinfo : EIATTR_FRAME_SIZE
	.align		4
.L_53:
        /*0054*/ 	.byte	0x04, 0x11
        /*0056*/ 	.short	(.L_55 - .L_54)
	.align		4
.L_54:
        /*0058*/ 	.word	index@(_Z35group_norm_nhwc_fwd_one_pass_kernelI11Fp32IOFp16WLi64ELi16ELi256EEv26Group_norm_nhwc_fwd_params)
        /*005c*/ 	.word	0x00000000


	//----- nvinfo : EIATTR_REGCOUNT
	.align		4
.L_55:
        /*0060*/ 	.byte	0x04, 0x2f
        /*0062*/ 	.short	(.L_57 - .L_56)
	.align		4
.L_56:
        /*0064*/ 	.word	index@(_Z35group_norm_nhwc_fwd_one_pass_kernelI11Fp32IOBf16WLi512ELi16ELi256EEv26Group_norm_nhwc_fwd_params)
        /*0068*/ 	.word	0x0000004c


	//----- nvinfo : EIATTR_FRAME_SIZE
	.align		4
.L_57:
        /*006c*/ 	.byte	0x04, 0x11
        /*006e*/ 	.short	(.L_59 - .L_58)
	.align		4
.L_58:
        /*0070*/ 	.word	index@(_Z35group_norm_nhwc_fwd_one_pass_kernelI11Fp32IOBf16WLi512ELi16ELi256EEv26Group_norm_nhwc_fwd_params)
        /*0074*/ 	.word	0x00000000


	//----- nvinfo : EIATTR_REGCOUNT
	.align		4
.L_59:
        /*0078*/ 	.byte	0x04, 0x2f
        /*007a*/ 	.short	(.L_61 - .L_60)
	.align		4
.L_60:
        /*007c*/ 	.word	index@(_Z35group_norm_nhwc_fwd_one_pass_kernelI11Fp32IOBf16WLi256ELi16ELi256EEv26Group_norm_nhwc_fwd_params)
        /*0080*/ 	.word	0x00000030


	//----- nvinfo : EIATTR_FRAME_SIZE
	.align		4
.L_61:
        /*0084*/ 	.byte	0x04, 0x11
        /*0086*/ 	.short	(.L_63 - .L_62)
	.align		4
.L_62:
        /*0088*/ 	.word	index@(_Z35group_norm_nhwc_fwd_one_pass_kernelI11Fp32IOBf16WLi256ELi16ELi256EEv26Group_norm_nhwc_fwd_params)
        /*008c*/ 	.word	0x00000000


	//----- nvinfo : EIATTR_REGCOUNT
	.align		4
.L_63:
        /*0090*/ 	.byte	0x04, 0x2f
        /*0092*/ 	.short	(.L_65 - .L_64)
	.align		4
.L_64:
        /*0094*/ 	.word	index@(_Z35group_norm_nhwc_fwd_one_pass_kernelI11Fp32IOBf16WLi128ELi16ELi256EEv26Group_norm_nhwc_fwd_params)
        /*0098*/ 	.word	0x00000020


	//----- nvinfo : EIATTR_FRAME_SIZE
	.align		4
.L_65:
        /*009c*/ 	.byte	0x04, 0x11
        /*009e*/ 	.short	(.L_67 - .L_66)
	.align		4
.L_66:
        /*00a0*/ 	.word	index@(_Z35group_norm_nhwc_fwd_one_pass_kernelI11Fp32IOBf16WLi128ELi16ELi256EEv26Group_norm_nhwc_fwd_params)
        /*00a4*/ 	.word	0x00000000


	//----- nvinfo : EIATTR_REGCOUNT
	.align		4
.L_67:
        /*00a8*/ 	.byte	0x04, 0x2f
        /*00aa*/ 	.short	(.L_69 - .L_68)
	.align		4
.L_68:
        /*00ac*/ 	.word	index@(_Z35group_norm_nhwc_fwd_one_pass_kernelI11Fp32IOBf16WLi64ELi16ELi256EEv26Group_norm_nhwc_fwd_params)
        /*00b0*/ 	.word	0x00000020


	//----- nvinfo : EIATTR_FRAME_SIZE
	.align		4
.L_69:
        /*00b4*/ 	.byte	0x04, 0x11
        /*00b6*/ 	.short	(.L_71 - .L_70)
	.align		4
.L_70:
        /*00b8*/ 	.word	index@(_Z35group_norm_nhwc_fwd_one_pass_kernelI11Fp32IOBf16WLi64ELi16ELi256EEv26Group_norm_nhwc_fwd_params)
        /*00bc*/ 	.word	0x00000000


	//----- nvinfo : EIATTR_REGCOUNT
	.align		4
.L_71:
        /*00c0*/ 	.byte	0x04, 0x2f
        /*00c2*/ 	.short	(.L_73 - .L_72)
	.align		4
.L_72:
        /*00c4*/ 	.word	index@(_Z35group_norm_nhwc_fwd_one_pass_kernelI11Fp32IOFp32WLi512ELi16ELi256EEv26Group_norm_nhwc_fwd_params)
        /*00c8*/ 	.word	0x0000004c


	//----- nvinfo : EIATTR_FRAME_SIZE
	.align		4
.L_73:
        /*00cc*/ 	.byte	0x04, 0x11
        /*00ce*/ 	.short	(.L_75 - .L_74)
	.align		4
.L_74:
        /*00d0*/ 	.word	index@(_Z35group_norm_nhwc_fwd_one_pass_kernelI11Fp32IOFp32WLi512ELi16ELi256EEv26Group_norm_nhwc_fwd_params)
        /*00d4*/ 	.word	0x00000000


	//----- nvinfo : EIATTR_REGCOUNT
	.align		4
.L_75:
        /*00d8*/ 	.byte	0x04, 0x2f
        /*00da*/ 	.short	(.L_77 - .L_76)
	.align		4
.L_76:
        /*00dc*/ 	.word	index@(_Z35group_norm_nhwc_fwd_one_pass_kernelI11Fp32IOFp32WLi256ELi16ELi256EEv26Group_norm_nhwc_fwd_params)
        /*00e0*/ 	.word	0x00000030


	//----- nvinfo : EIATTR_FRAME_SIZE
	.align		4
.L_77:
        /*00e4*/ 	.byte	0x04, 0x11
        /*00e6*/ 	.short	(.L_79 - .L_78)
	.align		4
.L_78:
        /*00e8*/ 	.word	index@(_Z35group_norm_nhwc_fwd_one_pass_kernelI11Fp32IOFp32WLi256ELi16ELi256EEv26Group_norm_nhwc_fwd_params)
        /*00ec*/ 	.word	0x00000000


	//----- nvinfo : EIATTR_REGCOUNT
	.align		4
.L_79:
        /*00f0*/ 	.byte	0x04, 0x2f
        /*00f2*/ 	.short	(.L_81 - .L_80)
	.align		4
.L_80:
        /*00f4*/ 	.word	index@(_Z35group_norm_nhwc_fwd_one_pass_kernelI11Fp32IOFp32WLi128ELi16ELi256EEv26Group_norm_nhwc_fwd_params)
        /*00f8*/ 	.word	0x00000020


	//----- nvinfo : EIATTR_FRAME_SIZE
	.align		4
.L_81:
        /*00fc*/ 	.byte	0x04, 0x11
        /*00fe*/ 	.short	(.L_83 - .L_82)
	.align		4
.L_82:
        /*0100*/ 	.word	index@(_Z35group_norm_nhwc_fwd_one_pass_kernelI11Fp32IOFp32WLi128ELi16ELi256EEv26Group_norm_nhwc_fwd_params)
        /*0104*/ 	.word	0x00000000


	//----- nvinfo : EIATTR_REGCOUNT
	.align		4
.L_83:
        /*0108*/ 	.byte	0x04, 0x2f
        /*010a*/ 	.short	(.L_85 - .L_84)
	.align		4
.L_84:
        /*010c*/ 	.word	index@(_Z35group_norm_nhwc_fwd_one_pass_kernelI11Fp32IOFp32WLi64ELi16ELi256EEv26Group_norm_nhwc_fwd_params)
        /*0110*/ 	.word	0x00000020


	//----- nvinfo : EIATTR_FRAME_SIZE
	.align		4
.L_85:
        /*0114*/ 	.byte	0x04, 0x11
        /*0116*/ 	.short	(.L_87 - .L_86)
	.align		4
.L_86:
        /*0118*/ 	.word	index@(_Z35group_norm_nhwc_fwd_one_pass_kernelI11Fp32IOFp32WLi64ELi16ELi256EEv26Group_norm_nhwc_fwd_params)
        /*011c*/ 	.word	0x00000000


	//----- nvinfo : EIATTR_REGCOUNT
	.align		4
.L_87:
        /*0120*/ 	.byte	0x04, 0x2f
        /*0122*/ 	.short	(.L_89 - .L_88)
	.align		4
.L_88:
        /*0124*/ 	.word	index@(_Z35group_norm_nhwc_fwd_one_pass_kernelI11Fp16IOFp16WLi512ELi16ELi256EEv26Group_norm_nhwc_fwd_params)
        /*0128*/ 	.word	0x0000003c


	//----- nvinfo : EIATTR_FRAME_SIZE
	.align		4
.L_89:
        /*012c*/ 	.byte	0x04, 0x11
        /*012e*/ 	.short	(.L_91 - .L_90)
	.align		4
.L_90:
        /*0130*/ 	.word	index@(_Z35group_norm_nhwc_fwd_one_pass_kernelI11Fp16IOFp16WLi512ELi16ELi256EEv26Group_norm_nhwc_fwd_params)
        /*0134*/ 	.word	0x00000000


	//----- nvinfo : EIATTR_REGCOUNT
	.align		4
.L_91:
        /*0138*/ 	.byte	0x04, 0x2f
        /*013a*/ 	.short	(.L_93 - .L_92)
	.align		4
.L_92:
        /*013c*/ 	.word	index@(_Z35group_norm_nhwc_fwd_one_pass_kernelI11Fp16IOFp16WLi256ELi16ELi256EEv26Group_norm_nhwc_fwd_params)
        /*0140*/ 	.word	0x00000028


	//----- nvinfo : EIATTR_FRAME_SIZE
	.align		4
.L_93:
        /*0144*/ 	.byte	0x04, 0x11
        /*0146*/ 	.short	(.L_95 - .L_94)
	.align		4
.L_94:
        /*0148*/ 	.word	index@(_Z35group_norm_nhwc_fwd_one_pass_kernelI11Fp16IOFp16WLi256ELi16ELi256EEv26Group_norm_nhwc_fwd_params)
        /*014c*/ 	.word	0x00000000


	//----- nvinfo : EIATTR_REGCOUNT
	.align		4
.L_95:
        /*0150*/ 	.byte	0x04, 0x2f
        /*0152*/ 	.short	(.L_97 - .L_96)
	.align		4
.L_96:
        /*0154*/ 	.word	index@(_Z35group_norm_nhwc_fwd_one_pass_kernelI11Fp16IOFp16WLi128ELi16ELi256EEv26Group_norm_nhwc_fwd_params)
        /*0158*/ 	.word	0x00000026


	//----- nvinfo : EIATTR_FRAME_SIZE
	.align		4
.L_97:
        /*015c*/ 	.byte	0x04, 0x11
        /*015e*/ 	.short	(.L_99 - .L_98)
	.align		4
.L_98:
        /*0160*/ 	.word	index@(_Z35group_norm_nhwc_fwd_one_pass_kernelI11Fp16IOFp16WLi128ELi16ELi256EEv26Group_norm_nhwc_fwd_params)
        /*0164*/ 	.word	0x00000000


	//----- nvinfo : EIATTR_REGCOUNT
	.align		4
.L_99:
        /*0168*/ 	.byte	0x04, 0x2f
        /*016a*/ 	.short	(.L_101 - .L_100)
	.align		4
.L_100:
        /*016c*/ 	.word	index@(_Z35group_norm_nhwc_fwd_one_pass_kernelI11Fp16IOFp16WLi64ELi16ELi256EEv26Group_norm_nhwc_fwd_params)
        /*0170*/ 	.word	0x00000020


	//----- nvinfo : EIATTR_FRAME_SIZE
	.align		4
.L_101:
        /*0174*/ 	.byte	0x04, 0x11
        /*0176*/ 	.short	(.L_103 - .L_102)
	.align		4
.L_102:
        /*0178*/ 	.word	index@(_Z35group_norm_nhwc_fwd_one_pass_kernelI11Fp16IOFp16WLi64ELi16ELi256EEv26Group_norm_nhwc_fwd_params)
        /*017c*/ 	.word	0x00000000


	//----- nvinfo : EIATTR_REGCOUNT
	.align		4
.L_103:
        /*0180*/ 	.byte	0x04, 0x2f
        /*0182*/ 	.short	(.L_105 - .L_104)
	.align		4
.L_104:
        /*0184*/ 	.word	index@(_Z35group_norm_nhwc_fwd_one_pass_kernelI11Fp16IOBf16WLi512ELi16ELi256EEv26Group_norm_nhwc_fwd_params)
        /*0188*/ 	.word	0x0000003c


	//----- nvinfo : EIATTR_FRAME_SIZE
	.align		4
.L_105:
        /*018c*/ 	.byte	0x04, 0x11
        /*018e*/ 	.short	(.L_107 - .L_106)
	.align		4
.L_106:
        /*0190*/ 	.word	index@(_Z35group_norm_nhwc_fwd_one_pass_kernelI11Fp16IOBf16WLi512ELi16ELi256EEv26Group_norm_nhwc_fwd_params)
        /*0194*/ 	.word	0x00000000


	//----- nvinfo : EIATTR_REGCOUNT
	.align		4
.L_107:
        /*0198*/ 	.byte	0x04, 0x2f
        /*019a*/ 	.short	(.L_109 - .L_108)
	.align		4
.L_108:
        /*019c*/ 	.word	index@(_Z35group_norm_nhwc_fwd_one_pass_kernelI11Fp16IOBf16WLi256ELi16ELi256EEv26Group_norm_nhwc_fwd_params)
        /*01a0*/ 	.word	0x00000028


	//----- nvinfo : EIATTR_FRAME_SIZE
	.align		4
.L_109:
        /*01a4*/ 	.byte	0x04, 0x11
        /*01a6*/ 	.short	(.L_111 - .L_110)
	.align		4
.L_110:
        /*01a8*/ 	.word	index@(_Z35group_norm_nhwc_fwd_one_pass_kernelI11Fp16IOBf16WLi256ELi16ELi256EEv26Group_norm_nhwc_fwd_params)
        /*01ac*/ 	.word	0x00000000


	//----- nvinfo : EIATTR_REGCOUNT
	.align		4
.L_111:
        /*01b0*/ 	.byte	0x04, 0x2f
        /*01b2*/ 	.short	(.L_113 - .L_112)
	.align		4
.L_112:
        /*01b4*/ 	.word	index@(_Z35group_norm_nhwc_fwd_one_pass_kernelI11Fp16IOBf16WLi128ELi16ELi256EEv26Group_norm_nhwc_fwd_params)
        /*01b8*/ 	.word	0x00000026


	//----- nvinfo : EIATTR_FRAME_SIZE
	.align		4
.L_113:
        /*01bc*/ 	.byte	0x04, 0x11
        /*01be*/ 	.short	(.L_115 - .L_114)
	.align		4
.L_114:
        /*01c0*/ 	.word	index@(_Z35group_norm_nhwc_fwd_one_pass_kernelI11Fp16IOBf16WLi128ELi16ELi256EEv26Group_norm_nhwc_fwd_params)
        /*01c4*/ 	.word	0x00000000


	//----- nvinfo : EIATTR_REGCOUNT
	.align		4
.L_115:
        /*01c8*/ 	.byte	0x04, 0x2f
        /*01ca*/ 	.short	(.L_117 - .L_116)
	.align		4
.L_116:
        /*01cc*/ 	.word	index@(_Z35group_norm_nhwc_fwd_one_pass_kernelI11Fp16IOBf16WLi64ELi16ELi256EEv26Group_norm_nhwc_fwd_params)
        /*01d0*/ 	.word	0x00000020


	//----- nvinfo : EIATTR_FRAME_SIZE
	.align		4
.L_117:
        /*01d4*/ 	.byte	0x04, 0x11
        /*01d6*/ 	.short	(.L_119 - .L_118)
	.align		4
.L_118:
        /*01d8*/ 	.word	index@(_Z35group_norm_nhwc_fwd_one_pass_kernelI11Fp16IOBf16WLi64ELi16ELi256EEv26Group_norm_nhwc_fwd_params)
        /*01dc*/ 	.word	0x00000000


	//----- nvinfo : EIATTR_REGCOUNT
	.align		4
.L_119:
        /*01e0*/ 	.byte	0x04, 0x2f
        /*01e2*/ 	.short	(.L_121 - .L_120)
	.align		4
.L_120:
        /*01e4*/ 	.word	index@(_Z35group_norm_nhwc_fwd_one_pass_kernelI11Fp16IOFp32WLi512ELi16ELi256EEv26Group_norm_nhwc_fwd_params)
        /*01e8*/ 	.word	0x0000003c


	//----- nvinfo : EIATTR_FRAME_SIZE
	.align		4
.L_121:
        /*01ec*/ 	.byte	0x04, 0x11
        /*01ee*/ 	.short	(.L_123 - .L_122)
	.align		4
.L_122:
        /*01f0*/ 	.word	index@(_Z35group_norm_nhwc_fwd_one_pass_kernelI11Fp16IOFp32WLi512ELi16ELi256EEv26Group_norm_nhwc_fwd_params)
        /*01f4*/ 	.word	0x00000000


	//----- nvinfo : EIATTR_REGCOUNT
	.align		4
.L_123:
        /*01f8*/ 	.byte	0x04, 0x2f
        /*01fa*/ 	.short	(.L_125 - .L_124)
	.align		4
.L_124:
        /*01fc*/ 	.word	index@(_Z35group_norm_nhwc_fwd_one_pass_kernelI11Fp16IOFp32WLi256ELi16ELi256EEv26Group_norm_nhwc_fwd_params)
        /*0200*/ 	.word	0x00000028


	//----- nvinfo : EIATTR_FRAME_SIZE
	.align		4
.L_125:
        /*0204*/ 	.byte	0x04, 0x11
        /*0206*/ 	.short	(.L_127 - .L_126)
	.align		4
.L_126:
        /*0208*/ 	.word	index@(_Z35group_norm_nhwc_fwd_one_pass_kernelI11Fp16IOFp32WLi256ELi16ELi256EEv26Group_norm_nhwc_fwd_params)
        /*020c*/ 	.word	0x00000000


	//----- nvinfo : EIATTR_REGCOUNT
	.align		4
.L_127:
        /*0210*/ 	.byte	0x04, 0x2f
        /*0212*/ 	.short	(.L_129 - .L_128)
	.align		4
.L_128:
        /*0214*/ 	.word	index@(_Z35group_norm_nhwc_fwd_one_pass_kernelI11Fp16IOFp32WLi128ELi16ELi256EEv26Group_norm_nhwc_fwd_params)
        /*0218*/ 	.word	0x00000026


	//----- nvinfo : EIATTR_FRAME_SIZE
	.align		4
.L_129:
        /*021c*/ 	.byte	0x04, 0x11
        /*021e*/ 	.short	(.L_131 - .L_130)
	.align		4
.L_130:
        /*0220*/ 	.word	index@(_Z35group_norm_nhwc_fwd_one_pass_kernelI11Fp16IOFp32WLi128ELi16ELi256EEv26Group_norm_nhwc_fwd_params)
        /*0224*/ 	.word	0x00000000


	//----- nvinfo : EIATTR_REGCOUNT
	.align		4
.L_131:
        /*0228*/ 	.byte	0x04, 0x2f
        /*022a*/ 	.short	(.L_133 - .L_132)
	.align		4
.L_132:
        /*022c*/ 	.word	index@(_Z35group_norm_nhwc_fwd_one_pass_kernelI11Fp16IOFp32WLi64ELi16ELi256EEv26Group_norm_nhwc_fwd_params)
        /*0230*/ 	.word	0x00000020


	//----- nvinfo : EIATTR_FRAME_SIZE
	.align		4
.L_133:
        /*0234*/ 	.byte	0x04, 0x11
        /*0236*/ 	.short	(.L_135 - .L_134)
	.align		4
.L_134:
        /*0238*/ 	.word	index@(_Z35group_norm_nhwc_fwd_one_pass_kernelI11Fp16IOFp32WLi64ELi16ELi256EEv26Group_norm_nhwc_fwd_params)
        /*023c*/ 	.word	0x00000000


	//----- nvinfo : EIATTR_REGCOUNT
	.align		4
.L_135:
        /*0240*/ 	.byte	0x04, 0x2f
        /*0242*/ 	.short	(.L_137 - .L_136)
	.align		4
.L_136:
        /*0244*/ 	.word	index@(_Z35group_norm_nhwc_fwd_one_pass_kernelI11Bf16IOFp16WLi512ELi16ELi256EEv26Group_norm_nhwc_fwd_params)
        /*0248*/ 	.word	0x00000048


	//----- nvinfo : EIATTR_FRAME_SIZE
	.align		4
.L_137:
        /*024c*/ 	.byte	0x04, 0x11
        /*024e*/ 	.short	(.L_139 - .L_138)
	.align		4
.L_138:
        /*0250*/ 	.word	index@(_Z35group_norm_nhwc_fwd_one_pass_kernelI11Bf16IOFp16WLi512ELi16ELi256EEv26Group_norm_nhwc_fwd_params)
        /*0254*/ 	.word	0x00000000


	//----- nvinfo : EIATTR_REGCOUNT
	.align		4
.L_139:
        /*0258*/ 	.byte	0x04, 0x2f
        /*025a*/ 	.short	(.L_141 - .L_140)
	.align		4
.L_140:
        /*025c*/ 	.word	index@(_Z35group_norm_nhwc_fwd_one_pass_kernelI11Bf16IOFp16WLi256ELi16ELi256EEv26Group_norm_nhwc_fwd_params)
        /*0260*/ 	.word	0x00000030


	//----- nvinfo : EIATTR_FRAME_SIZE
	.align		4
.L_141:
        /*0264*/ 	.byte	0x04, 0x11
        /*0266*/ 	.short	(.L_143 - .L_142)
	.align		4
.L_142:
        /*0268*/ 	.word	index@(_Z35group_norm_nhwc_fwd_one_pass_kernelI11Bf16IOFp16WLi256ELi16ELi256EEv26Group_norm_nhwc_fwd_params)
        /*026c*/ 	.word	0x00000000


	//----- nvinfo : EIATTR_REGCOUNT
	.align		4
.L_143:
        /*0270*/ 	.byte	0x04, 0x2f
        /*0272*/ 	.short	(.L_145 - .L_144)
	.align		4
.L_144:
        /*0274*/ 	.word	index@(_Z35group_norm_nhwc_fwd_one_pass_kernelI11Bf16IOFp16WLi128ELi16ELi256EEv26Group_norm_nhwc_fwd_params)
        /*0278*/ 	.word	0x00000023


	//----- nvinfo : EIATTR_FRAME_SIZE
	.align		4
.L_145:
        /*027c*/ 	.byte	0x04, 0x11
        /*027e*/ 	.short	(.L_147 - .L_146)
	.align		4
.L_146:
        /*0280*/ 	.word	index@(_Z35group_norm_nhwc_fwd_one_pass_kernelI11Bf16IOFp16WLi128ELi16ELi256EEv26Group_norm_nhwc_fwd_params)
        /*0284*/ 	.word	0x00000000


	//----- nvinfo : EIATTR_REGCOUNT
	.align		4
.L_147:
        /*0288*/ 	.byte	0x04, 0x2f
        /*028a*/ 	.short	(.L_149 - .L_148)
	.align		4
.L_148:
        /*028c*/ 	.word	index@(_Z35group_norm_nhwc_fwd_one_pass_kernelI11Bf16IOFp16WLi64ELi16ELi256EEv26Group_norm_nhwc_fwd_params)
        /*0290*/ 	.word	0x00000020


	//----- nvinfo : EIATTR_FRAME_SIZE
	.align		4
.L_149:
        /*0294*/ 	.byte	0x04, 0x11
        /*0296*/ 	.short	(.L_151 - .L_150)
	.align		4
.L_150:
        /*0298*/ 	.word	index@(_Z35group_norm_nhwc_fwd_one_pass_kernelI11Bf16IOFp16WLi64ELi16ELi256EEv26Group_norm_nhwc_fwd_params)
        /*029c*/ 	.word	0x00000000


	//----- nvinfo : EIATTR_REGCOUNT
	.align		4
.L_151:
        /*02a0*/ 	.byte	0x04, 0x2f
        /*02a2*/ 	.short	(.L_153 - .L_152)
	.align		4
.L_152:
        /*02a4*/ 	.word	index@(_Z35group_norm_nhwc_fwd_one_pass_kernelI11Bf16IOBf16WLi512ELi16ELi256EEv26Group_norm_nhwc_fwd_params)
        /*02a8*/ 	.word	0x00000048


	//----- nvinfo : EIATTR_FRAME_SIZE
	.align		4
.L_153:
        /*02ac*/ 	.byte	0x04, 0x11
        /*02ae*/ 	.short	(.L_155 - .L_154)
	.align		4
.L_154:
        /*02b0*/ 	.word	index@(_Z35group_norm_nhwc_fwd_one_pass_kernelI11Bf16IOBf16WLi512ELi16ELi256EEv26Group_norm_nhwc_fwd_params)
        /*02b4*/ 	.word	0x00000000


	//----- nvinfo : EIATTR_REGCOUNT
	.align		4
.L_155:
        /*02b8*/ 	.byte	0x04, 0x2f
        /*02ba*/ 	.short	(.L_157 - .L_156)
	.align		4
.L_156:
        /*02bc*/ 	.word	index@(_Z35group_norm_nhwc_fwd_one_pass_kernelI11Bf16IOBf16WLi256ELi16ELi256EEv26Group_norm_nhwc_fwd_params)
        /*02c0*/ 	.word	0x00000030


	//----- nvinfo : EIATTR_FRAME_SIZE
	.align		4
.L_157:
        /*02c4*/ 	.byte	0x04, 0x11
        /*02c6*/ 	.short	(.L_159 - .L_158)
	.align		4
.L_158:
        /*02c8*/ 	.word	index@(_Z35group_norm_nhwc_fwd_one_pass_kernelI11Bf16IOBf16WLi256ELi16ELi256EEv26Group_norm_nhwc_fwd_params)
        /*02cc*/ 	.word	0x00000000


	//----- nvinfo : EIATTR_REGCOUNT
	.align		4
.L_159:
        /*02d0*/ 	.byte	0x04, 0x2f
        /*02d2*/ 	.short	(.L_161 - .L_160)
	.align		4
.L_160:
        /*02d4*/ 	.word	index@(_Z35group_norm_nhwc_fwd_one_pass_kernelI11Bf16IOBf16WLi128ELi16ELi256EEv26Group_norm_nhwc_fwd_params)
        /*02d8*/ 	.word	0x00000023


	//----- nvinfo : EIATTR_FRAME_SIZE
	.align		4
.L_161:
        /*02dc*/ 	.byte	0x04, 0x11
        /*02de*/ 	.short	(.L_163 - .L_162)
	.align		4
.L_162:
        /*02e0*/ 	.word	index@(_Z35group_norm_nhwc_fwd_one_pass_kernelI11Bf16IOBf16WLi128ELi16ELi256EEv26Group_norm_nhwc_fwd_params)
        /*02e4*/ 	.word	0x00000000


	//----- nvinfo : EIATTR_REGCOUNT
	.align		4
.L_163:
        /*02e8*/ 	.byte	0x04, 0x2f
        /*02ea*/ 	.short	(.L_165 - .L_164)
	.align		4
.L_164:
        /*02ec*/ 	.word	index@(_Z35group_norm_nhwc_fwd_one_pass_kernelI11Bf16IOBf16WLi64ELi16ELi256EEv26Group_norm_nhwc_fwd_params)
        /*02f0*/ 	.word	0x00000020


	//----- nvinfo : EIATTR_FRAME_SIZE
	.align		4
.L_165:
        /*02f4*/ 	.byte	0x04, 0x11
        /*02f6*/ 	.short	(.L_167 - .L_166)
	.align		4
.L_166:
        /*02f8*/ 	.word	index@(_Z35group_norm_nhwc_fwd_one_pass_kernelI11Bf16IOBf16WLi64ELi16ELi256EEv26Group_norm_nhwc_fwd_params)
        /*02fc*/ 	.word	0x00000000


	//----- nvinfo : EIATTR_REGCOUNT
	.align		4
.L_167:
        /*0300*/ 	.byte	0x04, 0x2f
        /*0302*/ 	.short	(.L_169 - .L_168)
	.align		4
.L_168:
        /*0304*/ 	.word	index@(_Z35group_norm_nhwc_fwd_one_pass_kernelI11Bf16IOFp32WLi512ELi16ELi256EEv26Group_norm_nhwc_fwd_params)
        /*0308*/ 	.word	0x00000048


	//----- nvinfo : EIATTR_FRAME_SIZE
	.align		4
.L_169:
        /*030c*/ 	.byte	0x04, 0x11
        /*030e*/ 	.short	(.L_171 - .L_170)
	.align		4
.L_170:
        /*0310*/ 	.word	index@(_Z35group_norm_nhwc_fwd_one_pass_kernelI11Bf16IOFp32WLi512ELi16ELi256EEv26Group_norm_nhwc_fwd_params)
        /*0314*/ 	.word	0x00000000


	//----- nvinfo : EIATTR_REGCOUNT
	.align		4
.L_171:
        /*0318*/ 	.byte	0x04, 0x2f
        /*031a*/ 	.short	(.L_173 - .L_172)
	.align		4
.L_172:
        /*031c*/ 	.word	index@(_Z35group_norm_nhwc_fwd_one_pass_kernelI11Bf16IOFp32WLi256ELi16ELi256EEv26Group_norm_nhwc_fwd_params)
        /*0320*/ 	.word	0x00000030


	//----- nvinfo : EIATTR_FRAME_SIZE
	.align		4
.L_173:
        /*0324*/ 	.byte	0x04, 0x11
        /*0326*/ 	.short	(.L_175 - .L_174)
	.align		4
.L_174:
        /*0328*/ 	.word	index@(_Z35group_norm_nhwc_fwd_one_pass_kernelI11Bf16IOFp32WLi256ELi16ELi256EEv26Group_norm_nhwc_fwd_params)
        /*032c*/ 	.word	0x00000000


	//----- nvinfo : EIATTR_REGCOUNT
	.align		4
.L_175:
        /*0330*/ 	.byte	0x04, 0x2f
        /*0332*/ 	.short	(.L_177 - .L_176)
	.align		4
.L_176:
        /*0334*/ 	.word	index@(_Z35group_norm_nhwc_fwd_one_pass_kernelI11Bf16IOFp32WLi128ELi16ELi256EEv26Group_norm_nhwc_fwd_params)
        /*0338*/ 	.word	0x00000025


	//----- nvinfo : EIATTR_FRAME_SIZE
	.align		4
.L_177:
        /*033c*/ 	.byte	0x04, 0x11
        /*033e*/ 	.short	(.L_179 - .L_178)
	.align		4
.L_178:
        /*0340*/ 	.word	index@(_Z35group_norm_nhwc_fwd_one_pass_kernelI11Bf16IOFp32WLi128ELi16ELi256EEv26Group_norm_nhwc_fwd_params)
        /*0344*/ 	.word	0x00000000


	//----- nvinfo : EIATTR_REGCOUNT
	.align		4
.L_179:
        /*0348*/ 	.byte	0x04, 0x2f
        /*034a*/ 	.short	(.L_181 - .L_180)
	.align		4
.L_180:
        /*034c*/ 	.word	index@(_Z35group_norm_nhwc_fwd_one_pass_kernelI11Bf16IOFp32WLi64ELi16ELi256EEv26Group_norm_nhwc_fwd_params)
        /*0350*/ 	.word	0x00000020


	//----- nvinfo : EIATTR_FRAME_SIZE
	.align		4
.L_181:
        /*0354*/ 	.byte	0x04, 0x11
        /*0356*/ 	.short	(.L_183 - .L_182)
	.align		4
.L_182:
        /*0358*/ 	.word	index@(_Z35group_norm_nhwc_fwd_one_pass_kernelI11Bf16IOFp32WLi64ELi16ELi256EEv26Group_norm_nhwc_fwd_params)
        /*035c*/ 	.word	0x00000000


	//----- nvinfo : EIATTR_REGCOUNT
	.align		4
.L_183:
        /*0360*/ 	.byte	0x04, 0x2f
        /*0362*/ 	.short	(.L_185 - .L_184)
	.align		4
.L_184:
        /*0364*/ 	.word	index@(_Z35group_norm_nhwc_bwd_one_pass_kernelI11Fp32IOFp16WLi512ELi16ELi256EEv26Group_norm_nhwc_bwd_params)
        /*0368*/ 	.word	0x00000080


	//----- nvinfo : EIATTR_FRAME_SIZE
	.align		4
.L_185:
        /*036c*/ 	.byte	0x04, 0x11
        /*036e*/ 	.short	(.L_187 - .L_186)
	.align		4
.L_186:
        /*0370*/ 	.word	index@(_Z35group_norm_nhwc_bwd_one_pass_kernelI11Fp32IOFp16WLi512ELi16ELi256EEv26Group_norm_nhwc_bwd_params)
        /*0374*/ 	.word	0x00000000


	//----- nvinfo : EIATTR_REGCOUNT
	.align		4
.L_187:
        /*0378*/ 	.byte	0x04, 0x2f
        /*037a*/ 	.short	(.L_189 - .L_188)
	.align		4
.L_188:
        /*037c*/ 	.word	index@(_Z35group_norm_nhwc_bwd_one_pass_kernelI11Fp32IOFp16WLi256ELi16ELi256EEv26Group_norm_nhwc_bwd_params)
        /*0380*/ 	.word	0x00000050


	//----- nvinfo : EIATTR_FRAME_SIZE
	.align		4
.L_189:
        /*0384*/ 	.byte	0x04, 0x11
        /*0386*/ 	.short	(.L_191 - .L_190)
	.align		4
.L_190:
        /*0388*/ 	.word	index@(_Z35group_norm_nhwc_bwd_one_pass_kernelI11Fp32IOFp16WLi256ELi16ELi256EEv26Group_norm_nhwc_bwd_params)
        /*038c*/ 	.word	0x00000000


	//----- nvinfo : EIATTR_REGCOUNT
	.align		4
.L_191:
        /*0390*/ 	.byte	0x04, 0x2f
        /*0392*/ 	.short	(.L_193 - .L_192)
	.align		4
.L_192:
        /*0394*/ 	.word	index@(_Z35group_norm_nhwc_bwd_one_pass_kernelI11Fp32IOFp16WLi128ELi16ELi256EEv26Group_norm_nhwc_bwd_params)
        /*0398*/ 	.word	0x00000040


	//----- nvinfo : EIATTR_FRAME_SIZE
	.align		4
.L_193:
        /*039c*/ 	.byte	0x04, 0x11
        /*039e*/ 	.short	(.L_195 - .L_194)
	.align		4
.L_194:
        /*03a0*/ 	.word	index@(_Z35group_norm_nhwc_bwd_one_pass_kernelI11Fp32IOFp16WLi128ELi16ELi256EEv26Group_norm_nhwc_bwd_params)
        /*03a4*/ 	.word	0x00000000


	//----- nvinfo : EIATTR_REGCOUNT
	.align		4
.L_195:
        /*03a8*/ 	.byte	0x04, 0x2f
        /*03aa*/ 	.short	(.L_197 - .L_196)
	.align		4
.L_196:
        /*03ac*/ 	.word	index@(_Z35group_norm_nhwc_bwd_one_pass_kernelI11Fp32IOFp16WLi64ELi16ELi256EEv26Group_norm_nhwc_bwd_params)
        /*03b0*/ 	.word	0x00000030


	//----- nvinfo : EIATTR_FRAME_SIZE
	.align		4
.L_197:
        /*03b4*/ 	.byte	0x04, 0x11
        /*03b6*/ 	.short	(.L_199 - .L_198)
	.align		4
.L_198:
        /*03b8*/ 	.word	index@(_Z35group_norm_nhwc_bwd_one_pass_kernelI11Fp32IOFp16WLi64ELi16ELi256EEv26Group_norm_nhwc_bwd_params)
        /*03bc*/ 	.word	0x00000000


	//----- nvinfo : EIATTR_REGCOUNT
	.align		4
.L_199:
        /*03c0*/ 	.byte	0x04, 0x2f
        /*03c2*/ 	.short	(.L_201 - .L_200)
	.align		4
.L_200:
        /*03c4*/ 	.word	index@(_Z35group_norm_nhwc_bwd_one_pass_kernelI11Fp32IOBf16WLi512ELi16ELi256EEv26Group_norm_nhwc_bwd_params)
        /*03c8*/ 	.word	0x00000080


	//----- nvinfo : EIATTR_FRAME_SIZE
	.align		4
.L_201:
        /*03cc*/ 	.byte	0x04, 0x11
        /*03ce*/ 	.short	(.L_203 - .L_202)
	.align		4
.L_202:
        /*03d0*/ 	.word	index@(_Z35group_norm_nhwc_bwd_one_pass_kernelI11Fp32IOBf16WLi512ELi16ELi256EEv26Group_norm_nhwc_bwd_params)
        /*03d4*/ 	.word	0x00000000


	//----- nvinfo : EIATTR_REGCOUNT
	.align		4
.L_203:
        /*03d8*/ 	.byte	0x04, 0x2f
        /*03da*/ 	.short	(.L_205 - .L_204)
	.align		4
.L_204:
        /*03dc*/ 	.word	index@(_Z35group_norm_nhwc_bwd_one_pass_kernelI11Fp32IOBf16WLi256ELi16ELi256EEv26Group_norm_nhwc_bwd_params)
        /*03e0*/ 	.word	0x00000050


	//----- nvinfo : EIATTR_FRAME_SIZE
	.align		4
.L_205:
        /*03e4*/ 	.byte	0x04, 0x11
        /*03e6*/ 	.short	(.L_207 - .L_206)
	.align		4
.L_206:
        /*03e8*/ 	.word	index@(_Z35group_norm_nhwc_bwd_one_pass_kernelI11Fp32IOBf16WLi256ELi16ELi256EEv26Group_norm_nhwc_bwd_params)
        /*03ec*/ 	.word	0x00000000


	//----- nvinfo : EIATTR_REGCOUNT
	.align		4
.L_207:
        /*03f0*/ 	.byte	0x04, 0x2f
        /*03f2*/ 	.short	(.L_209 - .L_208)
	.align		4
.L_208:
        /*03f4*/ 	.word	index@(_Z35group_norm_nhwc_bwd_one_pass_kernelI11Fp32IOBf16WLi128ELi16ELi256EEv26Group_norm_nhwc_bwd_params)
        /*03f8*/ 	.word	0x00000040


	//----- nvinfo : EIATTR_FRAME_SIZE
	.align		4
.L_209:
        /*03fc*/ 	.byte	0x04, 0x11
        /*03fe*/ 	.short	(.L_211 - .L_210)
	.align		4
.L_210:
        /*0400*/ 	.word	index@(_Z35group_norm_nhwc_bwd_one_pass_kernelI11Fp32IOBf16WLi128ELi16ELi256EEv26Group_norm_nhwc_bwd_params)
        /*0404*/ 	.word	0x00000000


	//----- nvinfo : EIATTR_REGCOUNT
	.align		4
.L_211:
        /*0408*/ 	.byte	0x04, 0x2f
        /*040a*/ 	.short	(.L_213 - .L_212)
	.align		4
.L_212:
        /*040c*/ 	.word	index@(_Z35group_norm_nhwc_bwd_one_pass_kernelI11Fp32IOBf16WLi64ELi16ELi256EEv26Group_norm_nhwc_bwd_params)
        /*0410*/ 	.word	0x00000030


	//----- nvinfo : EIATTR_FRAME_SIZE
	.align		4
.L_213:
        /*0414*/ 	.byte	0x04, 0x11
        /*0416*/ 	.short	(.L_215 - .L_214)
	.align		4
.L_214:
        /*0418*/ 	.word	index@(_Z35group_norm_nhwc_bwd_one_pass_kernelI11Fp32IOBf16WLi64ELi16ELi256EEv26Group_norm_nhwc_bwd_params)
        /*041c*/ 	.word	0x00000000


	//----- nvinfo : EIATTR_REGCOUNT
	.align		4
.L_215:
        /*0420*/ 	.byte	0x04, 0x2f
        /*0422*/ 	.short	(.L_217 - .L_216)
	.align		4
.L_216:
        /*0424*/ 	.word	index@(_Z35group_norm_nhwc_bwd_one_pass_kernelI11Fp32IOFp32WLi512ELi16ELi256EEv26Group_norm_nhwc_bwd_params)
        /*0428*/ 	.word	0x00000080


	//----- nvinfo : EIATTR_FRAME_SIZE
	.align		4
.L_217:
        /*042c*/ 	.byte	0x04, 0x11
        /*042e*/ 	.short	(.L_219 - .L_218)
	.align		4
.L_218:
        /*0430*/ 	.word	index@(_Z35group_norm_nhwc_bwd_one_pass_kernelI11Fp32IOFp32WLi512ELi16ELi256EEv26Group_norm_nhwc_bwd_params)
        /*0434*/ 	.word	0x00000000


	//----- nvinfo : EIATTR_REGCOUNT
	.align		4
.L_219:
        /*0438*/ 	.byte	0x04, 0x2f
        /*043a*/ 	.short	(.L_221 - .L_220)
	.align		4
.L_220:
        /*043c*/ 	.word	index@(_Z35group_norm_nhwc_bwd_one_pass_kernelI11Fp32IOFp32WLi256ELi16ELi256EEv26Group_norm_nhwc_bwd_params)
        /*0440*/ 	.word	0x00000050


	//----- nvinfo : EIATTR_FRAME_SIZE
	.align		4
.L_221:
        /*0444*/ 	.byte	0x04, 0x11
        /*0446*/ 	.short	(.L_223 - .L_222)
	.align		4
.L_222:
        /*0448*/ 	.word	index@(_Z35group_norm_nhwc_bwd_one_pass_kernelI11Fp32IOFp32WLi256ELi16ELi256EEv26Group_norm_nhwc_bwd_params)
        /*044c*/ 	.word	0x00000000


	//----- nvinfo : EIATTR_REGCOUNT
	.align		4
.L_223:
        /*0450*/ 	.byte	0x04, 0x2f
        /*0452*/ 	.short	(.L_225 - .L_224)
	.align		4
.L_224:
        /*0454*/ 	.word	index@(_Z35group_norm_nhwc_bwd_one_pass_kernelI11Fp32IOFp32WLi128ELi16ELi256EEv26Group_norm_nhwc_bwd_params)
        /*0458*/ 	.word	0x00000040


	//----- nvinfo : EIATTR_FRAME_SIZE
	.align		4
.L_225:
        /*045c*/ 	.byte	0x04, 0x11
        /*045e*/ 	.short	(.L_227 - .L_226)
	.align		4
.L_226:
        /*0460*/ 	.word	index@(_Z35group_norm_nhwc_bwd_one_pass_kernelI11Fp32IOFp32WLi128ELi16ELi256EEv26Group_norm_nhwc_bwd_params)
        /*0464*/ 	.word	0x00000000


	//----- nvinfo : EIATTR_REGCOUNT
	.align		4
.L_227:
        /*0468*/ 	.byte	0x04, 0x2f
        /*046a*/ 	.short	(.L_229 - .L_228)
	.align		4
.L_228:
        /*046c*/ 	.word	index@(_Z35group_norm_nhwc_bwd_one_pass_kernelI11Fp32IOFp32WLi64ELi16ELi256EEv26Group_norm_nhwc_bwd_params)
        /*0470*/ 	.word	0x00000030


	//----- nvinfo : EIATTR_FRAME_SIZE
	.align		4
.L_229:
        /*0474*/ 	.byte	0x04, 0x11
        /*0476*/ 	.short	(.L_231 - .L_230)
	.align		4
.L_230:
        /*0478*/ 	.word	index@(_Z35group_norm_nhwc_bwd_one_pass_kernelI11Fp32IOFp32WLi64ELi16ELi256EEv26Group_norm_nhwc_bwd_params)
        /*047c*/ 	.word	0x00000000


	//----- nvinfo : EIATTR_REGCOUNT
	.align		4
.L_231:
        /*0480*/ 	.byte	0x04, 0x2f
        /*0482*/ 	.short	(.L_233 - .L_232)
	.align		4
.L_232:
        /*0484*/ 	.word	index@(_Z35group_norm_nhwc_bwd_one_pass_kernelI11Fp16IOFp16WLi512ELi16ELi256EEv26Group_norm_nhwc_bwd_params)
        /*0488*/ 	.word	0x00000080


	//----- nvinfo : EIATTR_FRAME_SIZE
	.align		4
.L_233:
        /*048c*/ 	.byte	0x04, 0x11
        /*048e*/ 	.short	(.L_235 - .L_234)
	.align		4
.L_234:
        /*0490*/ 	.word	index@(_Z35group_norm_nhwc_bwd_one_pass_kernelI11Fp16IOFp16WLi512ELi16ELi256EEv26Group_norm_nhwc_bwd_params)
        /*0494*/ 	.word	0x00000008


	//----- nvinfo : EIATTR_REGCOUNT
	.align		4
.L_235:
        /*0498*/ 	.byte	0x04, 0x2f
        /*049a*/ 	.short	(.L_237 - .L_236)
	.align		4
.L_236:
        /*049c*/ 	.word	index@(_Z35group_norm_nhwc_bwd_one_pass_kernelI11Fp16IOFp16WLi256ELi16ELi256EEv26Group_norm_nhwc_bwd_params)
        /*04a0*/ 	.word	0x00000040


	//----- nvinfo : EIATTR_FRAME_SIZE
	.align		4
.L_237:
        /*04a4*/ 	.byte	0x04, 0x11
        /*04a6*/ 	.short	(.L_239 - .L_238)
	.align		4
.L_238:
        /*04a8*/ 	.word	index@(_Z35group_norm_nhwc_bwd_one_pass_kernelI11Fp16IOFp16WLi256ELi16ELi256EEv26Group_norm_nhwc_bwd_params)
        /*04ac*/ 	.word	0x00000008


	//----- nvinfo : EIATTR_REGCOUNT
	.align		4
.L_239:
        /*04b0*/ 	.byte	0x04, 0x2f
        /*04b2*/ 	.short	(.L_241 - .L_240)
	.align		4
.L_240:
        /*04b4*/ 	.word	index@(_Z35group_norm_nhwc_bwd_one_pass_kernelI11Fp16IOFp16WLi128ELi16ELi256EEv26Group_norm_nhwc_bwd_params)
        /*04b8*/ 	.word	0x00000030


	//----- nvinfo : EIATTR_FRAME_SIZE
	.align		4
.L_241:
        /*04bc*/ 	.byte	0x04, 0x11
        /*04be*/ 	.short	(.L_243 - .L_242)
	.align		4
.L_242:
        /*04c0*/ 	.word	index@(_Z35group_norm_nhwc_bwd_one_pass_kernelI11Fp16IOFp16WLi128ELi16ELi256EEv26Group_norm_nhwc_bwd_params)
        /*04c4*/ 	.word	0x00000000


	//----- nvinfo : EIATTR_REGCOUNT
	.align		4
.L_243:
        /*04c8*/ 	.byte	0x04, 0x2f
        /*04ca*/ 	.short	(.L_245 - .L_244)
	.align		4
.L_244:
        /*04cc*/ 	.word	index@(_Z35group_norm_nhwc_bwd_one_pass_kernelI11Fp16IOFp16WLi64ELi16ELi256EEv26Group_norm_nhwc_bwd_params)
        /*04d0*/ 	.word	0x00000030


	//----- nvinfo : EIATTR_FRAME_SIZE
	.align		4
.L_245:
        /*04d4*/ 	.byte	0x04, 0x11
        /*04d6*/ 	.short	(.L_247 - .L_246)
	.align		4
.L_246:
        /*04d8*/ 	.word	index@(_Z35group_norm_nhwc_bwd_one_pass_kernelI11Fp16IOFp16WLi64ELi16ELi256EEv26Group_norm_nhwc_bwd_params)
        /*04dc*/ 	.word	0x00000000


	//----- nvinfo : EIATTR_REGCOUNT
	.align		4
.L_247:
        /*04e0*/ 	.byte	0x04, 0x2f
        /*04e2*/ 	.short	(.L_249 - .L_248)
	.align		4
.L_248:
        /*04e4*/ 	.word	index@(_Z35group_norm_nhwc_bwd_one_pass_kernelI11Fp16IOBf16WLi512ELi16ELi256EEv26Group_norm_nhwc_bwd_params)
        /*04e8*/ 	.word	0x00000080


	//----- nvinfo : EIATTR_FRAME_SIZE
	.align		4
.L_249:
        /*04ec*/ 	.byte	0x04, 0x11
        /*04ee*/ 	.short	(.L_251 - .L_250)
	.align		4
.L_250:
        /*04f0*/ 	.word	index@(_Z35group_norm_nhwc_bwd_one_pass_kernelI11Fp16IOBf16WLi512ELi16ELi256EEv26Group_norm_nhwc_bwd_params)
        /*04f4*/ 	.word	0x00000008


	//----- nvinfo : EIATTR_REGCOUNT
	.align		4
.L_251:
        /*04f8*/ 	.byte	0x04, 0x2f
        /*04fa*/ 	.short	(.L_253 - .L_252)
	.align		4
.L_252:
        /*04fc*/ 	.word	index@(_Z35group_norm_nhwc_bwd_one_pass_kernelI11Fp16IOBf16WLi256ELi16ELi256EEv26Group_norm_nhwc_bwd_params)
        /*0500*/ 	.word	0x00000040


	//----- nvinfo : EIATTR_FRAME_SIZE
	.align		4
.L_253:
        /*0504*/ 	.byte	0x04, 0x11
        /*0506*/ 	.short	(.L_255 - .L_254)
	.align		4
.L_254:
        /*0508*/ 	.word	index@(_Z35group_norm_nhwc_bwd_one_pass_kernelI11Fp16IOBf16WLi256ELi16ELi256EEv26Group_norm_nhwc_bwd_params)
        /*050c*/ 	.word	0x00000008


	//----- nvinfo : EIATTR_REGCOUNT
	.align		4
.L_255:
        /*0510*/ 	.byte	0x04, 0x2f
        /*0512*/ 	.short	(.L_257 - .L_256)
	.align		4
.L_256:
        /*0514*/ 	.word	index@(_Z35group_norm_nhwc_bwd_one_pass_kernelI11Fp16IOBf16WLi128ELi16ELi256EEv26Group_norm_nhwc_bwd_params)
        /*0518*/ 	.word	0x00000030


	//----- nvinfo : EIATTR_FRAME_SIZE
	.align		4
.L_257:
        /*051c*/ 	.byte	0x04, 0x11
        /*051e*/ 	.short	(.L_259 - .L_258)
	.align		4
.L_258:
        /*0520*/ 	.word	index@(_Z35group_norm_nhwc_bwd_one_pass_kernelI11Fp16IOBf16WLi128ELi16ELi256EEv26Group_norm_nhwc_bwd_params)
        /*0524*/ 	.word	0x00000000


	//----- nvinfo : EIATTR_REGCOUNT
	.align		4
.L_259:
        /*0528*/ 	.byte	0x04, 0x2f
        /*052a*/ 	.short	(.L_261 - .L_260)
	.align		4
.L_260:
        /*052c*/ 	.word	index@(_Z35group_norm_nhwc_bwd_one_pass_kernelI11Fp16IOBf16WLi64ELi16ELi256EEv26Group_norm_nhwc_bwd_params)
        /*0530*/ 	.word	0x00000030


	//----- nvinfo : EIATTR_FRAME_SIZE
	.align		4
.L_261:
        /*0534*/ 	.byte	0x04, 0x11
        /*0536*/ 	.short	(.L_263 - .L_262)
	.align		4
.L_262:
        /*0538*/ 	.word	index@(_Z35group_norm_nhwc_bwd_one_pass_kernelI11Fp16IOBf16WLi64ELi16ELi256EEv26Group_norm_nhwc_bwd_params)
        /*053c*/ 	.word	0x00000000


	//----- nvinfo : EIATTR_REGCOUNT
	.align		4
.L_263:
        /*0540*/ 	.byte	0x04, 0x2f
        /*0542*/ 	.short	(.L_265 - .L_264)
	.align		4
.L_264:
        /*0544*/ 	.word	index@(_Z35group_norm_nhwc_bwd_one_pass_kernelI11Fp16IOFp32WLi512ELi16ELi256EEv26Group_norm_nhwc_bwd_params)
        /*0548*/ 	.word	0x00000080


	//----- nvinfo : EIATTR_FRAME_SIZE
	.align		4
.L_265:
        /*054c*/ 	.byte	0x04, 0x11
        /*054e*/ 	.short	(.L_267 - .L_266)
	.align		4
.L_266:
        /*0550*/ 	.word	index@(_Z35group_norm_nhwc_bwd_one_pass_kernelI11Fp16IOFp32WLi512ELi16ELi256EEv26Group_norm_nhwc_bwd_params)
        /*0554*/ 	.word	0x00000008


	//----- nvinfo : EIATTR_REGCOUNT
	.align		4
.L_267:
        /*0558*/ 	.byte	0x04, 0x2f
        /*055a*/ 	.short	(.L_269 - .L_268)
	.align		4
.L_268:
        /*055c*/ 	.word	index@(_Z35group_norm_nhwc_bwd_one_pass_kernelI11Fp16IOFp32WLi256ELi16ELi256EEv26Group_norm_nhwc_bwd_params)
        /*0560*/ 	.word	0x00000040


	//----- nvinfo : EIATTR_FRAME_SIZE
	.align		4
.L_269:
        /*0564*/ 	.byte	0x04, 0x11
        /*0566*/ 	.short	(.L_271 - .L_270)
	.align		4
.L_270:
        /*0568*/ 	.word	index@(_Z35group_norm_nhwc_bwd_one_pass_kernelI11Fp16IOFp32WLi256ELi16ELi256EEv26Group_norm_nhwc_bwd_params)
        /*056c*/ 	.word	0x00000008


	//----- nvinfo : EIATTR_REGCOUNT
	.align		4
.L_271:
        /*0570*/ 	.byte	0x04, 0x2f
        /*0572*/ 	.short	(.L_273 - .L_272)
	.align		4
.L_272:
        /*0574*/ 	.word	index@(_Z35group_norm_nhwc_bwd_one_pass_kernelI11Fp16IOFp32WLi128ELi16ELi256EEv26Group_norm_nhwc_bwd_params)
        /*0578*/ 	.word	0x00000030


	//----- nvinfo : EIATTR_FRAME_SIZE
	.align		4
.L_273:
        /*057c*/ 	.byte	0x04, 0x11
        /*057e*/ 	.short	(.L_275 - .L_274)
	.align		4
.L_274:
        /*0580*/ 	.word	index@(_Z35group_norm_nhwc_bwd_one_pass_kernelI11Fp16IOFp32WLi128ELi16ELi256EEv26Group_norm_nhwc_bwd_params)
        /*0584*/ 	.word	0x00000000


	//----- nvinfo : EIATTR_REGCOUNT
	.align		4
.L_275:
        /*0588*/ 	.byte	0x04, 0x2f
        /*058a*/ 	.short	(.L_277 - .L_276)
	.align		4
.L_276:
        /*058c*/ 	.word	index@(_Z35group_norm_nhwc_bwd_one_pass_kernelI11Fp16IOFp32WLi64ELi16ELi256EEv26Group_norm_nhwc_bwd_params)
        /*0590*/ 	.word	0x00000030


	//----- nvinfo : EIATTR_FRAME_SIZE
	.align		4
.L_277:
        /*0594*/ 	.byte	0x04, 0x11
        /*0596*/ 	.short	(.L_279 - .L_278)
	.align		4
.L_278:
        /*0598*/ 	.word	index@(_Z35group_norm_nhwc_bwd_one_pass_kernelI11Fp16IOFp32WLi64ELi16ELi256EEv26Group_norm_nhwc_bwd_params)
        /*059c*/ 	.word	0x00000000


	//----- nvinfo : EIATTR_REGCOUNT
	.align		4
.L_279:
        /*05a0*/ 	.byte	0x04, 0x2f
        /*05a2*/ 	.short	(.L_281 - .L_280)
	.align		4
.L_280:
        /*05a4*/ 	.word	index@(_Z35group_norm_nhwc_bwd_one_pass_kernelI11Bf16IOFp16WLi512ELi16ELi256EEv26Group_norm_nhwc_bwd_params)
        /*05a8*/ 	.word	0x00000080


	//----- nvinfo : EIATTR_FRAME_SIZE
	.align		4
.L_281:
        /*05ac*/ 	.byte	0x04, 0x11
        /*05ae*/ 	.short	(.L_283 - .L_282)
	.align		4
.L_282:
        /*05b0*/ 	.word	index@(_Z35group_norm_nhwc_bwd_one_pass_kernelI11Bf16IOFp16WLi512ELi16ELi256EEv26Group_norm_nhwc_bwd_params)
        /*05b4*/ 	.word	0x00000008


	//----- nvinfo : EIATTR_REGCOUNT
	.align		4
.L_283:
        /*05b8*/ 	.byte	0x04, 0x2f
        /*05ba*/ 	.short	(.L_285 - .L_284)
	.align		4
.L_284:
        /*05bc*/ 	.word	index@(_Z35group_norm_nhwc_bwd_one_pass_kernelI11Bf16IOFp16WLi256ELi16ELi256EEv26Group_norm_nhwc_bwd_params)
        /*05c0*/ 	.word	0x00000040


	//----- nvinfo : EIATTR_FRAME_SIZE
	.align		4
.L_285:
        /*05c4*/ 	.byte	0x04, 0x11
        /*05c6*/ 	.short	(.L_287 - .L_286)
	.align		4
.L_286:
        /*05c8*/ 	.word	index@(_Z35group_norm_nhwc_bwd_one_pass_kernelI11Bf16IOFp16WLi256ELi16ELi256EEv26Group_norm_nhwc_bwd_params)
        /*05cc*/ 	.word	0x00000008


	//----- nvinfo : EIATTR_REGCOUNT
	.align		4
.L_287:
        /*05d0*/ 	.byte	0x04, 0x2f
        /*05d2*/ 	.short	(.L_289 - .L_288)
	.align		4
.L_288:
        /*05d4*/ 	.word	index@(_Z35group_norm_nhwc_bwd_one_pass_kernelI11Bf16IOFp16WLi128ELi16ELi256EEv26Group_norm_nhwc_bwd_params)
        /*05d8*/ 	.word	0x00000030


	//----- nvinfo : EIATTR_FRAME_SIZE
	.align		4
.L_289:
        /*05dc*/ 	.byte	0x04, 0x11
        /*05de*/ 	.short	(.L_291 - .L_290)
	.align		4
.L_290:
        /*05e0*/ 	.word	index@(_Z35group_norm_nhwc_bwd_one_pass_kernelI11Bf16IOFp16WLi128ELi16ELi256EEv26Group_norm_nhwc_bwd_params)
        /*05e4*/ 	.word	0x00000000


	//----- nvinfo : EIATTR_REGCOUNT
	.align		4
.L_291:
        /*05e8*/ 	.byte	0x04, 0x2f
        /*05ea*/ 	.short	(.L_293 - .L_292)
	.align		4
.L_292:
        /*05ec*/ 	.word	index@(_Z35group_norm_nhwc_bwd_one_pass_kernelI11Bf16IOFp16WLi64ELi16ELi256EEv26Group_norm_nhwc_bwd_params)
        /*05f0*/ 	.word	0x00000030


	//----- nvinfo : EIATTR_FRAME_SIZE
	.align		4
.L_293:
        /*05f4*/ 	.byte	0x04, 0x11
        /*05f6*/ 	.short	(.L_295 - .L_294)
	.align		4
.L_294:
        /*05f8*/ 	.word	index@(_Z35group_norm_nhwc_bwd_one_pass_kernelI11Bf16IOFp16WLi64ELi16ELi256EEv26Group_norm_nhwc_bwd_params)
        /*05fc*/ 	.word	0x00000000


	//----- nvinfo : EIATTR_REGCOUNT
	.align		4
.L_295:
        /*0600*/ 	.byte	0x04, 0x2f
        /*0602*/ 	.short	(.L_297 - .L_296)
	.align		4
.L_296:
        /*0604*/ 	.word	index@(_Z35group_norm_nhwc_bwd_one_pass_kernelI11Bf16IOBf16WLi512ELi16ELi256EEv26Group_norm_nhwc_bwd_params)
        /*0608*/ 	.word	0x00000080


	//----- nvinfo : EIATTR_FRAME_SIZE
	.align		4
.L_297:
        /*060c*/ 	.byte	0x04, 0x11
        /*060e*/ 	.short	(.L_299 - .L_298)
	.align		4
.L_298:
        /*0610*/ 	.word	index@(_Z35group_norm_nhwc_bwd_one_pass_kernelI11Bf16IOBf16WLi512ELi16ELi256EEv26Group_norm_nhwc_bwd_params)
        /*0614*/ 	.word	0x00000008


	//----- nvinfo : EIATTR_REGCOUNT
	.align		4
.L_299:
        /*0618*/ 	.byte	0x04, 0x2f
        /*061a*/ 	.short	(.L_301 - .L_300)
	.align		4
.L_300:
        /*061c*/ 	.word	index@(_Z35group_norm_nhwc_bwd_one_pass_kernelI11Bf16IOBf16WLi256ELi16ELi256EEv26Group_norm_nhwc_bwd_params)
        /*0620*/ 	.word	0x00000040


	//----- nvinfo : EIATTR_FRAME_SIZE
	.align		4
.L_301:
        /*0624*/ 	.byte	0x04, 0x11
        /*0626*/ 	.short	(.L_303 - .L_302)
	.align		4
.L_302:
        /*0628*/ 	.word	index@(_Z35group_norm_nhwc_bwd_one_pass_kernelI11Bf16IOBf16WLi256ELi16ELi256EEv26Group_norm_nhwc_bwd_params)
        /*062c*/ 	.word	0x00000008


	//----- nvinfo : EIATTR_REGCOUNT
	.align		4
.L_303:
        /*0630*/ 	.byte	0x04, 0x2f
        /*0632*/ 	.short	(.L_305 - .L_304)
	.align		4
.L_304:
        /*0634*/ 	.word	index@(_Z35group_norm_nhwc_bwd_one_pass_kernelI11Bf16IOBf16WLi128ELi16ELi256EEv26Group_norm_nhwc_bwd_params)
        /*0638*/ 	.word	0x00000030


	//----- nvinfo : EIATTR_FRAME_SIZE
	.align		4
.L_305:
        /*063c*/ 	.byte	0x04, 0x11
        /*063e*/ 	.short	(.L_307 - .L_306)
	.align		4
.L_306:
        /*0640*/ 	.word	index@(_Z35group_norm_nhwc_bwd_one_pass_kernelI11Bf16IOBf16WLi128ELi16ELi256EEv26Group_norm_nhwc_bwd_params)
        /*0644*/ 	.word	0x00000000


	//----- nvinfo : EIATTR_REGCOUNT
	.align		4
.L_307:
        /*0648*/ 	.byte	0x04, 0x2f
        /*064a*/ 	.short	(.L_309 - .L_308)
	.align		4
.L_308:
        /*064c*/ 	.word	index@(_Z35group_norm_nhwc_bwd_one_pass_kernelI11Bf16IOBf16WLi64ELi16ELi256EEv26Group_norm_nhwc_bwd_params)
        /*0650*/ 	.word	0x00000030


	//----- nvinfo : EIATTR_FRAME_SIZE
	.align		4
.L_309:
        /*0654*/ 	.byte	0x04, 0x11
        /*0656*/ 	.short	(.L_311 - .L_310)
	.align		4
.L_310:
        /*0658*/ 	.word	index@(_Z35group_norm_nhwc_bwd_one_pass_kernelI11Bf16IOBf16WLi64ELi16ELi256EEv26Group_norm_nhwc_bwd_params)
        /*065c*/ 	.word	0x00000000


	//----- nvinfo : EIATTR_REGCOUNT
	.align		4
.L_311:
        /*0660*/ 	.byte	0x04, 0x2f
        /*0662*/ 	.short	(.L_313 - .L_312)
	.align		4
.L_312:
        /*0664*/ 	.word	index@(_Z35group_norm_nhwc_bwd_one_pass_kernelI11Bf16IOFp32WLi512ELi16ELi256EEv26Group_norm_nhwc_bwd_params)
        /*0668*/ 	.word	0x00000080


	//----- nvinfo : EIATTR_FRAME_SIZE
	.align		4
.L_313:
        /*066c*/ 	.byte	0x04, 0x11
        /*066e*/ 	.short	(.L_315 - .L_314)
	.align		4
.L_314:
        /*0670*/ 	.word	index@(_Z35group_norm_nhwc_bwd_one_pass_kernelI11Bf16IOFp32WLi512ELi16ELi256EEv26Group_norm_nhwc_bwd_params)
        /*0674*/ 	.word	0x00000008


	//----- nvinfo : EIATTR_REGCOUNT
	.align		4
.L_315:
        /*0678*/ 	.byte	0x04, 0x2f
        /*067a*/ 	.short	(.L_317 - .L_316)
	.align		4
.L_316:
        /*067c*/ 	.word	index@(_Z35group_norm_nhwc_bwd_one_pass_kernelI11Bf16IOFp32WLi256ELi16ELi256EEv26Group_norm_nhwc_bwd_params)
        /*0680*/ 	.word	0x00000040


	//----- nvinfo : EIATTR_FRAME_SIZE
	.align		4
.L_317:
        /*0684*/ 	.byte	0x04, 0x11
        /*0686*/ 	.short	(.L_319 - .L_318)
	.align		4
.L_318:
        /*0688*/ 	.word	index@(_Z35group_norm_nhwc_bwd_one_pass_kernelI11Bf16IOFp32WLi256ELi16ELi256EEv26Group_norm_nhwc_bwd_params)
        /*068c*/ 	.word	0x00000008


	//----- nvinfo : EIATTR_REGCOUNT
	.align		4
.L_319:
        /*0690*/ 	.byte	0x04, 0x2f
        /*0692*/ 	.short	(.L_321 - .L_320)
	.align		4
.L_320:
        /*0694*/ 	.word	index@(_Z35group_norm_nhwc_bwd_one_pass_kernelI11Bf16IOFp32WLi128ELi16ELi256EEv26Group_norm_nhwc_bwd_params)
        /*0698*/ 	.word	0x00000030


	//----- nvinfo : EIATTR_FRAME_SIZE
	.align		4
.L_321:
        /*069c*/ 	.byte	0x04, 0x11
        /*069e*/ 	.short	(.L_323 - .L_322)
	.align		4
.L_322:
        /*06a0*/ 	.word	index@(_Z35group_norm_nhwc_bwd_one_pass_kernelI11Bf16IOFp32WLi128ELi16ELi256EEv26Group_norm_nhwc_bwd_params)
        /*06a4*/ 	.word	0x00000000


	//----- nvinfo : EIATTR_REGCOUNT
	.align		4
.L_323:
        /*06a8*/ 	.byte	0x04, 0x2f
        /*06aa*/ 	.short	(.L_325 - .L_324)
	.align		4
.L_324:
        /*06ac*/ 	.word	index@(_Z35group_norm_nhwc_bwd_one_pass_kernelI11Bf16IOFp32WLi64ELi16ELi256EEv26Group_norm_nhwc_bwd_params)
        /*06b0*/ 	.word	0x00000030


	//----- nvinfo : EIATTR_FRAME_SIZE
	.align		4
.L_325:
        /*06b4*/ 	.byte	0x04, 0x11
        /*06b6*/ 	.short	(.L_327 - .L_326)
	.align		4
.L_326:
        /*06b8*/ 	.word	index@(_Z35group_norm_nhwc_bwd_one_pass_kernelI11Bf16IOFp32WLi64ELi16ELi256EEv26Group_norm_nhwc_bwd_params)
        /*06bc*/ 	.word	0x00000000


	//----- nvinfo : EIATTR_REGCOUNT
	.align		4
.L_327:
        /*06c0*/ 	.byte	0x04, 0x2f
        /*06c2*/ 	.short	(.L_329 - .L_328)
	.align		4
.L_328:
        /*06c4*/ 	.word	index@(_ZN3cub17CUB_300001_SM_9006detail11EmptyKernelIvEEvv)
        /*06c8*/ 	.word	0x00000004


	//----- nvinfo : EIATTR_FRAME_SIZE
	.align		4
.L_329:
        /*06cc*/ 	.byte	0x04, 0x11
        /*06ce*/ 	.short	(.L_331 - .L_330)
	.align		4
.L_330:
        /*06d0*/ 	.word	index@(_ZN3cub17CUB_300001_SM_9006detail11EmptyKernelIvEEvv)
        /*06d4*/ 	.word	0x00000000


	//----- nvinfo : EIATTR_MIN_STACK_SIZE
	.align		4
.L_331:
        /*06d8*/ 	.byte	0x04, 0x12
        /*06da*/ 	.short	(.L_333 - .L_332)
	.align		4
.L_332:
        /*06dc*/ 	.word	index@(_ZN3cub17CUB_300001_SM_9006detail11EmptyKernelIvEEvv)
        /*06e0*/ 	.word	0x00000000


	//----- nvinfo : EIATTR_MIN_STACK_SIZE
	.align		4
.L_333:
        /*06e4*/ 	.byte	0x04, 0x12
        /*06e6*/ 	.short	(.L_335 - .L_334)
	.align		4
.L_334:
        /*06e8*/ 	.word	index@(_Z35group_norm_nhwc_bwd_one_pass_kernelI11Bf16IOFp32WLi64ELi16ELi256EEv26Group_norm_nhwc_bwd_params)
        /*06ec*/ 	.word	0x00000000


	//----- nvinfo : EIATTR_MIN_STACK_SIZE
	.align		4
.L_335:
        /*06f0*/ 	.byte	0x04, 0x12
        /*06f2*/ 	.short	(.L_337 - .L_336)
	.align		4
.L_336:
        /*06f4*/ 	.word	index@(_Z35group_norm_nhwc_bwd_one_pass_kernelI11Bf16IOFp32WLi128ELi16ELi256EEv26Group_norm_nhwc_bwd_params)
        /*06f8*/ 	.word	0x00000000


	//----- nvinfo : EIATTR_MIN_STACK_SIZE
	.align		4
.L_337:
        /*06fc*/ 	.byte	0x04, 0x12
        /*06fe*/ 	.short	(.L_339 - .L_338)
	.align		4
.L_338:
        /*0700*/ 	.word	index@(_Z35group_norm_nhwc_bwd_one_pass_kernelI11Bf16IOFp32WLi256ELi16ELi256EEv26Group_norm_nhwc_bwd_params)
        /*0704*/ 	.word	0x00000008


	//----- nvinfo : EIATTR_MIN_STACK_SIZE
	.align		4
.L_339:
        /*0708*/ 	.byte	0x04, 0x12
        /*070a*/ 	.short	(.L_341 - .L_340)
	.align		4
.L_340:
        /*070c*/ 	.word	index@(_Z35group_norm_nhwc_bwd_one_pass_kernelI11Bf16IOFp32WLi512ELi16ELi256EEv26Group_norm_nhwc_bwd_params)
        /*0710*/ 	.word	0x00000008


	//----- nvinfo : EIATTR_MIN_STACK_SIZE
	.align		4
.L_341:
        /*0714*/ 	.byte	0x04, 0x12
        /*0716*/ 	.short	(.L_343 - .L_342)
	.align		4
.L_342:
        /*0718*/ 	.word	index@(_Z35group_norm_nhwc_bwd_one_pass_kernelI11Bf16IOBf16WLi64ELi16ELi256EEv26Group_norm_nhwc_bwd_params)
        /*071c*/ 	.word	0x00000000


	//----- nvinfo : EIATTR_MIN_STACK_SIZE
	.align		4
.L_343:
        /*0720*/ 	.byte	0x04, 0x12
        /*0722*/ 	.short	(.L_345 - .L_344)
	.align		4
.L_344:
        /*0724*/ 	.word	index@(_Z35group_norm_nhwc_bwd_one_pass_kernelI11Bf16IOBf16WLi128ELi16ELi256EEv26Group_norm_nhwc_bwd_params)
        /*0728*/ 	.word	0x00000000


	//----- nvinfo : EIATTR_MIN_STACK_SIZE
	.align		4
.L_345:
        /*072c*/ 	.byte	0x04, 0x12
        /*072e*/ 	.short	(.L_347 - .L_346)
	.align		4
.L_346:
        /*0730*/ 	.word	index@(_Z35group_norm_nhwc_bwd_one_pass_kernelI11Bf16IOBf16WLi256ELi16ELi256EEv26Group_norm_nhwc_bwd_params)
        /*0734*/ 	.word	0x00000008


	//----- nvinfo : EIATTR_MIN_STACK_SIZE
	.align		4
.L_347:
        /*0738*/ 	.byte	0x04, 0x12
        /*073a*/ 	.short	(.L_349 - .L_348)
	.align		4
.L_348:
        /*073c*/ 	.word	index@(_Z35group_norm_nhwc_bwd_one_pass_kernelI11Bf16IOBf16WLi512ELi16ELi256EEv26Group_norm_nhwc_bwd_params)
        /*0740*/ 	.word	0x00000008


	//----- nvinfo : EIATTR_MIN_STACK_SIZE
	.align		4
.L_349:
        /*0744*/ 	.byte	0x04, 0x12
        /*0746*/ 	.short	(.L_351 - .L_350)
	.align		4
.L_350:
        /*0748*/ 	.word	index@(_Z35group_norm_nhwc_bwd_one_pass_kernelI11Bf16IOFp16WLi64ELi16ELi256EEv26Group_norm_nhwc_bwd_params)
        /*074c*/ 	.word	0x00000000


	//----- nvinfo : EIATTR_MIN_STACK_SIZE
	.align		4
.L_351:
        /*0750*/ 	.byte	0x04, 0x12
        /*0752*/ 	.short	(.L_353 - .L_352)
	.align		4
.L_352:
        /*0754*/ 	.word	index@(_Z35group_norm_nhwc_bwd_one_pass_kernelI11Bf16IOFp16WLi128ELi16ELi256EEv26Group_norm_nhwc_bwd_params)
        /*0758*/ 	.word	0x00000000


	//----- nvinfo : EIATTR_MIN_STACK_SIZE
	.align		4
.L_353:
        /*075c*/ 	.byte	0x04, 0x12
        /*075e*/ 	.short	(.L_355 - .L_354)
	.align		4
.L_354:
        /*0760*/ 	.word	index@(_Z35group_norm_nhwc_bwd_one_pass_kernelI11Bf16IOFp16WLi256ELi16ELi256EEv26Group_norm_nhwc_bwd_params)
        /*0764*/ 	.word	0x00000008


	//----- nvinfo : EIATTR_MIN_STACK_SIZE
	.align		4
.L_355:
        /*0768*/ 	.byte	0x04, 0x12
        /*076a*/ 	.short	(.L_357 - .L_356)
	.align		4
.L_356:
        /*076c*/ 	.word	index@(_Z35group_norm_nhwc_bwd_one_pass_kernelI11Bf16IOFp16WLi512ELi16ELi256EEv26Group_norm_nhwc_bwd_params)
        /*0770*/ 	.word	0x00000008


	//----- nvinfo : EIATTR_MIN_STACK_SIZE
	.align		4
.L_357:
        /*0774*/ 	.byte	0x04, 0x12
        /*0776*/ 	.short	(.L_359 - .L_358)
	.align		4
.L_358:
        /*0778*/ 	.word	index@(_Z35group_norm_nhwc_bwd_one_pass_kernelI11Fp16IOFp32WLi64ELi16ELi256EEv26Group_norm_nhwc_bwd_params)
        /*077c*/ 	.word	0x00000000


	//----- nvinfo : EIATTR_MIN_STACK_SIZE
	.align		4
.L_359:
        /*0780*/ 	.byte	0x04, 0x12
        /*0782*/ 	.short	(.L_361 - .L_360)
	.align		4
.L_360:
        /*0784*/ 	.word	index@(_Z35group_norm_nhwc_bwd_one_pass_kernelI11Fp16IOFp32WLi128ELi16ELi256EEv26Group_norm_nhwc_bwd_params)
        /*0788*/ 	.word	0x00000000


	//----- nvinfo : EIATTR_MIN_STACK_SIZE
	.align		4
.L_361:
        /*078c*/ 	.byte	0x04, 0x12
        /*078e*/ 	.short	(.L_363 - .L_362)
	.align		4
.L_362:
        /*0790*/ 	.word	index@(_Z35group_norm_nhwc_bwd_one_pass_kernelI11Fp16IOFp32WLi256ELi16ELi256EEv26Group_norm_nhwc_bwd_params)
        /*0794*/ 	.word	0x00000008


	//----- nvinfo : EIATTR_MIN_STACK_SIZE
	.align		4
.L_363:
        /*0798*/ 	.byte	0x04, 0x12
        /*079a*/ 	.short	(.L_365 - .L_364)
	.align		4
.L_364:
        /*079c*/ 	.word	index@(_Z35group_norm_nhwc_bwd_one_pass_kernelI11Fp16IOFp32WLi512ELi16ELi256EEv26Group_norm_nhwc_bwd_params)
        /*07a0*/ 	.word	0x00000008


	//----- nvinfo : EIATTR_MIN_STACK_SIZE
	.align		4
.L_365:
        /*07a4*/ 	.byte	0x04, 0x12
        /*07a6*/ 	.short	(.L_367 - .L_366)
	.align		4
.L_366:
        /*07a8*/ 	.word	index@(_Z35group_norm_nhwc_bwd_one_pass_kernelI11Fp16IOBf16WLi64ELi16ELi256EEv26Group_norm_nhwc_bwd_params)
        /*07ac*/ 	.word	0x00000000


	//----- nvinfo : EIATTR_MIN_STACK_SIZE
	.align		4
.L_367:
        /*07b0*/ 	.byte	0x04, 0x12
        /*07b2*/ 	.short	(.L_369 - .L_368)
	.align		4
.L_368:
        /*07b4*/ 	.word	index@(_Z35group_norm_nhwc_bwd_one_pass_kernelI11Fp16IOBf16WLi128ELi16ELi256EEv26Group_norm_nhwc_bwd_params)
        /*07b8*/ 	.word	0x00000000


	//----- nvinfo : EIATTR_MIN_STACK_SIZE
	.align		4
.L_369:
        /*07bc*/ 	.byte	0x04, 0x12
        /*07be*/ 	.short	(.L_371 - .L_370)
	.align		4
.L_370:
        /*07c0*/ 	.word	index@(_Z35group_norm_nhwc_bwd_one_pass_kernelI11Fp16IOBf16WLi256ELi16ELi256EEv26Group_norm_nhwc_bwd_params)
        /*07c4*/ 	.word	0x00000008


	//----- nvinfo : EIATTR_MIN_STACK_SIZE
	.align		4
.L_371:
        /*07c8*/ 	.byte	0x04, 0x12
        /*07ca*/ 	.short	(.L_373 - .L_372)
	.align		4
.L_372:
        /*07cc*/ 	.word	index@(_Z35group_norm_nhwc_bwd_one_pass_kernelI11Fp16IOBf16WLi512ELi16ELi256EEv26Group_norm_nhwc_bwd_params)
        /*07d0*/ 	.word	0x00000008


	//----- nvinfo : EIATTR_MIN_STACK_SIZE
	.align		4
.L_373:
        /*07d4*/ 	.byte	0x04, 0x12
        /*07d6*/ 	.short	(.L_375 - .L_374)
	.align		4
.L_374:
        /*07d8*/ 	.word	index@(_Z35group_norm_nhwc_bwd_one_pass_kernelI11Fp16IOFp16WLi64ELi16ELi256EEv26Group_norm_nhwc_bwd_params)
        /*07dc*/ 	.word	0x00000000


	//----- nvinfo : EIATTR_MIN_STACK_SIZE
	.align		4
.L_375:
        /*07e0*/ 	.byte	0x04, 0x12
        /*07e2*/ 	.short	(.L_377 - .L_376)
	.align		4
.L_376:
        /*07e4*/ 	.word	index@(_Z35group_norm_nhwc_bwd_one_pass_kernelI11Fp16IOFp16WLi128ELi16ELi256EEv26Group_norm_nhwc_bwd_params)
        /*07e8*/ 	.word	0x00000000


	//----- nvinfo : EIATTR_MIN_STACK_SIZE
	.align		4
.L_377:
        /*07ec*/ 	.byte	0x04, 0x12
        /*07ee*/ 	.short	(.L_379 - .L_378)
	.align		4
.L_378:
        /*07f0*/ 	.word	index@(_Z35group_norm_nhwc_bwd_one_pass_kernelI11Fp16IOFp16WLi256ELi16ELi256EEv26Group_norm_nhwc_bwd_params)
        /*07f4*/ 	.word	0x00000008


	//----- nvinfo : EIATTR_MIN_STACK_SIZE
	.align		4
.L_379:
        /*07f8*/ 	.byte	0x04, 0x12
        /*07fa*/ 	.short	(.L_381 - .L_380)
	.align		4
.L_380:
        /*07fc*/ 	.word	index@(_Z35group_norm_nhwc_bwd_one_pass_kernelI11Fp16IOFp16WLi512ELi16ELi256EEv26Group_norm_nhwc_bwd_params)
        /*0800*/ 	.word	0x00000008


	//----- nvinfo : EIATTR_MIN_STACK_SIZE
	.align		4
.L_381:
        /*0804*/ 	.byte	0x04, 0x12
        /*0806*/ 	.short	(.L_383 - .L_382)
	.align		4
.L_382:
        /*0808*/ 	.word	index@(_Z35group_norm_nhwc_bwd_one_pass_kernelI11Fp32IOFp32WLi64ELi16ELi256EEv26Group_norm_nhwc_bwd_params)
        /*080c*/ 	.word	0x00000000


	//----- nvinfo : EIATTR_MIN_STACK_SIZE
	.align		4
.L_383:
        /*0810*/ 	.byte	0x04, 0x12
        /*0812*/ 	.short	(.L_385 - .L_384)
	.align		4
.L_384:
        /*0814*/ 	.word	index@(_Z35group_norm_nhwc_bwd_one_pass_kernelI11Fp32IOFp32WLi128ELi16ELi256EEv26Group_norm_nhwc_bwd_params)
        /*0818*/ 	.word	0x00000000


	//----- nvinfo : EIATTR_MIN_STACK_SIZE
	.align		4
.L_385:
        /*081c*/ 	.byte	0x04, 0x12
        /*081e*/ 	.short	(.L_387 - .L_386)
	.align		4
.L_386:
        /*0820*/ 	.word	index@(_Z35group_norm_nhwc_bwd_one_pass_kernelI11Fp32IOFp32WLi256ELi16ELi256EEv26Group_norm_nhwc_bwd_params)
        /*0824*/ 	.word	0x00000000


	//----- nvinfo : EIATTR_MIN_STACK_SIZE
	.align		4
.L_387:
        /*0828*/ 	.byte	0x04, 0x12
        /*082a*/ 	.short	(.L_389 - .L_388)
	.align		4
.L_388:
        /*082c*/ 	.word	index@(_Z35group_norm_nhwc_bwd_one_pass_kernelI11Fp32IOFp32WLi512ELi16ELi256EEv26Group_norm_nhwc_bwd_params)
        /*0830*/ 	.word	0x00000000


	//----- nvinfo : EIATTR_MIN_STACK_SIZE
	.align		4
.L_389:
        /*0834*/ 	.byte	0x04, 0x12
        /*0836*/ 	.short	(.L_391 - .L_390)
	.align		4
.L_390:
        /*0838*/ 	.word	index@(_Z35group_norm_nhwc_bwd_one_pass_kernelI11Fp32IOBf16WLi64ELi16ELi256EEv26Group_norm_nhwc_bwd_params)
        /*083c*/ 	.word	0x00000000


	//----- nvinfo : EIATTR_MIN_STACK_SIZE
	.align		4
.L_391:
        /*0840*/ 	.byte	0x04, 0x12
        /*0842*/ 	.short	(.L_393 - .L_392)
	.align		4
.L_392:
        /*0844*/ 	.word	index@(_Z35group_norm_nhwc_bwd_one_pass_kernelI11Fp32IOBf16WLi128ELi16ELi256EEv26Group_norm_nhwc_bwd_params)
        /*0848*/ 	.word	0x00000000


	//----- nvinfo : EIATTR_MIN_STACK_SIZE
	.align		4
.L_393:
        /*084c*/ 	.byte	0x04, 0x12
        /*084e*/ 	.short	(.L_395 - .L_394)
	.align		4
.L_394:
        /*0850*/ 	.word	index@(_Z35group_norm_nhwc_bwd_one_pass_kernelI11Fp32IOBf16WLi256ELi16ELi256EEv26Group_norm_nhwc_bwd_params)
        /*0854*/ 	.word	0x00000000


	//----- nvinfo : EIATTR_MIN_STACK_SIZE
	.align		4
.L_395:
        /*0858*/ 	.byte	0x04, 0x12
        /*085a*/ 	.short	(.L_397 - .L_396)
	.align		4
.L_396:
        /*085c*/ 	.word	index@(_Z35group_norm_nhwc_bwd_one_pass_kernelI11Fp32IOBf16WLi512ELi16ELi256EEv26Group_norm_nhwc_bwd_params)
        /*0860*/ 	.word	0x00000000


	//----- nvinfo : EIATTR_MIN_STACK_SIZE
	.align		4
.L_397:
        /*0864*/ 	.byte	0x04, 0x12
        /*0866*/ 	.short	(.L_399 - .L_398)
	.align		4
.L_398:
        /*0868*/ 	.word	index@(_Z35group_norm_nhwc_bwd_one_pass_kernelI11Fp32IOFp16WLi64ELi16ELi256EEv26Group_norm_nhwc_bwd_params)
        /*086c*/ 	.word	0x00000000


	//----- nvinfo : EIATTR_MIN_STACK_SIZE
	.align		4
.L_399:
        /*0870*/ 	.byte	0x04, 0x12
        /*0872*/ 	.short	(.L_401 - .L_400)
	.align		4
.L_400:
        /*0874*/ 	.word	index@(_Z35group_norm_nhwc_bwd_one_pass_kernelI11Fp32IOFp16WLi128ELi16ELi256EEv26Group_norm_nhwc_bwd_params)
        /*0878*/ 	.word	0x00000000


	//----- nvinfo : EIATTR_MIN_STACK_SIZE
	.align		4
.L_401:
        /*087c*/ 	.byte	0x04, 0x12
        /*087e*/ 	.short	(.L_403 - .L_402)
	.align		4
.L_402:
        /*0880*/ 	.word	index@(_Z35group_norm_nhwc_bwd_one_pass_kernelI11Fp32IOFp16WLi256ELi16ELi256EEv26Group_norm_nhwc_bwd_params)
        /*0884*/ 	.word	0x00000000


	//----- nvinfo : EIATTR_MIN_STACK_SIZE
	.align		4
.L_403:
        /*0888*/ 	.byte	0x04, 0x12
        /*088a*/ 	.short	(.L_405 - .L_404)
	.align		4
.L_404:
        /*088c*/ 	.word	index@(_Z35group_norm_nhwc_bwd_one_pass_kernelI11Fp32IOFp16WLi512ELi16ELi256EEv26Group_norm_nhwc_bwd_params)
        /*0890*/ 	.word	0x00000000


	//----- nvinfo : EIATTR_MIN_STACK_SIZE
	.align		4
.L_405:
        /*0894*/ 	.byte	0x04, 0x12
        /*0896*/ 	.short	(.L_407 - .L_406)
	.align		4
.L_406:
        /*0898*/ 	.word	index@(_Z35group_norm_nhwc_fwd_one_pass_kernelI11Bf16IOFp32WLi64ELi16ELi256EEv26Group_norm_nhwc_fwd_params)
        /*089c*/ 	.word	0x00000000


	//----- nvinfo : EIATTR_MIN_STACK_SIZE
	.align		4
.L_407:
        /*08a0*/ 	.byte	0x04, 0x12
        /*08a2*/ 	.short	(.L_409 - .L_408)
	.align		4
.L_408:
        /*08a4*/ 	.word	index@(_Z35group_norm_nhwc_fwd_one_pass_kernelI11Bf16IOFp32WLi128ELi16ELi256EEv26Group_norm_nhwc_fwd_params)
        /*08a8*/ 	.word	0x00000000


	//----- nvinfo : EIATTR_MIN_STACK_SIZE
	.align		4
.L_409:
        /*08ac*/ 	.byte	0x04, 0x12
        /*08ae*/ 	.short	(.L_411 - .L_410)
	.align		4
.L_410:
        /*08b0*/ 	.word	index@(_Z35group_norm_nhwc_fwd_one_pass_kernelI11Bf16IOFp32WLi256ELi16ELi256EEv26Group_norm_nhwc_fwd_params)
        /*08b4*/ 	.word	0x00000000


	//----- nvinfo : EIATTR_MIN_STACK_SIZE
	.align		4
.L_411:
        /*08b8*/ 	.byte	0x04, 0x12
        /*08ba*/ 	.short	(.L_413 - .L_412)
	.align		4
.L_412:
        /*08bc*/ 	.word	index@(_Z35group_norm_nhwc_fwd_one_pass_kernelI11Bf16IOFp32WLi512ELi16ELi256EEv26Group_norm_nhwc_fwd_params)
        /*08c0*/ 	.word	0x00000000


	//----- nvinfo : EIATTR_MIN_STACK_SIZE
	.align		4
.L_413:
        /*08c4*/ 	.byte	0x04, 0x12
        /*08c6*/ 	.short	(.L_415 - .L_414)
	.align		4
.L_414:
        /*08c8*/ 	.word	index@(_Z35group_norm_nhwc_fwd_one_pass_kernelI11Bf16IOBf16WLi64ELi16ELi256EEv26Group_norm_nhwc_fwd_params)
        /*08cc*/ 	.word	0x00000000


	//----- nvinfo : EIATTR_MIN_STACK_SIZE
	.align		4
.L_415:
        /*08d0*/ 	.byte	0x04, 0x12
        /*08d2*/ 	.short	(.L_417 - .L_416)
	.align		4
.L_416:
        /*08d4*/ 	.word	index@(_Z35group_norm_nhwc_fwd_one_pass_kernelI11Bf16IOBf16WLi128ELi16ELi256EEv26Group_norm_nhwc_fwd_params)
        /*08d8*/ 	.word	0x00000000


	//----- nvinfo : EIATTR_MIN_STACK_SIZE
	.align		4
.L_417:
        /*08dc*/ 	.byte	0x04, 0x12
        /*08de*/ 	.short	(.L_419 - .L_418)
	.align		4
.L_418:
        /*08e0*/ 	.word	index@(_Z35group_norm_nhwc_fwd_one_pass_kernelI11Bf16IOBf16WLi256ELi16ELi256EEv26Group_norm_nhwc_fwd_params)
        /*08e4*/ 	.word	0x00000000


	//----- nvinfo : EIATTR_MIN_STACK_SIZE
	.align		4
.L_419:
        /*08e8*/ 	.byte	0x04, 0x12
        /*08ea*/ 	.short	(.L_421 - .L_420)
	.align		4
.L_420:
        /*08ec*/ 	.word	index@(_Z35group_norm_nhwc_fwd_one_pass_kernelI11Bf16IOBf16WLi512ELi16ELi256EEv26Group_norm_nhwc_fwd_params)
        /*08f0*/ 	.word	0x00000000


	//----- nvinfo : EIATTR_MIN_STACK_SIZE
	.align		4
.L_421:
        /*08f4*/ 	.byte	0x04, 0x12
        /*08f6*/ 	.short	(.L_423 - .L_422)
	.align		4
.L_422:
        /*08f8*/ 	.word	index@(_Z35group_norm_nhwc_fwd_one_pass_kernelI11Bf16IOFp16WLi64ELi16ELi256EEv26Group_norm_nhwc_fwd_params)
        /*08fc*/ 	.word	0x00000000


	//----- nvinfo : EIATTR_MIN_STACK_SIZE
	.align		4
.L_423:
        /*0900*/ 	.byte	0x04, 0x12
        /*0902*/ 	.short	(.L_425 - .L_424)
	.align		4
.L_424:
        /*0904*/ 	.word	index@(_Z35group_norm_nhwc_fwd_one_pass_kernelI11Bf16IOFp16WLi128ELi16ELi256EEv26Group_norm_nhwc_fwd_params)
        /*0908*/ 	.word	0x00000000


	//----- nvinfo : EIATTR_MIN_STACK_SIZE
	.align		4
.L_425:
        /*090c*/ 	.byte	0x04, 0x12
        /*090e*/ 	.short	(.L_427 - .L_426)
	.align		4
.L_426:
        /*0910*/ 	.word	index@(_Z35group_norm_nhwc_fwd_one_pass_kernelI11Bf16IOFp16WLi256ELi16ELi256EEv26Group_norm_nhwc_fwd_params)
        /*0914*/ 	.word	0x00000000


	//----- nvinfo : EIATTR_MIN_STACK_SIZE
	.align		4
.L_427:
        /*0918*/ 	.byte	0x04, 0x12
        /*091a*/ 	.short	(.L_429 - .L_428)
	.align		4
.L_428:
        /*091c*/ 	.word	index@(_Z35group_norm_nhwc_fwd_one_pass_kernelI11Bf16IOFp16WLi512ELi16ELi256EEv26Group_norm_nhwc_fwd_params)
        /*0920*/ 	.word	0x00000000


	//----- nvinfo : EIATTR_MIN_STACK_SIZE
	.align		4
.L_429:
        /*0924*/ 	.byte	0x04, 0x12
        /*0926*/ 	.short	(.L_431 - .L_430)
	.align		4
.L_430:
        /*0928*/ 	.word	index@(_Z35group_norm_nhwc_fwd_one_pass_kernelI11Fp16IOFp32WLi64ELi16ELi256EEv26Group_norm_nhwc_fwd_params)
        /*092c*/ 	.word	0x00000000


	//----- nvinfo : EIATTR_MIN_STACK_SIZE
	.align		4
.L_431:
        /*0930*/ 	.byte	0x04, 0x12
        /*0932*/ 	.short	(.L_433 - .L_432)
	.align		4
.L_432:
        /*0934*/ 	.word	index@(_Z35group_norm_nhwc_fwd_one_pass_kernelI11Fp16IOFp32WLi128ELi16ELi256EEv26Group_norm_nhwc_fwd_params)
        /*0938*/ 	.word	0x00000000


	//----- nvinfo : EIATTR_MIN_STACK_SIZE
	.align		4
.L_433:
        /*093c*/ 	.byte	0x04, 0x12
        /*093e*/ 	.short	(.L_435 - .L_434)
	.align		4
.L_434:
        /*0940*/ 	.word	index@(_Z35group_norm_nhwc_fwd_one_pass_kernelI11Fp16IOFp32WLi256ELi16ELi256EEv26Group_norm_nhwc_fwd_params)
        /*0944*/ 	.word	0x00000000


	//----- nvinfo : EIATTR_MIN_STACK_SIZE
	.align		4
.L_435:
        /*0948*/ 	.byte	0x04, 0x12
        /*094a*/ 	.short	(.L_437 - .L_436)
	.align		4
.L_436:
        /*094c*/ 	.word	index@(_Z35group_norm_nhwc_fwd_one_pass_kernelI11Fp16IOFp32WLi512ELi16ELi256EEv26Group_norm_nhwc_fwd_params)
        /*0950*/ 	.word	0x00000000


	//----- nvinfo : EIATTR_MIN_STACK_SIZE
	.align		4
.L_437:
        /*0954*/ 	.byte	0x04, 0x12
        /*0956*/ 	.short	(.L_439 - .L_438)
	.align		4
.L_438:
        /*0958*/ 	.word	index@(_Z35group_norm_nhwc_fwd_one_pass_kernelI11Fp16IOBf16WLi64ELi16ELi256EEv26Group_norm_nhwc_fwd_params)
        /*095c*/ 	.word	0x00000000


	//----- nvinfo : EIATTR_MIN_STACK_SIZE
	.align		4
.L_439:
        /*0960*/ 	.byte	0x04, 0x12
        /*0962*/ 	.short	(.L_441 - .L_440)
	.align		4
.L_440:
        /*0964*/ 	.word	index@(_Z35group_norm_nhwc_fwd_one_pass_kernelI11Fp16IOBf16WLi128ELi16ELi256EEv26Group_norm_nhwc_fwd_params)
        /*0968*/ 	.word	0x00000000


	//----- nvinfo : EIATTR_MIN_STACK_SIZE
	.align		4
.L_441:
        /*096c*/ 	.byte	0x04, 0x12
        /*096e*/ 	.short	(.L_443 - .L_442)
	.align		4
.L_442:
        /*0970*/ 	.word	index@(_Z35group_norm_nhwc_fwd_one_pass_kernelI11Fp16IOBf16WLi256ELi16ELi256EEv26Group_norm_nhwc_fwd_params)
        /*0974*/ 	.word	0x00000000


	//----- nvinfo : EIATTR_MIN_STACK_SIZE
	.align		4
.L_443:
        /*0978*/ 	.byte	0x04, 0x12
        /*097a*/ 	.short	(.L_445 - .L_444)
	.align		4
.L_444:
        /*097c*/ 	.word	index@(_Z35group_norm_nhwc_fwd_one_pass_kernelI11Fp16IOBf16WLi512ELi16ELi256EEv26Group_norm_nhwc_fwd_params)
        /*0980*/ 	.word	0x00000000


	//----- nvinfo : EIATTR_MIN_STACK_SIZE
	.align		4
.L_445:
        /*0984*/ 	.byte	0x04, 0x12
        /*0986*/ 	.short	(.L_447 - .L_446)
	.align		4
.L_446:
        /*0988*/ 	.word	index@(_Z35group_norm_nhwc_fwd_one_pass_kernelI11Fp16IOFp16WLi64ELi16ELi256EEv26Group_norm_nhwc_fwd_params)
        /*098c*/ 	.word	0x00000000


	//----- nvinfo : EIATTR_MIN_STACK_SIZE
	.align		4
.L_447:
        /*0990*/ 	.byte	0x04, 0x12
        /*0992*/ 	.short	(.L_449 - .L_448)
	.align		4
.L_448:
        /*0994*/ 	.word	index@(_Z35group_norm_nhwc_fwd_one_pass_kernelI11Fp16IOFp16WLi128ELi16ELi256EEv26Group_norm_nhwc_fwd_params)
        /*0998*/ 	.word	0x00000000


	//----- nvinfo : EIATTR_MIN_STACK_SIZE
	.align		4
.L_449:
        /*099c*/ 	.byte	0x04, 0x12
        /*099e*/ 	.short	(.L_451 - .L_450)
	.align		4
.L_450:
        /*09a0*/ 	.word	index@(_Z35group_norm_nhwc_fwd_one_pass_kernelI11Fp16IOFp16WLi256ELi16ELi256EEv26Group_norm_nhwc_fwd_params)
        /*09a4*/ 	.word	0x00000000


	//----- nvinfo : EIATTR_MIN_STACK_SIZE
	.align		4
.L_451:
        /*09a8*/ 	.byte	0x04, 0x12
        /*09aa*/ 	.short	(.L_453 - .L_452)
	.align		4
.L_452:
        /*09ac*/ 	.word	index@(_Z35group_norm_nhwc_fwd_one_pass_kernelI11Fp16IOFp16WLi512ELi16ELi256EEv26Group_norm_nhwc_fwd_params)
        /*09b0*/ 	.word	0x00000000


	//----- nvinfo : EIATTR_MIN_STACK_SIZE
	.align		4
.L_453:
        /*09b4*/ 	.byte	0x04, 0x12
        /*09b6*/ 	.short	(.L_455 - .L_454)
	.align		4
.L_454:
        /*09b8*/ 	.word	index@(_Z35group_norm_nhwc_fwd_one_pass_kernelI11Fp32IOFp32WLi64ELi16ELi256EEv26Group_norm_nhwc_fwd_params)
        /*09bc*/ 	.word	0x00000000


	//----- nvinfo : EIATTR_MIN_STACK_SIZE
	.align		4
.L_455:
        /*09c0*/ 	.byte	0x04, 0x12
        /*09c2*/ 	.short	(.L_457 - .L_456)
	.align		4
.L_456:
        /*09c4*/ 	.word	index@(_Z35group_norm_nhwc_fwd_one_pass_kernelI11Fp32IOFp32WLi128ELi16ELi256EEv26Group_norm_nhwc_fwd_params)
        /*09c8*/ 	.word	0x00000000


	//----- nvinfo : EIATTR_MIN_STACK_SIZE
	.align		4
.L_457:
        /*09cc*/ 	.byte	0x04, 0x12
        /*09ce*/ 	.short	(.L_459 - .L_458)
	.align		4
.L_458:
        /*09d0*/ 	.word	index@(_Z35group_norm_nhwc_fwd_one_pass_kernelI11Fp32IOFp32WLi256ELi16ELi256EEv26Group_norm_nhwc_fwd_params)
        /*09d4*/ 	.word	0x00000000


	//----- nvinfo : EIATTR_MIN_STACK_SIZE
	.align		4
.L_459:
        /*09d8*/ 	.byte	0x04, 0x12
        /*09da*/ 	.short	(.L_461 - .L_460)
	.align		4
.L_460:
        /*09dc*/ 	.word	index@(_Z35group_norm_nhwc_fwd_one_pass_kernelI11Fp32IOFp32WLi512ELi16ELi256EEv26Group_norm_nhwc_fwd_params)
        /*09e0*/ 	.word	0x00000000


	//----- nvinfo : EIATTR_MIN_STACK_SIZE
	.align		4
.L_461:
        /*09e4*/ 	.byte	0x04, 0x12
        /*09e6*/ 	.short	(.L_463 - .L_462)
	.align		4
.L_462:
        /*09e8*/ 	.word	index@(_Z35group_norm_nhwc_fwd_one_pass_kernelI11Fp32IOBf16WLi64ELi16ELi256EEv26Group_norm_nhwc_fwd_params)
        /*09ec*/ 	.word	0x00000000


	//----- nvinfo : EIATTR_MIN_STACK_SIZE
	.align		4
.L_463:
        /*09f0*/ 	.byte	0x04, 0x12
        /*09f2*/ 	.short	(.L_465 - .L_464)
	.align		4
.L_464:
        /*09f4*/ 	.word	index@(_Z35group_norm_nhwc_fwd_one_pass_kernelI11Fp32IOBf16WLi128ELi16ELi256EEv26Group_norm_nhwc_fwd_params)
        /*09f8*/ 	.word	0x00000000


	//----- nvinfo : EIATTR_MIN_STACK_SIZE
	.align		4
.L_465:
        /*09fc*/ 	.byte	0x04, 0x12
        /*09fe*/ 	.short	(.L_467 - .L_466)
	.align		4
.L_466:
        /*0a00*/ 	.word	index@(_Z35group_norm_nhwc_fwd_one_pass_kernelI11Fp32IOBf16WLi256ELi16ELi256EEv26Group_norm_nhwc_fwd_params)
        /*0a04*/ 	.word	0x00000000


	//----- nvinfo : EIATTR_MIN_STACK_SIZE
	.align		4
.L_467:
        /*0a08*/ 	.byte	0x04, 0x12
        /*0a0a*/ 	.short	(.L_469 - .L_468)
	.align		4
.L_468:
        /*0a0c*/ 	.word	index@(_Z35group_norm_nhwc_fwd_one_pass_kernelI11Fp32IOBf16WLi512ELi16ELi256EEv26Group_norm_nhwc_fwd_params)
        /*0a10*/ 	.word	0x00000000


	//----- nvinfo : EIATTR_MIN_STACK_SIZE
	.align		4
.L_469:
        /*0a14*/ 	.byte	0x04, 0x12
        /*0a16*/ 	.short	(.L_471 - .L_470)
	.align		4
.L_470:
        /*0a18*/ 	.word	index@(_Z35group_norm_nhwc_fwd_one_pass_kernelI11Fp32IOFp16WLi64ELi16ELi256EEv26Group_norm_nhwc_fwd_params)
        /*0a1c*/ 	.word	0x00000000


	//----- nvinfo : EIATTR_MIN_STACK_SIZE
	.align		4
.L_471:
        /*0a20*/ 	.byte	0x04, 0x12
        /*0a22*/ 	.short	(.L_473 - .L_472)
	.align		4
.L_472:
        /*0a24*/ 	.word	index@(_Z35group_norm_nhwc_fwd_one_pass_kernelI11Fp32IOFp16WLi128ELi16ELi256EEv26Group_norm_nhwc_fwd_params)
        /*0a28*/ 	.word	0x00000000


	//----- nvinfo : EIATTR_MIN_STACK_SIZE
	.align		4
.L_473:
        /*0a2c*/ 	.byte	0x04, 0x12
        /*0a2e*/ 	.short	(.L_475 - .L_474)
	.align		4
.L_474:
        /*0a30*/ 	.word	index@(_Z35group_norm_nhwc_fwd_one_pass_kernelI11Fp32IOFp16WLi256ELi16ELi256EEv26Group_norm_nhwc_fwd_params)
        /*0a34*/ 	.word	0x00000000


	//----- nvinfo : EIATTR_MIN_STACK_SIZE
	.align		4
.L_475:
        /*0a38*/ 	.byte	0x04, 0x12
        /*0a3a*/ 	.short	(.L_477 - .L_476)
	.align		4
.L_476:
        /*0a3c*/ 	.word	index@(_Z35group_norm_nhwc_fwd_one_pass_kernelI11Fp32IOFp16WLi512ELi16ELi256EEv26Group_norm_nhwc_fwd_params)
        /*0a40*/ 	.word	0x00000000
.L_477:


//--------------------- .nv.compat                --------------------------
	.section	.nv.compat,"",@"SHT_CUDA_COMPAT_INFO"
	.align	4
        /*0000*/ 	.byte	0x02, 0x09, 0x00, 0x00, 0x02, 0x02, 0x01, 0x00, 0x02, 0x05, 0x05, 0x00, 0x03, 0x07, 0x01, 0x01
        /*0010*/ 	.byte	0x02, 0x03, 0x00, 0x00, 0x02, 0x06, 0x01, 0x00, 0x04, 0x0b, 0x08, 0x00, 0x00, 0x00, 0x00, 0x00
        /*0020*/ 	.byte	0x00, 0x00, 0x00, 0x00


//--------------------- .nv.info._ZN3cub17CUB_300001_SM_9006detail11EmptyKernelIvEEvv --------------------------
	.section	.nv.info._ZN3cub17CUB_300001_SM_9006detail11EmptyKernelIvEEvv,"",@"SHT_CUDA_INFO"
	.sectionflags	@""
	.align	4


	//----- nvinfo : EIATTR_CUDA_API_VERSION
	.align		4
        /*0000*/ 	.byte	0x04, 0x37
        /*0002*/ 	.short	(.L_479 - .L_478)
.L_478:
        /*0004*/ 	.word	0x00000082


	//----- nvinfo : EIATTR_SPARSE_MMA_MASK
	.align		4
.L_479:
        /*0008*/ 	.byte	0x03, 0x50
        /*000a*/ 	.short	0x0000


	//----- nvinfo : EIATTR_MAXREG_COUNT
	.align		4
        /*000c*/ 	.byte	0x03, 0x1b
        /*000e*/ 	.short	0x00ff


	//----- nvinfo : EIATTR_MERCURY_ISA_VERSION
	.align		4
        /*0010*/ 	.byte	0x03, 0x5f
        /*0012*/ 	.short	0x0101


	//----- nvinfo : EIATTR_EXIT_INSTR_OFFSETS
	.align		4
        /*0014*/ 	.byte	0x04, 0x1c
        /*0016*/ 	.short	(.L_481 - .L_480)


	//   ....[0]....
.L_480:
        /*0018*/ 	.word	0x00000010


	//----- nvinfo : EIATTR_SW_WAR
	.align		4
.L_481:
        /*001c*/ 	.byte	0x04, 0x36
        /*001e*/ 	.short	(.L_483 - .L_482)
.L_482:
        /*0020*/ 	.word	0x00000008
.L_483:


//--------------------- .nv.info._Z35group_norm_nhwc_bwd_one_pass_kernelI11Bf16IOFp32WLi64ELi16ELi256EEv26Group_norm_nhwc_bwd_params --------------------------
	.section	.nv.info._Z35group_norm_nhwc_bwd_one_pass_kernelI11Bf16IOFp32WLi64ELi16ELi256EEv26Group_norm_nhwc_bwd_params,"",@"SHT_CUDA_INFO"
	.sectionflags	@""
	.align	4


	//----- nvinfo : EIATTR_CUDA_API_VERSION
	.align		4
        /*0000*/ 	.byte	0x04, 0x37
        /*0002*/ 	.short	(.L_485 - .L_484)
.L_484:
        /*0004*/ 	.word	0x00000082


	//----- nvinfo : EIATTR_KPARAM_INFO
	.align		4
.L_485:
        /*0008*/ 	.byte	0x04, 0x17
        /*000a*/ 	.short	(.L_487 - .L_486)
.L_486:
        /*000c*/ 	.word	0x00000000
        /*0010*/ 	.short	0x0000
        /*0012*/ 	.short	0x0000
        /*0014*/ 	.byte	0x00, 0xf0, 0xe1, 0x02


	//----- nvinfo : EIATTR_SPARSE_MMA_MASK
	.align		4
.L_487:
        /*0018*/ 	.byte	0x03, 0x50
        /*001a*/ 	.short	0x0000


	//----- nvinfo : EIATTR_MAXREG_COUNT
	.align		4
        /*001c*/ 	.byte	0x03, 0x1b
        /*001e*/ 	.short	0x00ff


	//----- nvinfo : EIATTR_NUM_BARRIERS
	.align		4
        /*0020*/ 	.byte	0x02, 0x4c
        /*0022*/ 	.byte	0x01
	.zero		1


	//----- nvinfo : EIATTR_MERCURY_ISA_VERSION
	.align		4
        /*0024*/ 	.byte	0x03, 0x5f
        /*0026*/ 	.short	0x0101


	//----- nvinfo : EIATTR_INT_WARP_WIDE_INSTR_OFFSETS
	.align		4
        /*0028*/ 	.byte	0x04, 0x31
        /*002a*/ 	.short	(.L_489 - .L_488)


	//   ....[0]....
.L_488:
        /*002c*/ 	.word	0x00001f70


	//   ....[1]....
        /*0030*/ 	.word	0x00003970


	//----- nvinfo : EIATTR_COOP_GROUP_MASK_REGIDS
	.align		4
.L_489:
        /*0034*/ 	.byte	0x04, 0x29
        /*0036*/ 	.short	(.L_491 - .L_490)


	//   ....[0]....
.L_490:
        /*0038*/ 	.word	0xffffffff


	//   ....[1]....
        /*003c*/ 	.word	0xffffffff


	//   ....[2]....
        /*0040*/ 	.word	0xffffffff


	//   ....[3]....
        /*0044*/ 	.word	0xffffffff


	//   ....[4]....
        /*0048*/ 	.word	0xffffffff


	//   ....[5]....
        /*004c*/ 	.word	0xffffffff


	//   ....[6]....
        /*0050*/ 	.word	0xffffffff


	//   ....[7]....
        /*0054*/ 	.word	0xffffffff


	//   ....[8]....
        /*0058*/ 	.word	0xffffffff


	//   ....[9]....
        /*005c*/ 	.word	0xffffffff


	//----- nvinfo : EIATTR_COOP_GROUP_INSTR_OFFSETS
	.align		4
.L_491:
        /*0060*/ 	.byte	0x04, 0x28
        /*0062*/ 	.short	(.L_493 - .L_492)


	//   ....[0]....
.L_492:
        /*0064*/ 	.word	0x00000f70


	//   ....[1]....
        /*0068*/ 	.word	0x00000fb0


	//   ....[2]....
        /*006c*/ 	.word	0x00001000


	//   ....[3]....
        /*0070*/ 	.word	0x00001020


	//   ....[4]....
        /*0074*/ 	.word	0x00001050


	//   ....[5]....
        /*0078*/ 	.word	0x00001070


	//   ....[6]....
        /*007c*/ 	.word	0x000010a0


	//   ....[7]....
        /*0080*/ 	.word	0x000010c0


	//   ....[8]....
        /*0084*/ 	.word	0x000010f0


	//   ....[9]....
        /*0088*/ 	.word	0x00001110


	//----- nvinfo : EIATTR_EXIT_INSTR_OFFSETS
	.align		4
.L_493:
        /*008c*/ 	.byte	0x04, 0x1c
        /*008e*/ 	.short	(.L_495 - .L_494)


	//   ....[0]....
.L_494:
        /*0090*/ 	.word	0x00003a00


	//   ....[1]....
        /*0094*/ 	.word	0x00003b40


	//   ....[2]....
        /*0098*/ 	.word	0x00003d80


	//----- nvinfo : EIATTR_MAX_THREADS
	.align		4
.L_495:
        /*009c*/ 	.byte	0x04, 0x05
        /*009e*/ 	.short	(.L_497 - .L_496)
.L_496:
        /*00a0*/ 	.word	0x00000100
        /*00a4*/ 	.word	0x00000001
        /*00a8*/ 	.word	0x00000001


	//----- nvinfo : EIATTR_CRS_STACK_SIZE
	.align		4
.L_497:
        /*00ac*/ 	.byte	0x04, 0x1e
        /*00ae*/ 	.short	(.L_499 - .L_498)
.L_498:
        /*00b0*/ 	.word	0x00000000


	//----- nvinfo : EIATTR_CBANK_PARAM_SIZE
	.align		4
.L_499:
        /*00b4*/ 	.byte	0x03, 0x19
        /*00b6*/ 	.short	0x00b8


	//----- nvinfo : EIATTR_PARAM_CBANK
	.align		4
        /*00b8*/ 	.byte	0x04, 0x0a
        /*00ba*/ 	.short	(.L_501 - .L_500)
	.align		4
.L_500:
        /*00bc*/ 	.word	index@(.nv.constant0._Z35group_norm_nhwc_bwd_one_pass_kernelI11Bf16IOFp32WLi64ELi16ELi256EEv26Group_norm_nhwc_bwd_params)
        /*00c0*/ 	.short	0x0210
        /*00c2*/ 	.short	0x00b8


	//----- nvinfo : EIATTR_SW_WAR
	.align		4
.L_501:
        /*00c4*/ 	.byte	0x04, 0x36
        /*00c6*/ 	.short	(.L_503 - .L_502)
.L_502:
        /*00c8*/ 	.word	0x00000008
.L_503:


//--------------------- .nv.info._Z35group_norm_nhwc_bwd_one_pass_kernelI11Bf16IOFp32WLi128ELi16ELi256EEv26Group_norm_nhwc_bwd_params --------------------------
	.section	.nv.info._Z35group_norm_nhwc_bwd_one_pass_kernelI11Bf16IOFp32WLi128ELi16ELi256EEv26Group_norm_nhwc_bwd_params,"",@"SHT_CUDA_INFO"
	.sectionflags	@""
	.align	4


	//----- nvinfo : EIATTR_CUDA_API_VERSION
	.align		4
        /*0000*/ 	.byte	0x04, 0x37
        /*0002*/ 	.short	(.L_505 - .L_504)
.L_504:
        /*0004*/ 	.word	0x00000082


	//----- nvinfo : EIATTR_KPARAM_INFO
	.align		4
.L_505:
        /*0008*/ 	.byte	0x04, 0x17
        /*000a*/ 	.short	(.L_507 - .L_506)
.L_506:
        /*000c*/ 	.word	0x00000000
        /*0010*/ 	.short	0x0000
        /*0012*/ 	.short	0x0000
        /*0014*/ 	.byte	0x00, 0xf0, 0xe1, 0x02


	//----- nvinfo : EIATTR_SPARSE_MMA_MASK
	.align		4
.L_507:
        /*0018*/ 	.byte	0x03, 0x50
        /*001a*/ 	.short	0x0000


	//----- nvinfo : EIATTR_MAXREG_COUNT
	.align		4
        /*001c*/ 	.byte	0x03, 0x1b
        /*001e*/ 	.short	0x00ff


	//----- nvinfo : EIATTR_NUM_BARRIERS
	.align		4
        /*0020*/ 	.byte	0x02, 0x4c
        /*0022*/ 	.byte	0x01
	.zero		1


	//----- nvinfo : EIATTR_MERCURY_ISA_VERSION
	.align		4
        /*0024*/ 	.byte	0x03, 0x5f
        /*0026*/ 	.short	0x0101


	//----- nvinfo : EIATTR_INT_WARP_WIDE_INSTR_OFFSETS
	.align		4
        /*0028*/ 	.byte	0x04, 0x31
        /*002a*/ 	.short	(.L_509 - .L_508)


	//   ....[0]....
.L_508:
        /*002c*/ 	.word	0x00002760


	//   ....[1]....
        /*0030*/ 	.word	0x00004840


	//----- nvinfo : EIATTR_COOP_GROUP_MASK_REGIDS
	.align		4
.L_509:
        /*0034*/ 	.byte	0x04, 0x29
        /*0036*/ 	.short	(.L_511 - .L_510)


	//   ....[0]....
.L_510:
        /*0038*/ 	.word	0xffffffff


	//   ....[1]....
        /*003c*/ 	.word	0xffffffff


	//   ....[2]....
        /*0040*/ 	.word	0xffffffff


	//   ....[3]....
        /*0044*/ 	.word	0xffffffff


	//   ....[4]....
        /*0048*/ 	.word	0xffffffff


	//   ....[5]....
        /*004c*/ 	.word	0xffffffff


	//   ....[6]....
        /*0050*/ 	.word	0xffffffff


	//   ....[7]....
        /*0054*/ 	.word	0xffffffff


	//   ....[8]....
        /*0058*/ 	.word	0xffffffff


	//   ....[9]....
        /*005c*/ 	.word	0xffffffff


	//----- nvinfo : EIATTR_COOP_GROUP_INSTR_OFFSETS
	.align		4
.L_511:
        /*0060*/ 	.byte	0x04, 0x28
        /*0062*/ 	.short	(.L_513 - .L_512)


	//   ....[0]....
.L_512:
        /*0064*/ 	.word	0x000016e0


	//   ....[1]....
        /*0068*/ 	.word	0x00001720


	//   ....[2]....
        /*006c*/ 	.word	0x00001850


	//   ....[3]....
        /*0070*/ 	.word	0x00001870


	//   ....[4]....
        /*0074*/ 	.word	0x000018a0


	//   ....[5]....
        /*0078*/ 	.word	0x000018c0


	//   ....[6]....
        /*007c*/ 	.word	0x000018f0


	//   ....[7]....
        /*0080*/ 	.word	0x00001910


	//   ....[8]....
        /*0084*/ 	.word	0x00001940


	//   ....[9]....
        /*0088*/ 	.word	0x00001960


	//----- nvinfo : EIATTR_EXIT_INSTR_OFFSETS
	.align		4
.L_513:
        /*008c*/ 	.byte	0x04, 0x1c
        /*008e*/ 	.short	(.L_515 - .L_514)


	//   ....[0]....
.L_514:
        /*0090*/ 	.word	0x000048d0


	//   ....[1]....
        /*0094*/ 	.word	0x00004a10


	//   ....[2]....
        /*0098*/ 	.word	0x00004c50


	//----- nvinfo : EIATTR_MAX_THREADS
	.align		4
.L_515:
        /*009c*/ 	.byte	0x04, 0x05
        /*009e*/ 	.short	(.L_517 - .L_516)
.L_516:
        /*00a0*/ 	.word	0x00000100
        /*00a4*/ 	.word	0x00000001
        /*00a8*/ 	.word	0x00000001


	//----- nvinfo : EIATTR_CRS_STACK_SIZE
	.align		4
.L_517:
        /*00ac*/ 	.byte	0x04, 0x1e
        /*00ae*/ 	.short	(.L_519 - .L_518)
.L_518:
        /*00b0*/ 	.word	0x00000000


	//----- nvinfo : EIATTR_CBANK_PARAM_SIZE
	.align		4
.L_519:
        /*00b4*/ 	.byte	0x03, 0x19
        /*00b6*/ 	.short	0x00b8


	//----- nvinfo : EIATTR_PARAM_CBANK
	.align		4
        /*00b8*/ 	.byte	0x04, 0x0a
        /*00ba*/ 	.short	(.L_521 - .L_520)
	.align		4
.L_520:
        /*00bc*/ 	.word	index@(.nv.constant0._Z35group_norm_nhwc_bwd_one_pass_kernelI11Bf16IOFp32WLi128ELi16ELi256EEv26Group_norm_nhwc_bwd_params)
        /*00c0*/ 	.short	0x0210
        /*00c2*/ 	.short	0x00b8


	//----- nvinfo : EIATTR_SW_WAR
	.align		4
.L_521:
        /*00c4*/ 	.byte	0x04, 0x36
        /*00c6*/ 	.short	(.L_523 - .L_522)
.L_522:
        /*00c8*/ 	.word	0x00000008
.L_523:


//--------------------- .nv.info._Z35group_norm_nhwc_bwd_one_pass_kernelI11Bf16IOFp32WLi256ELi16ELi256EEv26Group_norm_nhwc_bwd_params --------------------------
	.section	.nv.info._Z35group_norm_nhwc_bwd_one_pass_kernelI11Bf16IOFp32WLi256ELi16ELi256EEv26Group_norm_nhwc_bwd_params,"",@"SHT_CUDA_INFO"
	.sectionflags	@""
	.align	4


	//----- nvinfo : EIATTR_CUDA_API_VERSION
	.align		4
        /*0000*/ 	.byte	0x04, 0x37
        /*0002*/ 	.short	(.L_525 - .L_524)
.L_524:
        /*0004*/ 	.word	0x00000082


	//----- nvinfo : EIATTR_KPARAM_INFO
	.align		4
.L_525:
        /*0008*/ 	.byte	0x04, 0x17
        /*000a*/ 	.short	(.L_527 - .L_526)
.L_526:
        /*000c*/ 	.word	0x00000000
        /*0010*/ 	.short	0x0000
        /*0012*/ 	.short	0x0000
        /*0014*/ 	.byte	0x00, 0xf0, 0xe1, 0x02


	//----- nvinfo : EIATTR_SPARSE_MMA_MASK
	.align		4
.L_527:
        /*0018*/ 	.byte	0x03, 0x50
        /*001a*/ 	.short	0x0000


	//----- nvinfo : EIATTR_MAXREG_COUNT
	.align		4
        /*001c*/ 	.byte	0x03, 0x1b
        /*001e*/ 	.short	0x00ff


	//----- nvinfo : EIATTR_NUM_BARRIERS
	.align		4
        /*0020*/ 	.byte	0x02, 0x4c
        /*0022*/ 	.byte	0x01
	.zero		1


	//----- nvinfo : EIATTR_ANNOTATIONS
	.align		4
        /*0024*/ 	.byte	0x04, 0x55
        /*0026*/ 	.short	(.L_529 - .L_528)


	//   ....[0]....
.L_528:
        /*0028*/ 	.word	0x00000001
        /*002c*/ 	.byte	0xe0, 0x02, 0x00, 0x00, 0x01, 0x00, 0x00, 0x00, 0x30, 0x25, 0x00, 0x00, 0x01, 0x00, 0x00, 0x00
        /*003c*/ 	.byte	0x50, 0x25, 0x00, 0x00, 0x01, 0x00, 0x00, 0x00, 0x20, 0x27, 0x00, 0x00


	//----- nvinfo : EIATTR_MERCURY_ISA_VERSION
	.align		4
.L_529:
        /*0048*/ 	.byte	0x03, 0x5f
        /*004a*/ 	.short	0x0101


	//----- nvinfo : EIATTR_INT_WARP_WIDE_INSTR_OFFSETS
	.align		4
        /*004c*/ 	.byte	0x04, 0x31
        /*004e*/ 	.short	(.L_531 - .L_530)


	//   ....[0]....
.L_530:
        /*0050*/ 	.word	0x000037b0


	//   ....[1]....
        /*0054*/ 	.word	0x00006530


	//----- nvinfo : EIATTR_COOP_GROUP_MASK_REGIDS
	.align		4
.L_531:
        /*0058*/ 	.byte	0x04, 0x29
        /*005a*/ 	.short	(.L_533 - .L_532)


	//   ....[0]....
.L_532:
        /*005c*/ 	.word	0xffffffff


	//   ....[1]....
        /*0060*/ 	.word	0xffffffff


	//   ....[2]....
        /*0064*/ 	.word	0xffffffff


	//   ....[3]....
        /*0068*/ 	.word	0xffffffff


	//   ....[4]....
        /*006c*/ 	.word	0xffffffff


	//   ....[5]....
        /*0070*/ 	.word	0xffffffff


	//   ....[6]....
        /*0074*/ 	.word	0xffffffff


	//   ....[7]....
        /*0078*/ 	.word	0xffffffff


	//   ....[8]....
        /*007c*/ 	.word	0xffffffff


	//   ....[9]....
        /*0080*/ 	.word	0xffffffff


	//----- nvinfo : EIATTR_COOP_GROUP_INSTR_OFFSETS
	.align		4
.L_533:
        /*0084*/ 	.byte	0x04, 0x28
        /*0086*/ 	.short	(.L_535 - .L_534)


	//   ....[0]....
.L_534:
        /*0088*/ 	.word	0x000025c0


	//   ....[1]....
        /*008c*/ 	.word	0x000025d0


	//   ....[2]....
        /*0090*/ 	.word	0x00002620


	//   ....[3]....
        /*0094*/ 	.word	0x00002630


	//   ....[4]....
        /*0098*/ 	.word	0x00002660


	//   ....[5]....
        /*009c*/ 	.word	0x00002680


	//   ....[6]....
        /*00a0*/ 	.word	0x000026b0


	//   ....[7]....
        /*00a4*/ 	.word	0x000026d0


	//   ....[8]....
        /*00a8*/ 	.word	0x00002710


	//   ....[9]....
        /*00ac*/ 	.word	0x00002730


	//----- nvinfo : EIATTR_EXIT_INSTR_OFFSETS
	.align		4
.L_535:
        /*00b0*/ 	.byte	0x04, 0x1c
        /*00b2*/ 	.short	(.L_537 - .L_536)


	//   ....[0]....
.L_536:
        /*00b4*/ 	.word	0x000065c0


	//   ....[1]....
        /*00b8*/ 	.word	0x00006700


	//   ....[2]....
        /*00bc*/ 	.word	0x00006940


	//----- nvinfo : EIATTR_MAX_THREADS
	.align		4
.L_537:
        /*00c0*/ 	.byte	0x04, 0x05
        /*00c2*/ 	.short	(.L_539 - .L_538)
.L_538:
        /*00c4*/ 	.word	0x00000100
        /*00c8*/ 	.word	0x00000001
        /*00cc*/ 	.word	0x00000001


	//----- nvinfo : EIATTR_CRS_STACK_SIZE
	.align		4
.L_539:
        /*00d0*/ 	.byte	0x04, 0x1e
        /*00d2*/ 	.short	(.L_541 - .L_540)
.L_540:
        /*00d4*/ 	.word	0x00000000


	//----- nvinfo : EIATTR_CBANK_PARAM_SIZE
	.align		4
.L_541:
        /*00d8*/ 	.byte	0x03, 0x19
        /*00da*/ 	.short	0x00b8


	//----- nvinfo : EIATTR_PARAM_CBANK
	.align		4
        /*00dc*/ 	.byte	0x04, 0x0a
        /*00de*/ 	.short	(.L_543 - .L_542)
	.align		4
.L_542:
        /*00e0*/ 	.word	index@(.nv.constant0._Z35group_norm_nhwc_bwd_one_pass_kernelI11Bf16IOFp32WLi256ELi16ELi256EEv26Group_norm_nhwc_bwd_params)
        /*00e4*/ 	.short	0x0210
        /*00e6*/ 	.short	0x00b8


	//----- nvinfo : EIATTR_SW_WAR
	.align		4
.L_543:
        /*00e8*/ 	.byte	0x04, 0x36
        /*00ea*/ 	.short	(.L_545 - .L_544)
.L_544:
        /*00ec*/ 	.word	0x00000008
.L_545:


//--------------------- .nv.info._Z35group_norm_nhwc_bwd_one_pass_kernelI11Bf16IOFp32WLi512ELi16ELi256EEv26Group_norm_nhwc_bwd_params --------------------------
	.section	.nv.info._Z35group_norm_nhwc_bwd_one_pass_kernelI11Bf16IOFp32WLi512ELi16ELi256EEv26Group_norm_nhwc_bwd_params,"",@"SHT_CUDA_INFO"
	.sectionflags	@""
	.align	4


	//----- nvinfo : EIATTR_CUDA_API_VERSION
	.align		4
        /*0000*/ 	.byte	0x04, 0x37
        /*0002*/ 	.short	(.L_547 - .L_546)
.L_546:
        /*0004*/ 	.word	0x00000082


	//----- nvinfo : EIATTR_KPARAM_INFO
	.align		4
.L_547:
        /*0008*/ 	.byte	0x04, 0x17
        /*000a*/ 	.short	(.L_549 - .L_548)
.L_548:
        /*000c*/ 	.word	0x00000000
        /*0010*/ 	.short	0x0000
        /*0012*/ 	.short	0x0000
        /*0014*/ 	.byte	0x00, 0xf0, 0xe1, 0x02


	//----- nvinfo : EIATTR_SPARSE_MMA_MASK
	.align		4
.L_549:
        /*0018*/ 	.byte	0x03, 0x50
        /*001a*/ 	.short	0x0000


	//----- nvinfo : EIATTR_MAXREG_COUNT
	.align		4
        /*001c*/ 	.byte	0x03, 0x1b
        /*001e*/ 	.short	0x00ff


	//----- nvinfo : EIATTR_NUM_BARRIERS
	.align		4
        /*0020*/ 	.byte	0x02, 0x4c
        /*0022*/ 	.byte	0x01
	.zero		1


	//----- nvinfo : EIATTR_ANNOTATIONS
	.align		4
        /*0024*/ 	.byte	0x04, 0x55
        /*0026*/ 	.short	(.L_551 - .L_550)


	//   ....[0]....
.L_550:
        /*0028*/ 	.word	0x00000001
        /*002c*/ 	.byte	0x20, 0x06, 0x00, 0x00, 0x01, 0x00, 0x00, 0x00, 0x60, 0x56, 0x00, 0x00


	//----- nvinfo : EIATTR_MERCURY_ISA_VERSION
	.align		4
.L_551:
        /*0038*/ 	.byte	0x03, 0x5f
        /*003a*/ 	.short	0x0101


	//----- nvinfo : EIATTR_INT_WARP_WIDE_INSTR_OFFSETS
	.align		4
        /*003c*/ 	.byte	0x04, 0x31
        /*003e*/ 	.short	(.L_553 - .L_552)


	//   ....[0]....
.L_552:
        /*0040*/ 	.word	0x000059e0


	//   ....[1]....
        /*0044*/ 	.word	0x0000a180


	//----- nvinfo : EIATTR_COOP_GROUP_MASK_REGIDS
	.align		4
.L_553:
        /*0048*/ 	.byte	0x04, 0x29
        /*004a*/ 	.short	(.L_555 - .L_554)


	//   ....[0]....
.L_554:
        /*004c*/ 	.word	0xffffffff


	//   ....[1]....
        /*0050*/ 	.word	0xffffffff


	//   ....[2]....
        /*0054*/ 	.word	0xffffffff


	//   ....[3]....
        /*0058*/ 	.word	0xffffffff


	//   ....[4]....
        /*005c*/ 	.word	0xffffffff


	//   ....[5]....
        /*0060*/ 	.word	0xffffffff


	//   ....[6]....
        /*0064*/ 	.word	0xffffffff


	//   ....[7]....
        /*0068*/ 	.word	0xffffffff


	//   ....[8]....
        /*006c*/ 	.word	0xffffffff


	//   ....[9]....
        /*0070*/ 	.word	0xffffffff


	//----- nvinfo : EIATTR_COOP_GROUP_INSTR_OFFSETS
	.align		4
.L_555:
        /*0074*/ 	.byte	0x04, 0x28
        /*0076*/ 	.short	(.L_557 - .L_556)


	//   ....[0]....
.L_556:
        /*0078*/ 	.word	0x000045c0


	//   ....[1]....
        /*007c*/ 	.word	0x00004600


	//   ....[2]....
        /*0080*/ 	.word	0x000047e0


	//   ....[3]....
        /*0084*/ 	.word	0x00004820


	//   ....[4]....
        /*0088*/ 	.word	0x00004970


	//   ....[5]....
        /*008c*/ 	.word	0x00004990


	//   ....[6]....
        /*0090*/ 	.word	0x000049c0


	//   ....[7]....
        /*0094*/ 	.word	0x000049e0


	//   ....[8]....
        /*0098*/ 	.word	0x00004a10


	//   ....[9]....
        /*009c*/ 	.word	0x00004a30


	//----- nvinfo : EIATTR_EXIT_INSTR_OFFSETS
	.align		4
.L_557:
        /*00a0*/ 	.byte	0x04, 0x1c
        /*00a2*/ 	.short	(.L_559 - .L_558)


	//   ....[0]....
.L_558:
        /*00a4*/ 	.word	0x0000a210


	//   ....[1]....
        /*00a8*/ 	.word	0x0000a350


	//   ....[2]....
        /*00ac*/ 	.word	0x0000a590


	//----- nvinfo : EIATTR_MAX_THREADS
	.align		4
.L_559:
        /*00b0*/ 	.byte	0x04, 0x05
        /*00b2*/ 	.short	(.L_561 - .L_560)
.L_560:
        /*00b4*/ 	.word	0x00000100
        /*00b8*/ 	.word	0x00000001
        /*00bc*/ 	.word	0x00000001


	//----- nvinfo : EIATTR_CRS_STACK_SIZE
	.align		4
.L_561:
        /*00c0*/ 	.byte	0x04, 0x1e
        /*00c2*/ 	.short	(.L_563 - .L_562)
.L_562:
        /*00c4*/ 	.word	0x00000000


	//----- nvinfo : EIATTR_CBANK_PARAM_SIZE
	.align		4
.L_563:
        /*00c8*/ 	.byte	0x03, 0x19
        /*00ca*/ 	.short	0x00b8


	//----- nvinfo : EIATTR_PARAM_CBANK
	.align		4
        /*00cc*/ 	.byte	0x04, 0x0a
        /*00ce*/ 	.short	(.L_565 - .L_564)
	.align		4
.L_564:
        /*00d0*/ 	.word	index@(.nv.constant0._Z35group_norm_nhwc_bwd_one_pass_kernelI11Bf16IOFp32WLi512ELi16ELi256EEv26Group_norm_nhwc_bwd_params)
        /*00d4*/ 	.short	0x0210
        /*00d6*/ 	.short	0x00b8


	//----- nvinfo : EIATTR_SW_WAR
	.align		4
.L_565:
        /*00d8*/ 	.byte	0x04, 0x36
        /*00da*/ 	.short	(.L_567 - .L_566)
.L_566:
        /*00dc*/ 	.word	0x00000008
.L_567:


//--------------------- .nv.info._Z35group_norm_nhwc_bwd_one_pass_kernelI11Bf16IOBf16WLi64ELi16ELi256EEv26Group_norm_nhwc_bwd_params --------------------------
	.section	.nv.info._Z35group_norm_nhwc_bwd_one_pass_kernelI11Bf16IOBf16WLi64ELi16ELi256EEv26Group_norm_nhwc_bwd_params,"",@"SHT_CUDA_INFO"
	.sectionflags	@""
	.align	4


	//----- nvinfo : EIATTR_CUDA_API_VERSION
	.align		4
        /*0000*/ 	.byte	0x04, 0x37
        /*0002*/ 	.short	(.L_569 - .L_568)
.L_568:
        /*0004*/ 	.word	0x00000082


	//----- nvinfo : EIATTR_KPARAM_INFO
	.align		4
.L_569:
        /*0008*/ 	.byte	0x04, 0x17
        /*000a*/ 	.short	(.L_571 - .L_570)
.L_570:
        /*000c*/ 	.word	0x00000000
        /*0010*/ 	.short	0x0000
        /*0012*/ 	.short	0x0000
        /*0014*/ 	.byte	0x00, 0xf0, 0xe1, 0x02


	//----- nvinfo : EIATTR_SPARSE_MMA_MASK
	.align		4
.L_571:
        /*0018*/ 	.byte	0x03, 0x50
        /*001a*/ 	.short	0x0000


	//----- nvinfo : EIATTR_MAXREG_COUNT
	.align		4
        /*001c*/ 	.byte	0x03, 0x1b
        /*001e*/ 	.short	0x00ff


	//----- nvinfo : EIATTR_NUM_BARRIERS
	.align		4
        /*0020*/ 	.byte	0x02, 0x4c
        /*0022*/ 	.byte	0x01
	.zero		1


	//----- nvinfo : EIATTR_MERCURY_ISA_VERSION
	.align		4
        /*0024*/ 	.byte	0x03, 0x5f
        /*0026*/ 	.short	0x0101


	//----- nvinfo : EIATTR_INT_WARP_WIDE_INSTR_OFFSETS
	.align		4
        /*0028*/ 	.byte	0x04, 0x31
        /*002a*/ 	.short	(.L_573 - .L_572)


	//   ....[0]....
.L_572:
        /*002c*/ 	.word	0x00001fd0


	//   ....[1]....
        /*0030*/ 	.word	0x000039d0


	//----- nvinfo : EIATTR_COOP_GROUP_MASK_REGIDS
	.align		4
.L_573:
        /*0034*/ 	.byte	0x04, 0x29
        /*0036*/ 	.short	(.L_575 - .L_574)


	//   ....[0]....
.L_574:
        /*0038*/ 	.word	0xffffffff


	//   ....[1]....
        /*003c*/ 	.word	0xffffffff


	//   ....[2]....
        /*0040*/ 	.word	0xffffffff


	//   ....[3]....
        /*0044*/ 	.word	0xffffffff


	//   ....[4]....
        /*0048*/ 	.word	0xffffffff


	//   ....[5]....
        /*004c*/ 	.word	0xffffffff


	//   ....[6]....
        /*0050*/ 	.word	0xffffffff


	//   ....[7]....
        /*0054*/ 	.word	0xffffffff


	//   ....[8]....
        /*0058*/ 	.word	0xffffffff


	//   ....[9]....
        /*005c*/ 	.word	0xffffffff


	//----- nvinfo : EIATTR_COOP_GROUP_INSTR_OFFSETS
	.align		4
.L_575:
        /*0060*/ 	.byte	0x04, 0x28
        /*0062*/ 	.short	(.L_577 - .L_576)


	//   ....[0]....
.L_576:
        /*0064*/ 	.word	0x00000fd0


	//   ....[1]....
        /*0068*/ 	.word	0x00001010


	//   ....[2]....
        /*006c*/ 	.word	0x00001070


	//   ....[3]....
        /*0070*/ 	.word	0x00001090


	//   ....[4]....
        /*0074*/ 	.word	0x000010c0


	//   ....[5]....
        /*0078*/ 	.word	0x000010e0


	//   ....[6]....
        /*007c*/ 	.word	0x00001110


	//   ....[7]....
        /*0080*/ 	.word	0x00001130


	//   ....[8]....
        /*0084*/ 	.word	0x00001160


	//   ....[9]....
        /*0088*/ 	.word	0x00001180


	//----- nvinfo : EIATTR_EXIT_INSTR_OFFSETS
	.align		4
.L_577:
        /*008c*/ 	.byte	0x04, 0x1c
        /*008e*/ 	.short	(.L_579 - .L_578)


	//   ....[0]....
.L_578:
        /*0090*/ 	.word	0x00003a60


	//   ....[1]....
        /*0094*/ 	.word	0x00003ba0


	//   ....[2]....
        /*0098*/ 	.word	0x00003e00


	//----- nvinfo : EIATTR_MAX_THREADS
	.align		4
.L_579:
        /*009c*/ 	.byte	0x04, 0x05
        /*009e*/ 	.short	(.L_581 - .L_580)
.L_580:
        /*00a0*/ 	.word	0x00000100
        /*00a4*/ 	.word	0x00000001
        /*00a8*/ 	.word	0x00000001


	//----- nvinfo : EIATTR_CRS_STACK_SIZE
	.align		4
.L_581:
        /*00ac*/ 	.byte	0x04, 0x1e
        /*00ae*/ 	.short	(.L_583 - .L_582)
.L_582:
        /*00b0*/ 	.word	0x00000000


	//----- nvinfo : EIATTR_CBANK_PARAM_SIZE
	.align		4
.L_583:
        /*00b4*/ 	.byte	0x03, 0x19
        /*00b6*/ 	.short	0x00b8


	//----- nvinfo : EIATTR_PARAM_CBANK
	.align		4
        /*00b8*/ 	.byte	0x04, 0x0a
        /*00ba*/ 	.short	(.L_585 - .L_584)
	.align		4
.L_584:
        /*00bc*/ 	.word	index@(.nv.constant0._Z35group_norm_nhwc_bwd_one_pass_kernelI11Bf16IOBf16WLi64ELi16ELi256EEv26Group_norm_nhwc_bwd_params)
        /*00c0*/ 	.short	0x0210
        /*00c2*/ 	.short	0x00b8


	//----- nvinfo : EIATTR_SW_WAR
	.align		4
.L_585:
        /*00c4*/ 	.byte	0x04, 0x36
        /*00c6*/ 	.short	(.L_587 - .L_586)
.L_586:
        /*00c8*/ 	.word	0x00000008
.L_587:


//--------------------- .nv.info._Z35group_norm_nhwc_bwd_one_pass_kernelI11Bf16IOBf16WLi128ELi16ELi256EEv26Group_norm_nhwc_bwd_params --------------------------
	.section	.nv.info._Z35group_norm_nhwc_bwd_one_pass_kernelI11Bf16IOBf16WLi128ELi16ELi256EEv26Group_norm_nhwc_bwd_params,"",@"SHT_CUDA_INFO"
	.sectionflags	@""
	.align	4


	//----- nvinfo : EIATTR_CUDA_API_VERSION
	.align		4
        /*0000*/ 	.byte	0x04, 0x37
        /*0002*/ 	.short	(.L_589 - .L_588)
.L_588:
        /*0004*/ 	.word	0x00000082


	//----- nvinfo : EIATTR_KPARAM_INFO
	.align		4
.L_589:
        /*0008*/ 	.byte	0x04, 0x17
        /*000a*/ 	.short	(.L_591 - .L_590)
.L_590:
        /*000c*/ 	.word	0x00000000
        /*0010*/ 	.short	0x0000
        /*0012*/ 	.short	0x0000
        /*0014*/ 	.byte	0x00, 0xf0, 0xe1, 0x02


	//----- nvinfo : EIATTR_SPARSE_MMA_MASK
	.align		4
.L_591:
        /*0018*/ 	.byte	0x03, 0x50
        /*001a*/ 	.short	0x0000


	//----- nvinfo : EIATTR_MAXREG_COUNT
	.align		4
        /*001c*/ 	.byte	0x03, 0x1b
        /*001e*/ 	.short	0x00ff


	//----- nvinfo : EIATTR_NUM_BARRIERS
	.align		4
        /*0020*/ 	.byte	0x02, 0x4c
        /*0022*/ 	.byte	0x01
	.zero		1


	//----- nvinfo : EIATTR_MERCURY_ISA_VERSION
	.align		4
        /*0024*/ 	.byte	0x03, 0x5f
        /*0026*/ 	.short	0x0101


	//----- nvinfo : EIATTR_INT_WARP_WIDE_INSTR_OFFSETS
	.align		4
        /*0028*/ 	.byte	0x04, 0x31
        /*002a*/ 	.short	(.L_593 - .L_592)


	//   ....[0]....
.L_592:
        /*002c*/ 	.word	0x000027d0


	//   ....[1]....
        /*0030*/ 	.word	0x000048b0


	//----- nvinfo : EIATTR_COOP_GROUP_MASK_REGIDS
	.align		4
.L_593:
        /*0034*/ 	.byte	0x04, 0x29
        /*0036*/ 	.short	(.L_595 - .L_594)


	//   ....[0]....
.L_594:
        /*0038*/ 	.word	0xffffffff


	//   ....[1]....
        /*003c*/ 	.word	0xffffffff


	//   ....[2]....
        /*0040*/ 	.word	0xffffffff


	//   ....[3]....
        /*0044*/ 	.word	0xffffffff


	//   ....[4]....
        /*0048*/ 	.word	0xffffffff


	//   ....[5]....
        /*004c*/ 	.word	0xffffffff


	//   ....[6]....
        /*0050*/ 	.word	0xffffffff


	//   ....[7]....
        /*0054*/ 	.word	0xffffffff


	//   ....[8]....
        /*0058*/ 	.word	0xffffffff


	//   ....[9]....
        /*005c*/ 	.word	0xffffffff


	//----- nvinfo : EIATTR_COOP_GROUP_INSTR_OFFSETS
	.align		4
.L_595:
        /*0060*/ 	.byte	0x04, 0x28
        /*0062*/ 	.short	(.L_597 - .L_596)


	//   ....[0]....
.L_596:
        /*0064*/ 	.word	0x00001740


	//   ....[1]....
        /*0068*/ 	.word	0x00001780


	//   ....[2]....
        /*006c*/ 	.word	0x000018a0


	//   ....[3]....
        /*0070*/ 	.word	0x000018c0


	//   ....[4]....
        /*0074*/ 	.word	0x000018f0


	//   ....[5]....
        /*0078*/ 	.word	0x00001910


	//   ....[6]....
        /*007c*/ 	.word	0x00001940


	//   ....[7]....
        /*0080*/ 	.word	0x00001960


	//   ....[8]....
        /*0084*/ 	.word	0x00001990


	//   ....[9]....
        /*0088*/ 	.word	0x000019b0


	//----- nvinfo : EIATTR_EXIT_INSTR_OFFSETS
	.align		4
.L_597:
        /*008c*/ 	.byte	0x04, 0x1c
        /*008e*/ 	.short	(.L_599 - .L_598)


	//   ....[0]....
.L_598:
        /*0090*/ 	.word	0x00004940


	//   ....[1]....
        /*0094*/ 	.word	0x00004a80


	//   ....[2]....
        /*0098*/ 	.word	0x00004ce0


	//----- nvinfo : EIATTR_MAX_THREADS
	.align		4
.L_599:
        /*009c*/ 	.byte	0x04, 0x05
        /*009e*/ 	.short	(.L_601 - .L_600)
.L_600:
        /*00a0*/ 	.word	0x00000100
        /*00a4*/ 	.word	0x00000001
        /*00a8*/ 	.word	0x00000001


	//----- nvinfo : EIATTR_CRS_STACK_SIZE
	.align		4
.L_601:
        /*00ac*/ 	.byte	0x04, 0x1e
        /*00ae*/ 	.short	(.L_603 - .L_602)
.L_602:
        /*00b0*/ 	.word	0x00000000


	//----- nvinfo : EIATTR_CBANK_PARAM_SIZE
	.align		4
.L_603:
        /*00b4*/ 	.byte	0x03, 0x19
        /*00b6*/ 	.short	0x00b8


	//----- nvinfo : EIATTR_PARAM_CBANK
	.align		4
        /*00b8*/ 	.byte	0x04, 0x0a
        /*00ba*/ 	.short	(.L_605 - .L_604)
	.align		4
.L_604:
        /*00bc*/ 	.word	index@(.nv.constant0._Z35group_norm_nhwc_bwd_one_pass_kernelI11Bf16IOBf16WLi128ELi16ELi256EEv26Group_norm_nhwc_bwd_params)
        /*00c0*/ 	.short	0x0210
        /*00c2*/ 	.short	0x00b8


	//----- nvinfo : EIATTR_SW_WAR
	.align		4
.L_605:
        /*00c4*/ 	.byte	0x04, 0x36
        /*00c6*/ 	.short	(.L_607 - .L_606)
.L_606:
        /*00c8*/ 	.word	0x00000008
.L_607:


//--------------------- .nv.info._Z35group_norm_nhwc_bwd_one_pass_kernelI11Bf16IOBf16WLi256ELi16ELi256EEv26Group_norm_nhwc_bwd_params --------------------------
	.section	.nv.info._Z35group_norm_nhwc_bwd_one_pass_kernelI11Bf16IOBf16WLi256ELi16ELi256EEv26Group_norm_nhwc_bwd_params,"",@"SHT_CUDA_INFO"
	.sectionflags	@""
	.align	4


	//----- nvinfo : EIATTR_CUDA_API_VERSION
	.align		4
        /*0000*/ 	.byte	0x04, 0x37
        /*0002*/ 	.short	(.L_609 - .L_608)
.L_608:
        /*0004*/ 	.word	0x00000082


	//----- nvinfo : EIATTR_KPARAM_INFO
	.align		4
.L_609:
        /*0008*/ 	.byte	0x04, 0x17
        /*000a*/ 	.short	(.L_611 - .L_610)
.L_610:
        /*000c*/ 	.word	0x00000000
        /*0010*/ 	.short	0x0000
        /*0012*/ 	.short	0x0000
        /*0014*/ 	.byte	0x00, 0xf0, 0xe1, 0x02


	//----- nvinfo : EIATTR_SPARSE_MMA_MASK
	.align		4
.L_611:
        /*0018*/ 	.byte	0x03, 0x50
        /*001a*/ 	.short	0x0000


	//----- nvinfo : EIATTR_MAXREG_COUNT
	.align		4
        /*001c*/ 	.byte	0x03, 0x1b
        /*001e*/ 	.short	0x00ff


	//----- nvinfo : EIATTR_NUM_BARRIERS
	.align		4
        /*0020*/ 	.byte	0x02, 0x4c
        /*0022*/ 	.byte	0x01
	.zero		1


	//----- nvinfo : EIATTR_ANNOTATIONS
	.align		4
        /*0024*/ 	.byte	0x04, 0x55
        /*0026*/ 	.short	(.L_613 - .L_612)


	//   ....[0]....
.L_612:
        /*0028*/ 	.word	0x00000001
        /*002c*/ 	.byte	0xe0, 0x02, 0x00, 0x00, 0x01, 0x00, 0x00, 0x00, 0xa0, 0x25, 0x00, 0x00, 0x01, 0x00, 0x00, 0x00
        /*003c*/ 	.byte	0xc0, 0x25, 0x00, 0x00, 0x01, 0x00, 0x00, 0x00, 0x90, 0x27, 0x00, 0x00


	//----- nvinfo : EIATTR_MERCURY_ISA_VERSION
	.align		4
.L_613:
        /*0048*/ 	.byte	0x03, 0x5f
        /*004a*/ 	.short	0x0101


	//----- nvinfo : EIATTR_INT_WARP_WIDE_INSTR_OFFSETS
	.align		4
        /*004c*/ 	.byte	0x04, 0x31
        /*004e*/ 	.short	(.L_615 - .L_614)


	//   ....[0]....
.L_614:
        /*0050*/ 	.word	0x00003820


	//   ....[1]....
        /*0054*/ 	.word	0x000065b0


	//----- nvinfo : EIATTR_COOP_GROUP_MASK_REGIDS
	.align		4
.L_615:
        /*0058*/ 	.byte	0x04, 0x29
        /*005a*/ 	.short	(.L_617 - .L_616)


	//   ....[0]....
.L_616:
        /*005c*/ 	.word	0xffffffff


	//   ....[1]....
        /*0060*/ 	.word	0xffffffff


	//   ....[2]....
        /*0064*/ 	.word	0xffffffff


	//   ....[3]....
        /*0068*/ 	.word	0xffffffff


	//   ....[4]....
        /*006c*/ 	.word	0xffffffff


	//   ....[5]....
        /*0070*/ 	.word	0xffffffff


	//   ....[6]....
        /*0074*/ 	.word	0xffffffff


	//   ....[7]....
        /*0078*/ 	.word	0xffffffff


	//   ....[8]....
        /*007c*/ 	.word	0xffffffff


	//   ....[9]....
        /*0080*/ 	.word	0xffffffff


	//----- nvinfo : EIATTR_COOP_GROUP_INSTR_OFFSETS
	.align		4
.L_617:
        /*0084*/ 	.byte	0x04, 0x28
        /*0086*/ 	.short	(.L_619 - .L_618)


	//   ....[0]....
.L_618:
        /*0088*/ 	.word	0x00002630


	//   ....[1]....
        /*008c*/ 	.word	0x00002640


	//   ....[2]....
        /*0090*/ 	.word	0x00002690


	//   ....[3]....
        /*0094*/ 	.word	0x000026a0


	//   ....[4]....
        /*0098*/ 	.word	0x000026d0


	//   ....[5]....
        /*009c*/ 	.word	0x000026f0


	//   ....[6]....
        /*00a0*/ 	.word	0x00002720


	//   ....[7]....
        /*00a4*/ 	.word	0x00002740


	//   ....[8]....
        /*00a8*/ 	.word	0x00002780


	//   ....[9]....
        /*00ac*/ 	.word	0x000027a0


	//----- nvinfo : EIATTR_EXIT_INSTR_OFFSETS
	.align		4
.L_619:
        /*00b0*/ 	.byte	0x04, 0x1c
        /*00b2*/ 	.short	(.L_621 - .L_620)


	//   ....[0]....
.L_620:
        /*00b4*/ 	.word	0x00006640


	//   ....[1]....
        /*00b8*/ 	.word	0x00006780


	//   ....[2]....
        /*00bc*/ 	.word	0x000069e0


	//----- nvinfo : EIATTR_MAX_THREADS
	.align		4
.L_621:
        /*00c0*/ 	.byte	0x04, 0x05
        /*00c2*/ 	.short	(.L_623 - .L_622)
.L_622:
        /*00c4*/ 	.word	0x00000100
        /*00c8*/ 	.word	0x00000001
        /*00cc*/ 	.word	0x00000001


	//----- nvinfo : EIATTR_CRS_STACK_SIZE
	.align		4
.L_623:
        /*00d0*/ 	.byte	0x04, 0x1e
        /*00d2*/ 	.short	(.L_625 - .L_624)
.L_624:
        /*00d4*/ 	.word	0x00000000


	//----- nvinfo : EIATTR_CBANK_PARAM_SIZE
	.align		4
.L_625:
        /*00d8*/ 	.byte	0x03, 0x19
        /*00da*/ 	.short	0x00b8


	//----- nvinfo : EIATTR_PARAM_CBANK
	.align		4
        /*00dc*/ 	.byte	0x04, 0x0a
        /*00de*/ 	.short	(.L_627 - .L_626)
	.align		4
.L_626:
        /*00e0*/ 	.word	index@(.nv.constant0._Z35group_norm_nhwc_bwd_one_pass_kernelI11Bf16IOBf16WLi256ELi16ELi256EEv26Group_norm_nhwc_bwd_params)
        /*00e4*/ 	.short	0x0210
        /*00e6*/ 	.short	0x00b8


	//----- nvinfo : EIATTR_SW_WAR
	.align		4
.L_627:
        /*00e8*/ 	.byte	0x04, 0x36
        /*00ea*/ 	.short	(.L_629 - .L_628)
.L_628:
        /*00ec*/ 	.word	0x00000008
.L_629:


//--------------------- .nv.info._Z35group_norm_nhwc_bwd_one_pass_kernelI11Bf16IOBf16WLi512ELi16ELi256EEv26Group_norm_nhwc_bwd_params --------------------------
	.section	.nv.info._Z35group_norm_nhwc_bwd_one_pass_kernelI11Bf16IOBf16WLi512ELi16ELi256EEv26Group_norm_nhwc_bwd_params,"",@"SHT_CUDA_INFO"
	.sectionflags	@""
	.align	4


	//----- nvinfo : EIATTR_CUDA_API_VERSION
	.align		4
        /*0000*/ 	.byte	0x04, 0x37
        /*0002*/ 	.short	(.L_631 - .L_630)
.L_630:
        /*0004*/ 	.word	0x00000082


	//----- nvinfo : EIATTR_KPARAM_INFO
	.align		4
.L_631:
        /*0008*/ 	.byte	0x04, 0x17
        /*000a*/ 	.short	(.L_633 - .L_632)
.L_632:
        /*000c*/ 	.word	0x00000000
        /*0010*/ 	.short	0x0000
        /*0012*/ 	.short	0x0000
        /*0014*/ 	.byte	0x00, 0xf0, 0xe1, 0x02


	//----- nvinfo : EIATTR_SPARSE_MMA_MASK
	.align		4
.L_633:
        /*0018*/ 	.byte	0x03, 0x50
        /*001a*/ 	.short	0x0000


	//----- nvinfo : EIATTR_MAXREG_COUNT
	.align		4
        /*001c*/ 	.byte	0x03, 0x1b
        /*001e*/ 	.short	0x00ff


	//----- nvinfo : EIATTR_NUM_BARRIERS
	.align		4
        /*0020*/ 	.byte	0x02, 0x4c
        /*0022*/ 	.byte	0x01
	.zero		1


	//----- nvinfo : EIATTR_ANNOTATIONS
	.align		4
        /*0024*/ 	.byte	0x04, 0x55
        /*0026*/ 	.short	(.L_635 - .L_634)


	//   ....[0]....
.L_634:
        /*0028*/ 	.word	0x00000001
        /*002c*/ 	.byte	0x20, 0x06, 0x00, 0x00, 0x01, 0x00, 0x00, 0x00, 0xc0, 0x56, 0x00, 0x00


	//----- nvinfo : EIATTR_MERCURY_ISA_VERSION
	.align		4
.L_635:
        /*0038*/ 	.byte	0x03, 0x5f
        /*003a*/ 	.short	0x0101


	//----- nvinfo : EIATTR_INT_WARP_WIDE_INSTR_OFFSETS
	.align		4
        /*003c*/ 	.byte	0x04, 0x31
        /*003e*/ 	.short	(.L_637 - .L_636)


	//   ....[0]....
.L_636:
        /*0040*/ 	.word	0x00005a40


	//   ....[1]....
        /*0044*/ 	.word	0x0000a1e0


	//----- nvinfo : EIATTR_COOP_GROUP_MASK_REGIDS
	.align		4
.L_637:
        /*0048*/ 	.byte	0x04, 0x29
        /*004a*/ 	.short	(.L_639 - .L_638)


	//   ....[0]....
.L_638:
        /*004c*/ 	.word	0xffffffff


	//   ....[1]....
        /*0050*/ 	.word	0xffffffff


	//   ....[2]....
        /*0054*/ 	.word	0xffffffff


	//   ....[3]....
        /*0058*/ 	.word	0xffffffff


	//   ....[4]....
        /*005c*/ 	.word	0xffffffff


	//   ....[5]....
        /*0060*/ 	.word	0xffffffff


	//   ....[6]....
        /*0064*/ 	.word	0xffffffff


	//   ....[7]....
        /*0068*/ 	.word	0xffffffff


	//   ....[8]....
        /*006c*/ 	.word	0xffffffff


	//   ....[9]....
        /*0070*/ 	.word	0xffffffff


	//----- nvinfo : EIATTR_COOP_GROUP_INSTR_OFFSETS
	.align		4
.L_639:
        /*0074*/ 	.byte	0x04, 0x28
        /*0076*/ 	.short	(.L_641 - .L_640)


	//   ....[0]....
.L_640:
        /*0078*/ 	.word	0x00004620


	//   ....[1]....
        /*007c*/ 	.word	0x00004660


	//   ....[2]....
        /*0080*/ 	.word	0x00004840


	//   ....[3]....
        /*0084*/ 	.word	0x00004880


	//   ....[4]....
        /*0088*/ 	.word	0x000049d0


	//   ....[5]....
        /*008c*/ 	.word	0x000049f0


	//   ....[6]....
        /*0090*/ 	.word	0x00004a20


	//   ....[7]....
        /*0094*/ 	.word	0x00004a40


	//   ....[8]....
        /*0098*/ 	.word	0x00004a70


	//   ....[9]....
        /*009c*/ 	.word	0x00004a90


	//----- nvinfo : EIATTR_EXIT_INSTR_OFFSETS
	.align		4
.L_641:
        /*00a0*/ 	.byte	0x04, 0x1c
        /*00a2*/ 	.short	(.L_643 - .L_642)


	//   ....[0]....
.L_642:
        /*00a4*/ 	.word	0x0000a270


	//   ....[1]....
        /*00a8*/ 	.word	0x0000a3b0


	//   ....[2]....
        /*00ac*/ 	.word	0x0000a610


	//----- nvinfo : EIATTR_MAX_THREADS
	.align		4
.L_643:
        /*00b0*/ 	.byte	0x04, 0x05
        /*00b2*/ 	.short	(.L_645 - .L_644)
.L_644:
        /*00b4*/ 	.word	0x00000100
        /*00b8*/ 	.word	0x00000001
        /*00bc*/ 	.word	0x00000001


	//----- nvinfo : EIATTR_CRS_STACK_SIZE
	.align		4
.L_645:
        /*00c0*/ 	.byte	0x04, 0x1e
        /*00c2*/ 	.short	(.L_647 - .L_646)
.L_646:
        /*00c4*/ 	.word	0x00000000


	//----- nvinfo : EIATTR_CBANK_PARAM_SIZE
	.align		4
.L_647:
        /*00c8*/ 	.byte	0x03, 0x19
        /*00ca*/ 	.short	0x00b8


	//----- nvinfo : EIATTR_PARAM_CBANK
	.align		4
        /*00cc*/ 	.byte	0x04, 0x0a
        /*00ce*/ 	.short	(.L_649 - .L_648)
	.align		4
.L_648:
        /*00d0*/ 	.word	index@(.nv.constant0._Z35group_norm_nhwc_bwd_one_pass_kernelI11Bf16IOBf16WLi512ELi16ELi256EEv26Group_norm_nhwc_bwd_params)
        /*00d4*/ 	.short	0x0210
        /*00d6*/ 	.short	0x00b8


	//----- nvinfo : EIATTR_SW_WAR
	.align		4
.L_649:
        /*00d8*/ 	.byte	0x04, 0x36
        /*00da*/ 	.short	(.L_651 - .L_650)
.L_650:
        /*00dc*/ 	.word	0x00000008
.L_651:


//--------------------- .nv.info._Z35group_norm_nhwc_bwd_one_pass_kernelI11Bf16IOFp16WLi64ELi16ELi256EEv26Group_norm_nhwc_bwd_params --------------------------
	.section	.nv.info._Z35group_norm_nhwc_bwd_one_pass_kernelI11Bf16IOFp16WLi64ELi16ELi256EEv26Group_norm_nhwc_bwd_params,"",@"SHT_CUDA_INFO"
	.sectionflags	@""
	.align	4


	//----- nvinfo : EIATTR_CUDA_API_VERSION
	.align		4
        /*0000*/ 	.byte	0x04, 0x37
        /*0002*/ 	.short	(.L_653 - .L_652)
.L_652:
        /*0004*/ 	.word	0x00000082


	//----- nvinfo : EIATTR_KPARAM_INFO
	.align		4
.L_653:
        /*0008*/ 	.byte	0x04, 0x17
        /*000a*/ 	.short	(.L_655 - .L_654)
.L_654:
        /*000c*/ 	.word	0x00000000
        /*0010*/ 	.short	0x0000
        /*0012*/ 	.short	0x0000
        /*0014*/ 	.byte	0x00, 0xf0, 0xe1, 0x02


	//----- nvinfo : EIATTR_SPARSE_MMA_MASK
	.align		4
.L_655:
        /*0018*/ 	.byte	0x03, 0x50
        /*001a*/ 	.short	0x0000


	//----- nvinfo : EIATTR_MAXREG_COUNT
	.align		4
        /*001c*/ 	.byte	0x03, 0x1b
        /*001e*/ 	.short	0x00ff


	//----- nvinfo : EIATTR_NUM_BARRIERS
	.align		4
        /*0020*/ 	.byte	0x02, 0x4c
        /*0022*/ 	.byte	0x01
	.zero		1


	//----- nvinfo : EIATTR_MERCURY_ISA_VERSION
	.align		4
        /*0024*/ 	.byte	0x03, 0x5f
        /*0026*/ 	.short	0x0101


	//----- nvinfo : EIATTR_INT_WARP_WIDE_INSTR_OFFSETS
	.align		4
        /*0028*/ 	.byte	0x04, 0x31
        /*002a*/ 	.short	(.L_657 - .L_656)


	//   ....[0]....
.L_656:
        /*002c*/ 	.word	0x00001fd0


	//   ....[1]....
        /*0030*/ 	.word	0x000039d0


	//----- nvinfo : EIATTR_COOP_GROUP_MASK_REGIDS
	.align		4
.L_657:
        /*0034*/ 	.byte	0x04, 0x29
        /*0036*/ 	.short	(.L_659 - .L_658)


	//   ....[0]....
.L_658:
        /*0038*/ 	.word	0xffffffff


	//   ....[1]....
        /*003c*/ 	.word	0xffffffff


	//   ....[2]....
        /*0040*/ 	.word	0xffffffff


	//   ....[3]....
        /*0044*/ 	.word	0xffffffff


	//   ....[4]....
        /*0048*/ 	.word	0xffffffff


	//   ....[5]....
        /*004c*/ 	.word	0xffffffff


	//   ....[6]....
        /*0050*/ 	.word	0xffffffff


	//   ....[7]....
        /*0054*/ 	.word	0xffffffff


	//   ....[8]....
        /*0058*/ 	.word	0xffffffff


	//   ....[9]....
        /*005c*/ 	.word	0xffffffff


	//----- nvinfo : EIATTR_COOP_GROUP_INSTR_OFFSETS
	.align		4
.L_659:
        /*0060*/ 	.byte	0x04, 0x28
        /*0062*/ 	.short	(.L_661 - .L_660)


	//   ....[0]....
.L_660:
        /*0064*/ 	.word	0x00000fd0


	//   ....[1]....
        /*0068*/ 	.word	0x00001010


	//   ....[2]....
        /*006c*/ 	.word	0x00001070


	//   ....[3]....
        /*0070*/ 	.word	0x00001090


	//   ....[4]....
        /*0074*/ 	.word	0x000010c0


	//   ....[5]....
        /*0078*/ 	.word	0x000010e0


	//   ....[6]....
        /*007c*/ 	.word	0x00001110


	//   ....[7]....
        /*0080*/ 	.word	0x00001130


	//   ....[8]....
        /*0084*/ 	.word	0x00001160


	//   ....[9]....
        /*0088*/ 	.word	0x00001180


	//----- nvinfo : EIATTR_EXIT_INSTR_OFFSETS
	.align		4
.L_661:
        /*008c*/ 	.byte	0x04, 0x1c
        /*008e*/ 	.short	(.L_663 - .L_662)


	//   ....[0]....
.L_662:
        /*0090*/ 	.word	0x00003a60


	//   ....[1]....
        /*0094*/ 	.word	0x00003ba0


	//   ....[2]....
        /*0098*/ 	.word	0x00003e00


	//----- nvinfo : EIATTR_MAX_THREADS
	.align		4
.L_663:
        /*009c*/ 	.byte	0x04, 0x05
        /*009e*/ 	.short	(.L_665 - .L_664)
.L_664:
        /*00a0*/ 	.word	0x00000100
        /*00a4*/ 	.word	0x00000001
        /*00a8*/ 	.word	0x00000001


	//----- nvinfo : EIATTR_CRS_STACK_SIZE
	.align		4
.L_665:
        /*00ac*/ 	.byte	0x04, 0x1e
        /*00ae*/ 	.short	(.L_667 - .L_666)
.L_666:
        /*00b0*/ 	.word	0x00000000


	//----- nvinfo : EIATTR_CBANK_PARAM_SIZE
	.align		4
.L_667:
        /*00b4*/ 	.byte	0x03, 0x19
        /*00b6*/ 	.short	0x00b8


	//----- nvinfo : EIATTR_PARAM_CBANK
	.align		4
        /*00b8*/ 	.byte	0x04, 0x0a
        /*00ba*/ 	.short	(.L_669 - .L_668)
	.align		4
.L_668:
        /*00bc*/ 	.word	index@(.nv.constant0._Z35group_norm_nhwc_bwd_one_pass_kernelI11Bf16IOFp16WLi64ELi16ELi256EEv26Group_norm_nhwc_bwd_params)
        /*00c0*/ 	.short	0x0210
        /*00c2*/ 	.short	0x00b8


	//----- nvinfo : EIATTR_SW_WAR
	.align		4
.L_669:
        /*00c4*/ 	.byte	0x04, 0x36
        /*00c6*/ 	.short	(.L_671 - .L_670)
.L_670:
        /*00c8*/ 	.word	0x00000008
.L_671:


//--------------------- .nv.info._Z35group_norm_nhwc_bwd_one_pass_kernelI11Bf16IOFp16WLi128ELi16ELi256EEv26Group_norm_nhwc_bwd_params --------------------------
	.section	.nv.info._Z35group_norm_nhwc_bwd_one_pass_kernelI11Bf16IOFp16WLi128ELi16ELi256EEv26Group_norm_nhwc_bwd_params,"",@"SHT_CUDA_INFO"
	.sectionflags	@""
	.align	4


	//----- nvinfo : EIATTR_CUDA_API_VERSION
	.align		4
        /*0000*/ 	.byte	0x04, 0x37
        /*0002*/ 	.short	(.L_673 - .L_672)
.L_672:
        /*0004*/ 	.word	0x00000082


	//----- nvinfo : EIATTR_KPARAM_INFO
	.align		4
.L_673:
        /*0008*/ 	.byte	0x04, 0x17
        /*000a*/ 	.short	(.L_675 - .L_674)
.L_674:
        /*000c*/ 	.word	0x00000000
        /*0010*/ 	.short	0x0000
        /*0012*/ 	.short	0x0000
        /*0014*/ 	.byte	0x00, 0xf0, 0xe1, 0x02


	//----- nvinfo : EIATTR_SPARSE_MMA_MASK
	.align		4
.L_675:
        /*0018*/ 	.byte	0x03, 0x50
        /*001a*/ 	.short	0x0000


	//----- nvinfo : EIATTR_MAXREG_COUNT
	.align		4
        /*001c*/ 	.byte	0x03, 0x1b
        /*001e*/ 	.short	0x00ff


	//----- nvinfo : EIATTR_NUM_BARRIERS
	.align		4
        /*0020*/ 	.byte	0x02, 0x4c
        /*0022*/ 	.byte	0x01
	.zero		1


	//----- nvinfo : EIATTR_MERCURY_ISA_VERSION
	.align		4
        /*0024*/ 	.byte	0x03, 0x5f
        /*0026*/ 	.short	0x0101


	//----- nvinfo : EIATTR_INT_WARP_WIDE_INSTR_OFFSETS
	.align		4
        /*0028*/ 	.byte	0x04, 0x31
        /*002a*/ 	.short	(.L_677 - .L_676)


	//   ....[0]....
.L_676:
        /*002c*/ 	.word	0x000027d0


	//   ....[1]....
        /*0030*/ 	.word	0x000048b0


	//----- nvinfo : EIATTR_COOP_GROUP_MASK_REGIDS
	.align		4
.L_677:
        /*0034*/ 	.byte	0x04, 0x29
        /*0036*/ 	.short	(.L_679 - .L_678)


	//   ....[0]....
.L_678:
        /*0038*/ 	.word	0xffffffff


	//   ....[1]....
        /*003c*/ 	.word	0xffffffff


	//   ....[2]....
        /*0040*/ 	.word	0xffffffff


	//   ....[3]....
        /*0044*/ 	.word	0xffffffff


	//   ....[4]....
        /*0048*/ 	.word	0xffffffff


	//   ....[5]....
        /*004c*/ 	.word	0xffffffff


	//   ....[6]....
        /*0050*/ 	.word	0xffffffff


	//   ....[7]....
        /*0054*/ 	.word	0xffffffff


	//   ....[8]....
        /*0058*/ 	.word	0xffffffff


	//   ....[9]....
        /*005c*/ 	.word	0xffffffff


	//----- nvinfo : EIATTR_COOP_GROUP_INSTR_OFFSETS
	.align		4
.L_679:
        /*0060*/ 	.byte	0x04, 0x28
        /*0062*/ 	.short	(.L_681 - .L_680)


	//   ....[0]....
.L_680:
        /*0064*/ 	.word	0x00001740


	//   ....[1]....
        /*0068*/ 	.word	0x00001780


	//   ....[2]....
        /*006c*/ 	.word	0x000018a0


	//   ....[3]....
        /*0070*/ 	.word	0x000018c0


	//   ....[4]....
        /*0074*/ 	.word	0x000018f0


	//   ....[5]....
        /*0078*/ 	.word	0x00001910


	//   ....[6]....
        /*007c*/ 	.word	0x00001940


	//   ....[7]....
        /*0080*/ 	.word	0x00001960


	//   ....[8]....
        /*0084*/ 	.word	0x00001990


	//   ....[9]....
        /*0088*/ 	.word	0x000019b0


	//----- nvinfo : EIATTR_EXIT_INSTR_OFFSETS
	.align		4
.L_681:
        /*008c*/ 	.byte	0x04, 0x1c
        /*008e*/ 	.short	(.L_683 - .L_682)


	//   ....[0]....
.L_682:
        /*0090*/ 	.word	0x00004940


	//   ....[1]....
        /*0094*/ 	.word	0x00004a80


	//   ....[2]....
        /*0098*/ 	.word	0x00004ce0


	//----- nvinfo : EIATTR_MAX_THREADS
	.align		4
.L_683:
        /*009c*/ 	.byte	0x04, 0x05
        /*009e*/ 	.short	(.L_685 - .L_684)
.L_684:
        /*00a0*/ 	.word	0x00000100
        /*00a4*/ 	.word	0x00000001
        /*00a8*/ 	.word	0x00000001


	//----- nvinfo : EIATTR_CRS_STACK_SIZE
	.align		4
.L_685:
        /*00ac*/ 	.byte	0x04, 0x1e
        /*00ae*/ 	.short	(.L_687 - .L_686)
.L_686:
        /*00b0*/ 	.word	0x00000000


	//----- nvinfo : EIATTR_CBANK_PARAM_SIZE
	.align		4
.L_687:
        /*00b4*/ 	.byte	0x03, 0x19
        /*00b6*/ 	.short	0x00b8


	//----- nvinfo : EIATTR_PARAM_CBANK
	.align		4
        /*00b8*/ 	.byte	0x04, 0x0a
        /*00ba*/ 	.short	(.L_689 - .L_688)
	.align		4
.L_688:
        /*00bc*/ 	.word	index@(.nv.constant0._Z35group_norm_nhwc_bwd_one_pass_kernelI11Bf16IOFp16WLi128ELi16ELi256EEv26Group_norm_nhwc_bwd_params)
        /*00c0*/ 	.short	0x0210
        /*00c2*/ 	.short	0x00b8


	//----- nvinfo : EIATTR_SW_WAR
	.align		4
.L_689:
        /*00c4*/ 	.byte	0x04, 0x36
        /*00c6*/ 	.short	(.L_691 - .L_690)
.L_690:
        /*00c8*/ 	.word	0x00000008
.L_691:


//--------------------- .nv.info._Z35group_norm_nhwc_bwd_one_pass_kernelI11Bf16IOFp16WLi256ELi16ELi256EEv26Group_norm_nhwc_bwd_params --------------------------
	.section	.nv.info._Z35group_norm_nhwc_bwd_one_pass_kernelI11Bf16IOFp16WLi256ELi16ELi256EEv26Group_norm_nhwc_bwd_params,"",@"SHT_CUDA_INFO"
	.sectionflags	@""
	.align	4


	//----- nvinfo : EIATTR_CUDA_API_VERSION
	.align		4
        /*0000*/ 	.byte	0x04, 0x37
        /*0002*/ 	.short	(.L_693 - .L_692)
.L_692:
        /*0004*/ 	.word	0x00000082


	//----- nvinfo : EIATTR_KPARAM_INFO
	.align		4
.L_693:
        /*0008*/ 	.byte	0x04, 0x17
        /*000a*/ 	.short	(.L_695 - .L_694)
.L_694:
        /*000c*/ 	.word	0x00000000
        /*0010*/ 	.short	0x0000
        /*0012*/ 	.short	0x0000
        /*0014*/ 	.byte	0x00, 0xf0, 0xe1, 0x02


	//----- nvinfo : EIATTR_SPARSE_MMA_MASK
	.align		4
.L_695:
        /*0018*/ 	.byte	0x03, 0x50
        /*001a*/ 	.short	0x0000


	//----- nvinfo : EIATTR_MAXREG_COUNT
	.align		4
        /*001c*/ 	.byte	0x03, 0x1b
        /*001e*/ 	.short	0x00ff


	//----- nvinfo : EIATTR_NUM_BARRIERS
	.align		4
        /*0020*/ 	.byte	0x02, 0x4c
        /*0022*/ 	.byte	0x01
	.zero		1


	//----- nvinfo : EIATTR_ANNOTATIONS
	.align		4
        /*0024*/ 	.byte	0x04, 0x55
        /*0026*/ 	.short	(.L_697 - .L_696)


	//   ....[0]....
.L_696:
        /*0028*/ 	.word	0x00000001
        /*002c*/ 	.byte	0xe0, 0x02, 0x00, 0x00, 0x01, 0x00, 0x00, 0x00, 0xa0, 0x25, 0x00, 0x00, 0x01, 0x00, 0x00, 0x00
        /*003c*/ 	.byte	0xc0, 0x25, 0x00, 0x00, 0x01, 0x00, 0x00, 0x00, 0x90, 0x27, 0x00, 0x00


	//----- nvinfo : EIATTR_MERCURY_ISA_VERSION
	.align		4
.L_697:
        /*0048*/ 	.byte	0x03, 0x5f
        /*004a*/ 	.short	0x0101


	//----- nvinfo : EIATTR_INT_WARP_WIDE_INSTR_OFFSETS
	.align		4
        /*004c*/ 	.byte	0x04, 0x31
        /*004e*/ 	.short	(.L_699 - .L_698)


	//   ....[0]....
.L_698:
        /*0050*/ 	.word	0x00003820


	//   ....[1]....
        /*0054*/ 	.word	0x000065b0


	//----- nvinfo : EIATTR_COOP_GROUP_MASK_REGIDS
	.align		4
.L_699:
        /*0058*/ 	.byte	0x04, 0x29
        /*005a*/ 	.short	(.L_701 - .L_700)


	//   ....[0]....
.L_700:
        /*005c*/ 	.word	0xffffffff


	//   ....[1]....
        /*0060*/ 	.word	0xffffffff


	//   ....[2]....
        /*0064*/ 	.word	0xffffffff


	//   ....[3]....
        /*0068*/ 	.word	0xffffffff


	//   ....[4]....
        /*006c*/ 	.word	0xffffffff


	//   ....[5]....
        /*0070*/ 	.word	0xffffffff


	//   ....[6]....
        /*0074*/ 	.word	0xffffffff


	//   ....[7]....
        /*0078*/ 	.word	0xffffffff


	//   ....[8]....
        /*007c*/ 	.word	0xffffffff


	//   ....[9]....
        /*0080*/ 	.word	0xffffffff


	//----- nvinfo : EIATTR_COOP_GROUP_INSTR_OFFSETS
	.align		4
.L_701:
        /*0084*/ 	.byte	0x04, 0x28
        /*0086*/ 	.short	(.L_703 - .L_702)


	//   ....[0]....
.L_702:
        /*0088*/ 	.word	0x00002630


	//   ....[1]....
        /*008c*/ 	.word	0x00002640


	//   ....[2]....
        /*0090*/ 	.word	0x00002690


	//   ....[3]....
        /*0094*/ 	.word	0x000026a0


	//   ....[4]....
        /*0098*/ 	.word	0x000026d0


	//   ....[5]....
        /*009c*/ 	.word	0x000026f0


	//   ....[6]....
        /*00a0*/ 	.word	0x00002720


	//   ....[7]....
        /*00a4*/ 	.word	0x00002740


	//   ....[8]....
        /*00a8*/ 	.word	0x00002780


	//   ....[9]....
        /*00ac*/ 	.word	0x000027a0


	//----- nvinfo : EIATTR_EXIT_INSTR_OFFSETS
	.align		4
.L_703:
        /*00b0*/ 	.byte	0x04, 0x1c
        /*00b2*/ 	.short	(.L_705 - .L_704)


	//   ....[0]....
.L_704:
        /*00b4*/ 	.word	0x00006640


	//   ....[1]....
        /*00b8*/ 	.word	0x00006780


	//   ....[2]....
        /*00bc*/ 	.word	0x000069e0


	//----- nvinfo : EIATTR_MAX_THREADS
	.align		4
.L_705:
        /*00c0*/ 	.byte	0x04, 0x05
        /*00c2*/ 	.short	(.L_707 - .L_706)
.L_706:
        /*00c4*/ 	.word	0x00000100
        /*00c8*/ 	.word	0x00000001
        /*00cc*/ 	.word	0x00000001


	//----- nvinfo : EIATTR_CRS_STACK_SIZE
	.align		4
.L_707:
        /*00d0*/ 	.byte	0x04, 0x1e
        /*00d2*/ 	.short	(.L_709 - .L_708)
.L_708:
        /*00d4*/ 	.word	0x00000000


	//----- nvinfo : EIATTR_CBANK_PARAM_SIZE
	.align		4
.L_709:
        /*00d8*/ 	.byte	0x03, 0x19
        /*00da*/ 	.short	0x00b8


	//----- nvinfo : EIATTR_PARAM_CBANK
	.align		4
        /*00dc*/ 	.byte	0x04, 0x0a
        /*00de*/ 	.short	(.L_711 - .L_710)
	.align		4
.L_710:
        /*00e0*/ 	.word	index@(.nv.constant0._Z35group_norm_nhwc_bwd_one_pass_kernelI11Bf16IOFp16WLi256ELi16ELi256EEv26Group_norm_nhwc_bwd_params)
        /*00e4*/ 	.short	0x0210
        /*00e6*/ 	.short	0x00b8


	//----- nvinfo : EIATTR_SW_WAR
	.align		4
.L_711:
        /*00e8*/ 	.byte	0x04, 0x36
        /*00ea*/ 	.short	(.L_713 - .L_712)
.L_712:
        /*00ec*/ 	.word	0x00000008
.L_713:


//--------------------- .nv.info._Z35group_norm_nhwc_bwd_one_pass_kernelI11Bf16IOFp16WLi512ELi16ELi256EEv26Group_norm_nhwc_bwd_params --------------------------
	.section	.nv.info._Z35group_norm_nhwc_bwd_one_pass_kernelI11Bf16IOFp16WLi512ELi16ELi256EEv26Group_norm_nhwc_bwd_params,"",@"SHT_CUDA_INFO"
	.sectionflags	@""
	.align	4


	//----- nvinfo : EIATTR_CUDA_API_VERSION
	.align		4
        /*0000*/ 	.byte	0x04, 0x37
        /*0002*/ 	.short	(.L_715 - .L_714)
.L_714:
        /*0004*/ 	.word	0x00000082


	//----- nvinfo : EIATTR_KPARAM_INFO
	.align		4
.L_715:
        /*0008*/ 	.byte	0x04, 0x17
        /*000a*/ 	.short	(.L_717 - .L_716)
.L_716:
        /*000c*/ 	.word	0x00000000
        /*0010*/ 	.short	0x0000
        /*0012*/ 	.short	0x0000
        /*0014*/ 	.byte	0x00, 0xf0, 0xe1, 0x02


	//----- nvinfo : EIATTR_SPARSE_MMA_MASK
	.align		4
.L_717:
        /*0018*/ 	.byte	0x03, 0x50
        /*001a*/ 	.short	0x0000


	//----- nvinfo : EIATTR_MAXREG_COUNT
	.align		4
        /*001c*/ 	.byte	0x03, 0x1b
        /*001e*/ 	.short	0x00ff


	//----- nvinfo : EIATTR_NUM_BARRIERS
	.align		4
        /*0020*/ 	.byte	0x02, 0x4c
        /*0022*/ 	.byte	0x01
	.zero		1


	//----- nvinfo : EIATTR_ANNOTATIONS
	.align		4
        /*0024*/ 	.byte	0x04, 0x55
        /*0026*/ 	.short	(.L_719 - .L_718)


	//   ....[0]....
.L_718:
        /*0028*/ 	.word	0x00000001
        /*002c*/ 	.byte	0x20, 0x06, 0x00, 0x00, 0x01, 0x00, 0x00, 0x00, 0xc0, 0x56, 0x00, 0x00


	//----- nvinfo : EIATTR_MERCURY_ISA_VERSION
	.align		4
.L_719:
        /*0038*/ 	.byte	0x03, 0x5f
        /*003a*/ 	.short	0x0101


	//----- nvinfo : EIATTR_INT_WARP_WIDE_INSTR_OFFSETS
	.align		4
        /*003c*/ 	.byte	0x04, 0x31
        /*003e*/ 	.short	(.L_721 - .L_720)


	//   ....[0]....
.L_720:
        /*0040*/ 	.word	0x00005a40


	//   ....[1]....
        /*0044*/ 	.word	0x0000a1e0


	//----- nvinfo : EIATTR_COOP_GROUP_MASK_REGIDS
	.align		4
.L_721:
        /*0048*/ 	.byte	0x04, 0x29
        /*004a*/ 	.short	(.L_723 - .L_722)


	//   ....[0]....
.L_722:
        /*004c*/ 	.word	0xffffffff


	//   ....[1]....
        /*0050*/ 	.word	0xffffffff


	//   ....[2]....
        /*0054*/ 	.word	0xffffffff


	//   ....[3]....
        /*0058*/ 	.word	0xffffffff


	//   ....[4]....
        /*005c*/ 	.word	0xffffffff


	//   ....[5]....
        /*0060*/ 	.word	0xffffffff


	//   ....[6]....
        /*0064*/ 	.word	0xffffffff


	//   ....[7]....
        /*0068*/ 	.word	0xffffffff


	//   ....[8]....
        /*006c*/ 	.word	0xffffffff


	//   ....[9]....
        /*0070*/ 	.word	0xffffffff


	//----- nvinfo : EIATTR_COOP_GROUP_INSTR_OFFSETS
	.align		4
.L_723:
        /*0074*/ 	.byte	0x04, 0x28
        /*0076*/ 	.short	(.L_725 - .L_724)


	//   ....[0]....
.L_724:
        /*0078*/ 	.word	0x00004620


	//   ....[1]....
        /*007c*/ 	.word	0x00004660


	//   ....[2]....
        /*0080*/ 	.word	0x00004840


	//   ....[3]....
        /*0084*/ 	.word	0x00004880


	//   ....[4]....
        /*0088*/ 	.word	0x000049d0


	//   ....[5]....
        /*008c*/ 	.word	0x000049f0


	//   ....[6]....
        /*0090*/ 	.word	0x00004a20


	//   ....[7]....
        /*0094*/ 	.word	0x00004a40


	//   ....[8]....
        /*0098*/ 	.word	0x00004a70


	//   ....[9]....
        /*009c*/ 	.word	0x00004a90


	//----- nvinfo : EIATTR_EXIT_INSTR_OFFSETS
	.align		4
.L_725:
        /*00a0*/ 	.byte	0x04, 0x1c
        /*00a2*/ 	.short	(.L_727 - .L_726)


	//   ....[0]....
.L_726:
        /*00a4*/ 	.word	0x0000a270


	//   ....[1]....
        /*00a8*/ 	.word	0x0000a3b0


	//   ....[2]....
        /*00ac*/ 	.word	0x0000a610


	//----- nvinfo : EIATTR_MAX_THREADS
	.align		4
.L_727:
        /*00b0*/ 	.byte	0x04, 0x05
        /*00b2*/ 	.short	(.L_729 - .L_728)
.L_728:
        /*00b4*/ 	.word	0x00000100
        /*00b8*/ 	.word	0x00000001
        /*00bc*/ 	.word	0x00000001


	//----- nvinfo : EIATTR_CRS_STACK_SIZE
	.align		4
.L_729:
        /*00c0*/ 	.byte	0x04, 0x1e
        /*00c2*/ 	.short	(.L_731 - .L_730)
.L_730:
        /*00c4*/ 	.word	0x00000000


	//----- nvinfo : EIATTR_CBANK_PARAM_SIZE
	.align		4
.L_731:
        /*00c8*/ 	.byte	0x03, 0x19
        /*00ca*/ 	.short	0x00b8


	//----- nvinfo : EIATTR_PARAM_CBANK
	.align		4
        /*00cc*/ 	.byte	0x04, 0x0a
        /*00ce*/ 	.short	(.L_733 - .L_732)
	.align		4
.L_732:
        /*00d0*/ 	.word	index@(.nv.constant0._Z35group_norm_nhwc_bwd_one_pass_kernelI11Bf16IOFp16WLi512ELi16ELi256EEv26Group_norm_nhwc_bwd_params)
        /*00d4*/ 	.short	0x0210
        /*00d6*/ 	.short	0x00b8


	//----- nvinfo : EIATTR_SW_WAR
	.align		4
.L_733:
        /*00d8*/ 	.byte	0x04, 0x36
        /*00da*/ 	.short	(.L_735 - .L_734)
.L_734:
        /*00dc*/ 	.word	0x00000008
.L_735:


//--------------------- .nv.info._Z35group_norm_nhwc_bwd_one_pass_kernelI11Fp16IOFp32WLi64ELi16ELi256EEv26Group_norm_nhwc_bwd_params --------------------------
	.section	.nv.info._Z35group_norm_nhwc_bwd_one_pass_kernelI11Fp16IOFp32WLi64ELi16ELi256EEv26Group_norm_nhwc_bwd_params,"",@"SHT_CUDA_INFO"
	.sectionflags	@""
	.align	4


	//----- nvinfo : EIATTR_CUDA_API_VERSION
	.align		4
        /*0000*/ 	.byte	0x04, 0x37
        /*0002*/ 	.short	(.L_737 - .L_736)
.L_736:
        /*0004*/ 	.word	0x00000082


	//----- nvinfo : EIATTR_KPARAM_INFO
	.align		4
.L_737:
        /*0008*/ 	.byte	0x04, 0x17
        /*000a*/ 	.short	(.L_739 - .L_738)
.L_738:
        /*000c*/ 	.word	0x00000000
        /*0010*/ 	.short	0x0000
        /*0012*/ 	.short	0x0000
        /*0014*/ 	.byte	0x00, 0xf0, 0xe1, 0x02


	//----- nvinfo : EIATTR_SPARSE_MMA_MASK
	.align		4
.L_739:
        /*0018*/ 	.byte	0x03, 0x50
        /*001a*/ 	.short	0x0000


	//----- nvinfo : EIATTR_MAXREG_COUNT
	.align		4
        /*001c*/ 	.byte	0x03, 0x1b
        /*001e*/ 	.short	0x00ff


	//----- nvinfo : EIATTR_NUM_BARRIERS
	.align		4
        /*0020*/ 	.byte	0x02, 0x4c
        /*0022*/ 	.byte	0x01
	.zero		1


	//----- nvinfo : EIATTR_MERCURY_ISA_VERSION
	.align		4
        /*0024*/ 	.byte	0x03, 0x5f
        /*0026*/ 	.short	0x0101


	//----- nvinfo : EIATTR_INT_WARP_WIDE_INSTR_OFFSETS
	.align		4
        /*0028*/ 	.byte	0x04, 0x31
        /*002a*/ 	.short	(.L_741 - .L_740)


	//   ....[0]....
.L_740:
        /*002c*/ 	.word	0x00001ef0


	//   ....[1]....
        /*0030*/ 	.word	0x000038d0


	//----- nvinfo : EIATTR_COOP_GROUP_MASK_REGIDS
	.align		4
.L_741:
        /*0034*/ 	.byte	0x04, 0x29
        /*0036*/ 	.short	(.L_743 - .L_742)


	//   ....[0]....
.L_742:
        /*0038*/ 	.word	0xffffffff


	//   ....[1]....
        /*003c*/ 	.word	0xffffffff


	//   ....[2]....
        /*0040*/ 	.word	0xffffffff


	//   ....[3]....
        /*0044*/ 	.word	0xffffffff


	//   ....[4]....
        /*0048*/ 	.word	0xffffffff


	//   ....[5]....
        /*004c*/ 	.word	0xffffffff


	//   ....[6]....
        /*0050*/ 	.word	0xffffffff


	//   ....[7]....
        /*0054*/ 	.word	0xffffffff


	//   ....[8]....
        /*0058*/ 	.word	0xffffffff


	//   ....[9]....
        /*005c*/ 	.word	0xffffffff


	//----- nvinfo : EIATTR_COOP_GROUP_INSTR_OFFSETS
	.align		4
.L_743:
        /*0060*/ 	.byte	0x04, 0x28
        /*0062*/ 	.short	(.L_745 - .L_744)


	//   ....[0]....
.L_744:
        /*0064*/ 	.word	0x00000f10


	//   ....[1]....
        /*0068*/ 	.word	0x00000f50


	//   ....[2]....
        /*006c*/ 	.word	0x00000fc0


	//   ....[3]....
        /*0070*/ 	.word	0x00000fe0


	//   ....[4]....
        /*0074*/ 	.word	0x00001010


	//   ....[5]....
        /*0078*/ 	.word	0x00001030


	//   ....[6]....
        /*007c*/ 	.word	0x00001060


	//   ....[7]....
        /*0080*/ 	.word	0x00001080


	//   ....[8]....
        /*0084*/ 	.word	0x000010b0


	//   ....[9]....
        /*0088*/ 	.word	0x000010d0


	//----- nvinfo : EIATTR_EXIT_INSTR_OFFSETS
	.align		4
.L_745:
        /*008c*/ 	.byte	0x04, 0x1c
        /*008e*/ 	.short	(.L_747 - .L_746)


	//   ....[0]....
.L_746:
        /*0090*/ 	.word	0x00003960


	//   ....[1]....
        /*0094*/ 	.word	0x00003aa0


	//   ....[2]....
        /*0098*/ 	.word	0x00003ce0


	//----- nvinfo : EIATTR_MAX_THREADS
	.align		4
.L_747:
        /*009c*/ 	.byte	0x04, 0x05
        /*009e*/ 	.short	(.L_749 - .L_748)
.L_748:
        /*00a0*/ 	.word	0x00000100
        /*00a4*/ 	.word	0x00000001
        /*00a8*/ 	.word	0x00000001


	//----- nvinfo : EIATTR_CRS_STACK_SIZE
	.align		4
.L_749:
        /*00ac*/ 	.byte	0x04, 0x1e
        /*00ae*/ 	.short	(.L_751 - .L_750)
.L_750:
        /*00b0*/ 	.word	0x00000000


	//----- nvinfo : EIATTR_CBANK_PARAM_SIZE
	.align		4
.L_751:
        /*00b4*/ 	.byte	0x03, 0x19
        /*00b6*/ 	.short	0x00b8


	//----- nvinfo : EIATTR_PARAM_CBANK
	.align		4
        /*00b8*/ 	.byte	0x04, 0x0a
        /*00ba*/ 	.short	(.L_753 - .L_752)
	.align		4
.L_752:
        /*00bc*/ 	.word	index@(.nv.constant0._Z35group_norm_nhwc_bwd_one_pass_kernelI11Fp16IOFp32WLi64ELi16ELi256EEv26Group_norm_nhwc_bwd_params)
        /*00c0*/ 	.short	0x0210
        /*00c2*/ 	.short	0x00b8


	//----- nvinfo : EIATTR_SW_WAR
	.align		4
.L_753:
        /*00c4*/ 	.byte	0x04, 0x36
        /*00c6*/ 	.short	(.L_755 - .L_754)
.L_754:
        /*00c8*/ 	.word	0x00000008
.L_755:


//--------------------- .nv.info._Z35group_norm_nhwc_bwd_one_pass_kernelI11Fp16IOFp32WLi128ELi16ELi256EEv26Group_norm_nhwc_bwd_params --------------------------
	.section	.nv.info._Z35group_norm_nhwc_bwd_one_pass_kernelI11Fp16IOFp32WLi128ELi16ELi256EEv26Group_norm_nhwc_bwd_params,"",@"SHT_CUDA_INFO"
	.sectionflags	@""
	.align	4


	//----- nvinfo : EIATTR_CUDA_API_VERSION
	.align		4
        /*0000*/ 	.byte	0x04, 0x37
        /*0002*/ 	.short	(.L_757 - .L_756)
.L_756:
        /*0004*/ 	.word	0x00000082


	//----- nvinfo : EIATTR_KPARAM_INFO
	.align		4
.L_757:
        /*0008*/ 	.byte	0x04, 0x17
        /*000a*/ 	.short	(.L_759 - .L_758)
.L_758:
        /*000c*/ 	.word	0x00000000
        /*0010*/ 	.short	0x0000
        /*0012*/ 	.short	0x0000
        /*0014*/ 	.byte	0x00, 0xf0, 0xe1, 0x02


	//----- nvinfo : EIATTR_SPARSE_MMA_MASK
	.align		4
.L_759:
        /*0018*/ 	.byte	0x03, 0x50
        /*001a*/ 	.short	0x0000


	//----- nvinfo : EIATTR_MAXREG_COUNT
	.align		4
        /*001c*/ 	.byte	0x03, 0x1b
        /*001e*/ 	.short	0x00ff


	//----- nvinfo : EIATTR_NUM_BARRIERS
	.align		4
        /*0020*/ 	.byte	0x02, 0x4c
        /*0022*/ 	.byte	0x01
	.zero		1


	//----- nvinfo : EIATTR_MERCURY_ISA_VERSION
	.align		4
        /*0024*/ 	.byte	0x03, 0x5f
        /*0026*/ 	.short	0x0101


	//----- nvinfo : EIATTR_INT_WARP_WIDE_INSTR_OFFSETS
	.align		4
        /*0028*/ 	.byte	0x04, 0x31
        /*002a*/ 	.short	(.L_761 - .L_760)


	//   ....[0]....
.L_760:
        /*002c*/ 	.word	0x000026b0


	//   ....[1]....
        /*0030*/ 	.word	0x00004780


	//----- nvinfo : EIATTR_COOP_GROUP_MASK_REGIDS
	.align		4
.L_761:
        /*0034*/ 	.byte	0x04, 0x29
        /*0036*/ 	.short	(.L_763 - .L_762)


	//   ....[0]....
.L_762:
        /*0038*/ 	.word	0xffffffff


	//   ....[1]....
        /*003c*/ 	.word	0xffffffff


	//   ....[2]....
        /*0040*/ 	.word	0xffffffff


	//   ....[3]....
        /*0044*/ 	.word	0xffffffff


	//   ....[4]....
        /*0048*/ 	.word	0xffffffff


	//   ....[5]....
        /*004c*/ 	.word	0xffffffff


	//   ....[6]....
        /*0050*/ 	.word	0xffffffff


	//   ....[7]....
        /*0054*/ 	.word	0xffffffff


	//   ....[8]....
        /*0058*/ 	.word	0xffffffff


	//   ....[9]....
        /*005c*/ 	.word	0xffffffff


	//----- nvinfo : EIATTR_COOP_GROUP_INSTR_OFFSETS
	.align		4
.L_763:
        /*0060*/ 	.byte	0x04, 0x28
        /*0062*/ 	.short	(.L_765 - .L_764)


	//   ....[0]....
.L_764:
        /*0064*/ 	.word	0x00001670


	//   ....[1]....
        /*0068*/ 	.word	0x000016b0


	//   ....[2]....
        /*006c*/ 	.word	0x000017e0


	//   ....[3]....
        /*0070*/ 	.word	0x00001800


	//   ....[4]....
        /*0074*/ 	.word	0x00001830


	//   ....[5]....
        /*0078*/ 	.word	0x00001850


	//   ....[6]....
        /*007c*/ 	.word	0x00001880


	//   ....[7]....
        /*0080*/ 	.word	0x000018a0


	//   ....[8]....
        /*0084*/ 	.word	0x000018d0


	//   ....[9]....
        /*0088*/ 	.word	0x000018f0


	//----- nvinfo : EIATTR_EXIT_INSTR_OFFSETS
	.align		4
.L_765:
        /*008c*/ 	.byte	0x04, 0x1c
        /*008e*/ 	.short	(.L_767 - .L_766)


	//   ....[0]....
.L_766:
        /*0090*/ 	.word	0x00004810


	//   ....[1]....
        /*0094*/ 	.word	0x00004950


	//   ....[2]....
        /*0098*/ 	.word	0x00004b90


	//----- nvinfo : EIATTR_MAX_THREADS
	.align		4
.L_767:
        /*009c*/ 	.byte	0x04, 0x05
        /*009e*/ 	.short	(.L_769 - .L_768)
.L_768:
        /*00a0*/ 	.word	0x00000100
        /*00a4*/ 	.word	0x00000001
        /*00a8*/ 	.word	0x00000001


	//----- nvinfo : EIATTR_CRS_STACK_SIZE
	.align		4
.L_769:
        /*00ac*/ 	.byte	0x04, 0x1e
        /*00ae*/ 	.short	(.L_771 - .L_770)
.L_770:
        /*00b0*/ 	.word	0x00000000


	//----- nvinfo : EIATTR_CBANK_PARAM_SIZE
	.align		4
.L_771:
        /*00b4*/ 	.byte	0x03, 0x19
        /*00b6*/ 	.short	0x00b8


	//----- nvinfo : EIATTR_PARAM_CBANK
	.align		4
        /*00b8*/ 	.byte	0x04, 0x0a
        /*00ba*/ 	.short	(.L_773 - .L_772)
	.align		4
.L_772:
        /*00bc*/ 	.word	index@(.nv.constant0._Z35group_norm_nhwc_bwd_one_pass_kernelI11Fp16IOFp32WLi128ELi16ELi256EEv26Group_norm_nhwc_bwd_params)
        /*00c0*/ 	.short	0x0210
        /*00c2*/ 	.short	0x00b8


	//----- nvinfo : EIATTR_SW_WAR
	.align		4
.L_773:
        /*00c4*/ 	.byte	0x04, 0x36
        /*00c6*/ 	.short	(.L_775 - .L_774)
.L_774:
        /*00c8*/ 	.word	0x00000008
.L_775:


//--------------------- .nv.info._Z35group_norm_nhwc_bwd_one_pass_kernelI11Fp16IOFp32WLi256ELi16ELi256EEv26Group_norm_nhwc_bwd_params --------------------------
	.section	.nv.info._Z35group_norm_nhwc_bwd_one_pass_kernelI11Fp16IOFp32WLi256ELi16ELi256EEv26Group_norm_nhwc_bwd_params,"",@"SHT_CUDA_INFO"
	.sectionflags	@""
	.align	4


	//----- nvinfo : EIATTR_CUDA_API_VERSION
	.align		4
        /*0000*/ 	.byte	0x04, 0x37
        /*0002*/ 	.short	(.L_777 - .L_776)
.L_776:
        /*0004*/ 	.word	0x00000082


	//----- nvinfo : EIATTR_KPARAM_INFO
	.align		4
.L_777:
        /*0008*/ 	.byte	0x04, 0x17
        /*000a*/ 	.short	(.L_779 - .L_778)
.L_778:
        /*000c*/ 	.word	0x00000000
        /*0010*/ 	.short	0x0000
        /*0012*/ 	.short	0x0000
        /*0014*/ 	.byte	0x00, 0xf0, 0xe1, 0x02


	//----- nvinfo : EIATTR_SPARSE_MMA_MASK
	.align		4
.L_779:
        /*0018*/ 	.byte	0x03, 0x50
        /*001a*/ 	.short	0x0000


	//----- nvinfo : EIATTR_MAXREG_COUNT
	.align		4
        /*001c*/ 	.byte	0x03, 0x1b
        /*001e*/ 	.short	0x00ff


	//----- nvinfo : EIATTR_NUM_BARRIERS
	.align		4
        /*0020*/ 	.byte	0x02, 0x4c
        /*0022*/ 	.byte	0x01
	.zero		1


	//----- nvinfo : EIATTR_ANNOTATIONS
	.align		4
        /*0024*/ 	.byte	0x04, 0x55
        /*0026*/ 	.short	(.L_781 - .L_780)


	//   ....[0]....
.L_780:
        /*0028*/ 	.word	0x00000001
        /*002c*/ 	.byte	0xe0, 0x02, 0x00, 0x00, 0x01, 0x00, 0x00, 0x00, 0x40, 0x24, 0x00, 0x00, 0x01, 0x00, 0x00, 0x00
        /*003c*/ 	.byte	0x70, 0x24, 0x00, 0x00, 0x01, 0x00, 0x00, 0x00, 0x30, 0x26, 0x00, 0x00


	//----- nvinfo : EIATTR_MERCURY_ISA_VERSION
	.align		4
.L_781:
        /*0048*/ 	.byte	0x03, 0x5f
        /*004a*/ 	.short	0x0101


	//----- nvinfo : EIATTR_INT_WARP_WIDE_INSTR_OFFSETS
	.align		4
        /*004c*/ 	.byte	0x04, 0x31
        /*004e*/ 	.short	(.L_783 - .L_782)


	//   ....[0]....
.L_782:
        /*0050*/ 	.word	0x00003600


	//   ....[1]....
        /*0054*/ 	.word	0x00006340


	//----- nvinfo : EIATTR_COOP_GROUP_MASK_REGIDS
	.align		4
.L_783:
        /*0058*/ 	.byte	0x04, 0x29
        /*005a*/ 	.short	(.L_785 - .L_784)


	//   ....[0]....
.L_784:
        /*005c*/ 	.word	0xffffffff


	//   ....[1]....
        /*0060*/ 	.word	0xffffffff


	//   ....[2]....
        /*0064*/ 	.word	0xffffffff


	//   ....[3]....
        /*0068*/ 	.word	0xffffffff


	//   ....[4]....
        /*006c*/ 	.word	0xffffffff


	//   ....[5]....
        /*0070*/ 	.word	0xffffffff


	//   ....[6]....
        /*0074*/ 	.word	0xffffffff


	//   ....[7]....
        /*0078*/ 	.word	0xffffffff


	//   ....[8]....
        /*007c*/ 	.word	0xffffffff


	//   ....[9]....
        /*0080*/ 	.word	0xffffffff


	//----- nvinfo : EIATTR_COOP_GROUP_INSTR_OFFSETS
	.align		4
.L_785:
        /*0084*/ 	.byte	0x04, 0x28
        /*0086*/ 	.short	(.L_787 - .L_786)


	//   ....[0]....
.L_786:
        /*0088*/ 	.word	0x000024d0


	//   ....[1]....
        /*008c*/ 	.word	0x000024e0


	//   ....[2]....
        /*0090*/ 	.word	0x00002530


	//   ....[3]....
        /*0094*/ 	.word	0x00002540


	//   ....[4]....
        /*0098*/ 	.word	0x00002570


	//   ....[5]....
        /*009c*/ 	.word	0x00002590


	//   ....[6]....
        /*00a0*/ 	.word	0x000025c0


	//   ....[7]....
        /*00a4*/ 	.word	0x000025e0


	//   ....[8]....
        /*00a8*/ 	.word	0x00002620


	//   ....[9]....
        /*00ac*/ 	.word	0x00002640


	//----- nvinfo : EIATTR_EXIT_INSTR_OFFSETS
	.align		4
.L_787:
        /*00b0*/ 	.byte	0x04, 0x1c
        /*00b2*/ 	.short	(.L_789 - .L_788)


	//   ....[0]....
.L_788:
        /*00b4*/ 	.word	0x000063d0


	//   ....[1]....
        /*00b8*/ 	.word	0x00006510


	//   ....[2]....
        /*00bc*/ 	.word	0x00006750


	//----- nvinfo : EIATTR_MAX_THREADS
	.align		4
.L_789:
        /*00c0*/ 	.byte	0x04, 0x05
        /*00c2*/ 	.short	(.L_791 - .L_790)
.L_790:
        /*00c4*/ 	.word	0x00000100
        /*00c8*/ 	.word	0x00000001
        /*00cc*/ 	.word	0x00000001


	//----- nvinfo : EIATTR_CRS_STACK_SIZE
	.align		4
.L_791:
        /*00d0*/ 	.byte	0x04, 0x1e
        /*00d2*/ 	.short	(.L_793 - .L_792)
.L_792:
        /*00d4*/ 	.word	0x00000000


	//----- nvinfo : EIATTR_CBANK_PARAM_SIZE
	.align		4
.L_793:
        /*00d8*/ 	.byte	0x03, 0x19
        /*00da*/ 	.short	0x00b8


	//----- nvinfo : EIATTR_PARAM_CBANK
	.align		4
        /*00dc*/ 	.byte	0x04, 0x0a
        /*00de*/ 	.short	(.L_795 - .L_794)
	.align		4
.L_794:
        /*00e0*/ 	.word	index@(.nv.constant0._Z35group_norm_nhwc_bwd_one_pass_kernelI11Fp16IOFp32WLi256ELi16ELi256EEv26Group_norm_nhwc_bwd_params)
        /*00e4*/ 	.short	0x0210
        /*00e6*/ 	.short	0x00b8


	//----- nvinfo : EIATTR_SW_WAR
	.align		4
.L_795:
        /*00e8*/ 	.byte	0x04, 0x36
        /*00ea*/ 	.short	(.L_797 - .L_796)
.L_796:
        /*00ec*/ 	.word	0x00000008
.L_797:


//--------------------- .nv.info._Z35group_norm_nhwc_bwd_one_pass_kernelI11Fp16IOFp32WLi512ELi16ELi256EEv26Group_norm_nhwc_bwd_params --------------------------
	.section	.nv.info._Z35group_norm_nhwc_bwd_one_pass_kernelI11Fp16IOFp32WLi512ELi16ELi256EEv26Group_norm_nhwc_bwd_params,"",@"SHT_CUDA_INFO"
	.sectionflags	@""
	.align	4


	//----- nvinfo : EIATTR_CUDA_API_VERSION
	.align		4
        /*0000*/ 	.byte	0x04, 0x37
        /*0002*/ 	.short	(.L_799 - .L_798)
.L_798:
        /*0004*/ 	.word	0x00000082


	//----- nvinfo : EIATTR_KPARAM_INFO
	.align		4
.L_799:
        /*0008*/ 	.byte	0x04, 0x17
        /*000a*/ 	.short	(.L_801 - .L_800)
.L_800:
        /*000c*/ 	.word	0x00000000
        /*0010*/ 	.short	0x0000
        /*0012*/ 	.short	0x0000
        /*0014*/ 	.byte	0x00, 0xf0, 0xe1, 0x02


	//----- nvinfo : EIATTR_SPARSE_MMA_MASK
	.align		4
.L_801:
        /*0018*/ 	.byte	0x03, 0x50
        /*001a*/ 	.short	0x0000


	//----- nvinfo : EIATTR_MAXREG_COUNT
	.align		4
        /*001c*/ 	.byte	0x03, 0x1b
        /*001e*/ 	.short	0x00ff


	//----- nvinfo : EIATTR_NUM_BARRIERS
	.align		4
        /*0020*/ 	.byte	0x02, 0x4c
        /*0022*/ 	.byte	0x01
	.zero		1


	//----- nvinfo : EIATTR_ANNOTATIONS
	.align		4
        /*0024*/ 	.byte	0x04, 0x55
        /*0026*/ 	.short	(.L_803 - .L_802)


	//   ....[0]....
.L_802:
        /*0028*/ 	.word	0x00000001
        /*002c*/ 	.byte	0xc0, 0x05, 0x00, 0x00, 0x01, 0x00, 0x00, 0x00, 0x40, 0x06, 0x00, 0x00, 0x01, 0x00, 0x00, 0x00
        /*003c*/ 	.byte	0x80, 0x53, 0x00, 0x00, 0x01, 0x00, 0x00, 0x00, 0xa0, 0x53, 0x00, 0x00


	//----- nvinfo : EIATTR_MERCURY_ISA_VERSION
	.align		4
.L_803:
        /*0048*/ 	.byte	0x03, 0x5f
        /*004a*/ 	.short	0x0101


	//----- nvinfo : EIATTR_INT_WARP_WIDE_INSTR_OFFSETS
	.align		4
        /*004c*/ 	.byte	0x04, 0x31
        /*004e*/ 	.short	(.L_805 - .L_804)


	//   ....[0]....
.L_804:
        /*0050*/ 	.word	0x00005530


	//   ....[1]....
        /*0054*/ 	.word	0x00009b50


	//----- nvinfo : EIATTR_COOP_GROUP_MASK_REGIDS
	.align		4
.L_805:
        /*0058*/ 	.byte	0x04, 0x29
        /*005a*/ 	.short	(.L_807 - .L_806)


	//   ....[0]....
.L_806:
        /*005c*/ 	.word	0xffffffff


	//   ....[1]....
        /*0060*/ 	.word	0xffffffff


	//   ....[2]....
        /*0064*/ 	.word	0xffffffff


	//   ....[3]....
        /*0068*/ 	.word	0xffffffff


	//   ....[4]....
        /*006c*/ 	.word	0xffffffff


	//   ....[5]....
        /*0070*/ 	.word	0xffffffff


	//   ....[6]....
        /*0074*/ 	.word	0xffffffff


	//   ....[7]....
        /*0078*/ 	.word	0xffffffff


	//   ....[8]....
        /*007c*/ 	.word	0xffffffff


	//   ....[9]....
        /*0080*/ 	.word	0xffffffff


	//----- nvinfo : EIATTR_COOP_GROUP_INSTR_OFFSETS
	.align		4
.L_807:
        /*0084*/ 	.byte	0x04, 0x28
        /*0086*/ 	.short	(.L_809 - .L_808)


	//   ....[0]....
.L_808:
        /*0088*/ 	.word	0x000044b0


	//   ....[1]....
        /*008c*/ 	.word	0x000044f0


	//   ....[2]....
        /*0090*/ 	.word	0x00004690


	//   ....[3]....
        /*0094*/ 	.word	0x000046a0


	//   ....[4]....
        /*0098*/ 	.word	0x000046e0


	//   ....[5]....
        /*009c*/ 	.word	0x00004700


	//   ....[6]....
        /*00a0*/ 	.word	0x00004730


	//   ....[7]....
        /*00a4*/ 	.word	0x00004750


	//   ....[8]....
        /*00a8*/ 	.word	0x00004780


	//   ....[9]....
        /*00ac*/ 	.word	0x000047a0


	//----- nvinfo : EIATTR_EXIT_INSTR_OFFSETS
	.align		4
.L_809:
        /*00b0*/ 	.byte	0x04, 0x1c
        /*00b2*/ 	.short	(.L_811 - .L_810)


	//   ....[0]....
.L_810:
        /*00b4*/ 	.word	0x00009be0


	//   ....[1]....
        /*00b8*/ 	.word	0x00009d20


	//   ....[2]....
        /*00bc*/ 	.word	0x00009f60


	//----- nvinfo : EIATTR_MAX_THREADS
	.align		4
.L_811:
        /*00c0*/ 	.byte	0x04, 0x05
        /*00c2*/ 	.short	(.L_813 - .L_812)
.L_812:
        /*00c4*/ 	.word	0x00000100
        /*00c8*/ 	.word	0x00000001
        /*00cc*/ 	.word	0x00000001


	//----- nvinfo : EIATTR_CRS_STACK_SIZE
	.align		4
.L_813:
        /*00d0*/ 	.byte	0x04, 0x1e
        /*00d2*/ 	.short	(.L_815 - .L_814)
.L_814:
        /*00d4*/ 	.word	0x00000000


	//----- nvinfo : EIATTR_CBANK_PARAM_SIZE
	.align		4
.L_815:
        /*00d8*/ 	.byte	0x03, 0x19
        /*00da*/ 	.short	0x00b8


	//----- nvinfo : EIATTR_PARAM_CBANK
	.align		4
        /*00dc*/ 	.byte	0x04, 0x0a
        /*00de*/ 	.short	(.L_817 - .L_816)
	.align		4
.L_816:
        /*00e0*/ 	.word	index@(.nv.constant0._Z35group_norm_nhwc_bwd_one_pass_kernelI11Fp16IOFp32WLi512ELi16ELi256EEv26Group_norm_nhwc_bwd_params)
        /*00e4*/ 	.short	0x0210
        /*00e6*/ 	.short	0x00b8


	//----- nvinfo : EIATTR_SW_WAR
	.align		4
.L_817:
        /*00e8*/ 	.byte	0x04, 0x36
        /*00ea*/ 	.short	(.L_819 - .L_818)
.L_818:
        /*00ec*/ 	.word	0x00000008
.L_819:


//--------------------- .nv.info._Z35group_norm_nhwc_bwd_one_pass_kernelI11Fp16IOBf16WLi64ELi16ELi256EEv26Group_norm_nhwc_bwd_params --------------------------
	.section	.nv.info._Z35group_norm_nhwc_bwd_one_pass_kernelI11Fp16IOBf16WLi64ELi16ELi256EEv26Group_norm_nhwc_bwd_params,"",@"SHT_CUDA_INFO"
	.sectionflags	@""
	.align	4


	//----- nvinfo : EIATTR_CUDA_API_VERSION
	.align		4
        /*0000*/ 	.byte	0x04, 0x37
        /*0002*/ 	.short	(.L_821 - .L_820)
.L_820:
        /*0004*/ 	.word	0x00000082


	//----- nvinfo : EIATTR_KPARAM_INFO
	.align		4
.L_821:
        /*0008*/ 	.byte	0x04, 0x17
        /*000a*/ 	.short	(.L_823 - .L_822)
.L_822:
        /*000c*/ 	.word	0x00000000
        /*0010*/ 	.short	0x0000
        /*0012*/ 	.short	0x0000
        /*0014*/ 	.byte	0x00, 0xf0, 0xe1, 0x02


	//----- nvinfo : EIATTR_SPARSE_MMA_MASK
	.align		4
.L_823:
        /*0018*/ 	.byte	0x03, 0x50
        /*001a*/ 	.short	0x0000


	//----- nvinfo : EIATTR_MAXREG_COUNT
	.align		4
        /*001c*/ 	.byte	0x03, 0x1b
        /*001e*/ 	.short	0x00ff


	//----- nvinfo : EIATTR_NUM_BARRIERS
	.align		4
        /*0020*/ 	.byte	0x02, 0x4c
        /*0022*/ 	.byte	0x01
	.zero		1


	//----- nvinfo : EIATTR_MERCURY_ISA_VERSION
	.align		4
        /*0024*/ 	.byte	0x03, 0x5f
        /*0026*/ 	.short	0x0101


	//----- nvinfo : EIATTR_INT_WARP_WIDE_INSTR_OFFSETS
	.align		4
        /*0028*/ 	.byte	0x04, 0x31
        /*002a*/ 	.short	(.L_825 - .L_824)


	//   ....[0]....
.L_824:
        /*002c*/ 	.word	0x00001f50


	//   ....[1]....
        /*0030*/ 	.word	0x00003930


	//----- nvinfo : EIATTR_COOP_GROUP_MASK_REGIDS
	.align		4
.L_825:
        /*0034*/ 	.byte	0x04, 0x29
        /*0036*/ 	.short	(.L_827 - .L_826)


	//   ....[0]....
.L_826:
        /*0038*/ 	.word	0xffffffff


	//   ....[1]....
        /*003c*/ 	.word	0xffffffff


	//   ....[2]....
        /*0040*/ 	.word	0xffffffff


	//   ....[3]....
        /*0044*/ 	.word	0xffffffff


	//   ....[4]....
        /*0048*/ 	.word	0xffffffff


	//   ....[5]....
        /*004c*/ 	.word	0xffffffff


	//   ....[6]....
        /*0050*/ 	.word	0xffffffff


	//   ....[7]....
        /*0054*/ 	.word	0xffffffff


	//   ....[8]....
        /*0058*/ 	.word	0xffffffff


	//   ....[9]....
        /*005c*/ 	.word	0xffffffff


	//----- nvinfo : EIATTR_COOP_GROUP_INSTR_OFFSETS
	.align		4
.L_827:
        /*0060*/ 	.byte	0x04, 0x28
        /*0062*/ 	.short	(.L_829 - .L_828)


	//   ....[0]....
.L_828:
        /*0064*/ 	.word	0x00000f70


	//   ....[1]....
        /*0068*/ 	.word	0x00000fb0


	//   ....[2]....
        /*006c*/ 	.word	0x00001000


	//   ....[3]....
        /*0070*/ 	.word	0x00001020


	//   ....[4]....
        /*0074*/ 	.word	0x00001050


	//   ....[5]....
        /*0078*/ 	.word	0x00001070


	//   ....[6]....
        /*007c*/ 	.word	0x000010a0


	//   ....[7]....
        /*0080*/ 	.word	0x000010c0


	//   ....[8]....
        /*0084*/ 	.word	0x000010f0


	//   ....[9]....
        /*0088*/ 	.word	0x00001110


	//----- nvinfo : EIATTR_EXIT_INSTR_OFFSETS
	.align		4
.L_829:
        /*008c*/ 	.byte	0x04, 0x1c
        /*008e*/ 	.short	(.L_831 - .L_830)


	//   ....[0]....
.L_830:
        /*0090*/ 	.word	0x000039c0


	//   ....[1]....
        /*0094*/ 	.word	0x00003b00


	//   ....[2]....
        /*0098*/ 	.word	0x00003d60


	//----- nvinfo : EIATTR_MAX_THREADS
	.align		4
.L_831:
        /*009c*/ 	.byte	0x04, 0x05
        /*009e*/ 	.short	(.L_833 - .L_832)
.L_832:
        /*00a0*/ 	.word	0x00000100
        /*00a4*/ 	.word	0x00000001
        /*00a8*/ 	.word	0x00000001


	//----- nvinfo : EIATTR_CRS_STACK_SIZE
	.align		4
.L_833:
        /*00ac*/ 	.byte	0x04, 0x1e
        /*00ae*/ 	.short	(.L_835 - .L_834)
.L_834:
        /*00b0*/ 	.word	0x00000000


	//----- nvinfo : EIATTR_CBANK_PARAM_SIZE
	.align		4
.L_835:
        /*00b4*/ 	.byte	0x03, 0x19
        /*00b6*/ 	.short	0x00b8


	//----- nvinfo : EIATTR_PARAM_CBANK
	.align		4
        /*00b8*/ 	.byte	0x04, 0x0a
        /*00ba*/ 	.short	(.L_837 - .L_836)
	.align		4
.L_836:
        /*00bc*/ 	.word	index@(.nv.constant0._Z35group_norm_nhwc_bwd_one_pass_kernelI11Fp16IOBf16WLi64ELi16ELi256EEv26Group_norm_nhwc_bwd_params)
        /*00c0*/ 	.short	0x0210
        /*00c2*/ 	.short	0x00b8


	//----- nvinfo : EIATTR_SW_WAR
	.align		4
.L_837:
        /*00c4*/ 	.byte	0x04, 0x36
        /*00c6*/ 	.short	(.L_839 - .L_838)
.L_838:
        /*00c8*/ 	.word	0x00000008
.L_839:


//--------------------- .nv.info._Z35group_norm_nhwc_bwd_one_pass_kernelI11Fp16IOBf16WLi128ELi16ELi256EEv26Group_norm_nhwc_bwd_params --------------------------
	.section	.nv.info._Z35group_norm_nhwc_bwd_one_pass_kernelI11Fp16IOBf16WLi128ELi16ELi256EEv26Group_norm_nhwc_bwd_params,"",@"SHT_CUDA_INFO"
	.sectionflags	@""
	.align	4


	//----- nvinfo : EIATTR_CUDA_API_VERSION
	.align		4
        /*0000*/ 	.byte	0x04, 0x37
        /*0002*/ 	.short	(.L_841 - .L_840)
.L_840:
        /*0004*/ 	.word	0x00000082


	//----- nvinfo : EIATTR_KPARAM_INFO
	.align		4
.L_841:
        /*0008*/ 	.byte	0x04, 0x17
        /*000a*/ 	.short	(.L_843 - .L_842)
.L_842:
        /*000c*/ 	.word	0x00000000
        /*0010*/ 	.short	0x0000
        /*0012*/ 	.short	0x0000
        /*0014*/ 	.byte	0x00, 0xf0, 0xe1, 0x02


	//----- nvinfo : EIATTR_SPARSE_MMA_MASK
	.align		4
.L_843:
        /*0018*/ 	.byte	0x03, 0x50
        /*001a*/ 	.short	0x0000


	//----- nvinfo : EIATTR_MAXREG_COUNT
	.align		4
        /*001c*/ 	.byte	0x03, 0x1b
        /*001e*/ 	.short	0x00ff


	//----- nvinfo : EIATTR_NUM_BARRIERS
	.align		4
        /*0020*/ 	.byte	0x02, 0x4c
        /*0022*/ 	.byte	0x01
	.zero		1


	//----- nvinfo : EIATTR_MERCURY_ISA_VERSION
	.align		4
        /*0024*/ 	.byte	0x03, 0x5f
        /*0026*/ 	.short	0x0101


	//----- nvinfo : EIATTR_INT_WARP_WIDE_INSTR_OFFSETS
	.align		4
        /*0028*/ 	.byte	0x04, 0x31
        /*002a*/ 	.short	(.L_845 - .L_844)


	//   ....[0]....
.L_844:
        /*002c*/ 	.word	0x00002720


	//   ....[1]....
        /*0030*/ 	.word	0x000047f0


	//----- nvinfo : EIATTR_COOP_GROUP_MASK_REGIDS
	.align		4
.L_845:
        /*0034*/ 	.byte	0x04, 0x29
        /*0036*/ 	.short	(.L_847 - .L_846)


	//   ....[0]....
.L_846:
        /*0038*/ 	.word	0xffffffff


	//   ....[1]....
        /*003c*/ 	.word	0xffffffff


	//   ....[2]....
        /*0040*/ 	.word	0xffffffff


	//   ....[3]....
        /*0044*/ 	.word	0xffffffff


	//   ....[4]....
        /*0048*/ 	.word	0xffffffff


	//   ....[5]....
        /*004c*/ 	.word	0xffffffff


	//   ....[6]....
        /*0050*/ 	.word	0xffffffff


	//   ....[7]....
        /*0054*/ 	.word	0xffffffff


	//   ....[8]....
        /*0058*/ 	.word	0xffffffff


	//   ....[9]....
        /*005c*/ 	.word	0xffffffff


	//----- nvinfo : EIATTR_COOP_GROUP_INSTR_OFFSETS
	.align		4
.L_847:
        /*0060*/ 	.byte	0x04, 0x28
        /*0062*/ 	.short	(.L_849 - .L_848)


	//   ....[0]....
.L_848:
        /*0064*/ 	.word	0x000016d0


	//   ....[1]....
        /*0068*/ 	.word	0x00001710


	//   ....[2]....
        /*006c*/ 	.word	0x00001830


	//   ....[3]....
        /*0070*/ 	.word	0x00001850


	//   ....[4]....
        /*0074*/ 	.word	0x00001880


	//   ....[5]....
        /*0078*/ 	.word	0x000018a0


	//   ....[6]....
        /*007c*/ 	.word	0x000018d0


	//   ....[7]....
        /*0080*/ 	.word	0x000018f0


	//   ....[8]....
        /*0084*/ 	.word	0x00001920


	//   ....[9]....
        /*0088*/ 	.word	0x00001940


	//----- nvinfo : EIATTR_EXIT_INSTR_OFFSETS
	.align		4
.L_849:
        /*008c*/ 	.byte	0x04, 0x1c
        /*008e*/ 	.short	(.L_851 - .L_850)


	//   ....[0]....
.L_850:
        /*0090*/ 	.word	0x00004880


	//   ....[1]....
        /*0094*/ 	.word	0x000049c0


	//   ....[2]....
        /*0098*/ 	.word	0x00004c20


	//----- nvinfo : EIATTR_MAX_THREADS
	.align		4
.L_851:
        /*009c*/ 	.byte	0x04, 0x05
        /*009e*/ 	.short	(.L_853 - .L_852)
.L_852:
        /*00a0*/ 	.word	0x00000100
        /*00a4*/ 	.word	0x00000001
        /*00a8*/ 	.word	0x00000001


	//----- nvinfo : EIATTR_CRS_STACK_SIZE
	.align		4
.L_853:
        /*00ac*/ 	.byte	0x04, 0x1e
        /*00ae*/ 	.short	(.L_855 - .L_854)
.L_854:
        /*00b0*/ 	.word	0x00000000


	//----- nvinfo : EIATTR_CBANK_PARAM_SIZE
	.align		4
.L_855:
        /*00b4*/ 	.byte	0x03, 0x19
        /*00b6*/ 	.short	0x00b8


	//----- nvinfo : EIATTR_PARAM_CBANK
	.align		4
        /*00b8*/ 	.byte	0x04, 0x0a
        /*00ba*/ 	.short	(.L_857 - .L_856)
	.align		4
.L_856:
        /*00bc*/ 	.word	index@(.nv.constant0._Z35group_norm_nhwc_bwd_one_pass_kernelI11Fp16IOBf16WLi128ELi16ELi256EEv26Group_norm_nhwc_bwd_params)
        /*00c0*/ 	.short	0x0210
        /*00c2*/ 	.short	0x00b8


	//----- nvinfo : EIATTR_SW_WAR
	.align		4
.L_857:
        /*00c4*/ 	.byte	0x04, 0x36
        /*00c6*/ 	.short	(.L_859 - .L_858)
.L_858:
        /*00c8*/ 	.word	0x00000008
.L_859:


//--------------------- .nv.info._Z35group_norm_nhwc_bwd_one_pass_kernelI11Fp16IOBf16WLi256ELi16ELi256EEv26Group_norm_nhwc_bwd_params --------------------------
	.section	.nv.info._Z35group_norm_nhwc_bwd_one_pass_kernelI11Fp16IOBf16WLi256ELi16ELi256EEv26Group_norm_nhwc_bwd_params,"",@"SHT_CUDA_INFO"
	.sectionflags	@""
	.align	4


	//----- nvinfo : EIATTR_CUDA_API_VERSION
	.align		4
        /*0000*/ 	.byte	0x04, 0x37
        /*0002*/ 	.short	(.L_861 - .L_860)
.L_860:
        /*0004*/ 	.word	0x00000082


	//----- nvinfo : EIATTR_KPARAM_INFO
	.align		4
.L_861:
        /*0008*/ 	.byte	0x04, 0x17
        /*000a*/ 	.short	(.L_863 - .L_862)
.L_862:
        /*000c*/ 	.word	0x00000000
        /*0010*/ 	.short	0x0000
        /*0012*/ 	.short	0x0000
        /*0014*/ 	.byte	0x00, 0xf0, 0xe1, 0x02


	//----- nvinfo : EIATTR_SPARSE_MMA_MASK
	.align		4
.L_863:
        /*0018*/ 	.byte	0x03, 0x50
        /*001a*/ 	.short	0x0000


	//----- nvinfo : EIATTR_MAXREG_COUNT
	.align		4
        /*001c*/ 	.byte	0x03, 0x1b
        /*001e*/ 	.short	0x00ff


	//----- nvinfo : EIATTR_NUM_BARRIERS
	.align		4
        /*0020*/ 	.byte	0x02, 0x4c
        /*0022*/ 	.byte	0x01
	.zero		1


	//----- nvinfo : EIATTR_ANNOTATIONS
	.align		4
        /*0024*/ 	.byte	0x04, 0x55
        /*0026*/ 	.short	(.L_865 - .L_864)


	//   ....[0]....
.L_864:
        /*0028*/ 	.word	0x00000001
        /*002c*/ 	.byte	0xe0, 0x02, 0x00, 0x00, 0x01, 0x00, 0x00, 0x00, 0xb0, 0x24, 0x00, 0x00, 0x01, 0x00, 0x00, 0x00
        /*003c*/ 	.byte	0xe0, 0x24, 0x00, 0x00, 0x01, 0x00, 0x00, 0x00, 0xa0, 0x26, 0x00, 0x00


	//----- nvinfo : EIATTR_MERCURY_ISA_VERSION
	.align		4
.L_865:
        /*0048*/ 	.byte	0x03, 0x5f
        /*004a*/ 	.short	0x0101


	//----- nvinfo : EIATTR_INT_WARP_WIDE_INSTR_OFFSETS
	.align		4
        /*004c*/ 	.byte	0x04, 0x31
        /*004e*/ 	.short	(.L_867 - .L_866)


	//   ....[0]....
.L_866:
        /*0050*/ 	.word	0x00003670


	//   ....[1]....
        /*0054*/ 	.word	0x000063b0


	//----- nvinfo : EIATTR_COOP_GROUP_MASK_REGIDS
	.align		4
.L_867:
        /*0058*/ 	.byte	0x04, 0x29
        /*005a*/ 	.short	(.L_869 - .L_868)


	//   ....[0]....
.L_868:
        /*005c*/ 	.word	0xffffffff


	//   ....[1]....
        /*0060*/ 	.word	0xffffffff


	//   ....[2]....
        /*0064*/ 	.word	0xffffffff


	//   ....[3]....
        /*0068*/ 	.word	0xffffffff


	//   ....[4]....
        /*006c*/ 	.word	0xffffffff


	//   ....[5]....
        /*0070*/ 	.word	0xffffffff


	//   ....[6]....
        /*0074*/ 	.word	0xffffffff


	//   ....[7]....
        /*0078*/ 	.word	0xffffffff


	//   ....[8]....
        /*007c*/ 	.word	0xffffffff


	//   ....[9]....
        /*0080*/ 	.word	0xffffffff


	//----- nvinfo : EIATTR_COOP_GROUP_INSTR_OFFSETS
	.align		4
.L_869:
        /*0084*/ 	.byte	0x04, 0x28
        /*0086*/ 	.short	(.L_871 - .L_870)


	//   ....[0]....
.L_870:
        /*0088*/ 	.word	0x00002540


	//   ....[1]....
        /*008c*/ 	.word	0x00002550


	//   ....[2]....
        /*0090*/ 	.word	0x000025a0


	//   ....[3]....
        /*0094*/ 	.word	0x000025b0


	//   ....[4]....
        /*0098*/ 	.word	0x000025e0


	//   ....[5]....
        /*009c*/ 	.word	0x00002600


	//   ....[6]....
        /*00a0*/ 	.word	0x00002630


	//   ....[7]....
        /*00a4*/ 	.word	0x00002650


	//   ....[8]....
        /*00a8*/ 	.word	0x00002690


	//   ....[9]....
        /*00ac*/ 	.word	0x000026b0


	//----- nvinfo : EIATTR_EXIT_INSTR_OFFSETS
	.align		4
.L_871:
        /*00b0*/ 	.byte	0x04, 0x1c
        /*00b2*/ 	.short	(.L_873 - .L_872)


	//   ....[0]....
.L_872:
        /*00b4*/ 	.word	0x00006440


	//   ....[1]....
        /*00b8*/ 	.word	0x00006580


	//   ....[2]....
        /*00bc*/ 	.word	0x000067e0


	//----- nvinfo : EIATTR_MAX_THREADS
	.align		4
.L_873:
        /*00c0*/ 	.byte	0x04, 0x05
        /*00c2*/ 	.short	(.L_875 - .L_874)
.L_874:
        /*00c4*/ 	.word	0x00000100
        /*00c8*/ 	.word	0x00000001
        /*00cc*/ 	.word	0x00000001


	//----- nvinfo : EIATTR_CRS_STACK_SIZE
	.align		4
.L_875:
        /*00d0*/ 	.byte	0x04, 0x1e
        /*00d2*/ 	.short	(.L_877 - .L_876)
.L_876:
        /*00d4*/ 	.word	0x00000000


	//----- nvinfo : EIATTR_CBANK_PARAM_SIZE
	.align		4
.L_877:
        /*00d8*/ 	.byte	0x03, 0x19
        /*00da*/ 	.short	0x00b8


	//----- nvinfo : EIATTR_PARAM_CBANK
	.align		4
        /*00dc*/ 	.byte	0x04, 0x0a
        /*00de*/ 	.short	(.L_879 - .L_878)
	.align		4
.L_878:
        /*00e0*/ 	.word	index@(.nv.constant0._Z35group_norm_nhwc_bwd_one_pass_kernelI11Fp16IOBf16WLi256ELi16ELi256EEv26Group_norm_nhwc_bwd_params)
        /*00e4*/ 	.short	0x0210
        /*00e6*/ 	.short	0x00b8


	//----- nvinfo : EIATTR_SW_WAR
	.align		4
.L_879:
        /*00e8*/ 	.byte	0x04, 0x36
        /*00ea*/ 	.short	(.L_881 - .L_880)
.L_880:
        /*00ec*/ 	.word	0x00000008
.L_881:


//--------------------- .nv.info._Z35group_norm_nhwc_bwd_one_pass_kernelI11Fp16IOBf16WLi512ELi16ELi256EEv26Group_norm_nhwc_bwd_params --------------------------
	.section	.nv.info._Z35group_norm_nhwc_bwd_one_pass_kernelI11Fp16IOBf16WLi512ELi16ELi256EEv26Group_norm_nhwc_bwd_params,"",@"SHT_CUDA_INFO"
	.sectionflags	@""
	.align	4


	//----- nvinfo : EIATTR_CUDA_API_VERSION
	.align		4
        /*0000*/ 	.byte	0x04, 0x37
        /*0002*/ 	.short	(.L_883 - .L_882)
.L_882:
        /*0004*/ 	.word	0x00000082


	//----- nvinfo : EIATTR_KPARAM_INFO
	.align		4
.L_883:
        /*0008*/ 	.byte	0x04, 0x17
        /*000a*/ 	.short	(.L_885 - .L_884)
.L_884:
        /*000c*/ 	.word	0x00000000
        /*0010*/ 	.short	0x0000
        /*0012*/ 	.short	0x0000
        /*0014*/ 	.byte	0x00, 0xf0, 0xe1, 0x02


	//----- nvinfo : EIATTR_SPARSE_MMA_MASK
	.align		4
.L_885:
        /*0018*/ 	.byte	0x03, 0x50
        /*001a*/ 	.short	0x0000


	//----- nvinfo : EIATTR_MAXREG_COUNT
	.align		4
        /*001c*/ 	.byte	0x03, 0x1b
        /*001e*/ 	.short	0x00ff


	//----- nvinfo : EIATTR_NUM_BARRIERS
	.align		4
        /*0020*/ 	.byte	0x02, 0x4c
        /*0022*/ 	.byte	0x01
	.zero		1


	//----- nvinfo : EIATTR_ANNOTATIONS
	.align		4
        /*0024*/ 	.byte	0x04, 0x55
        /*0026*/ 	.short	(.L_887 - .L_886)


	//   ....[0]....
.L_886:
        /*0028*/ 	.word	0x00000001
        /*002c*/ 	.byte	0xc0, 0x05, 0x00, 0x00, 0x01, 0x00, 0x00, 0x00, 0x40, 0x06, 0x00, 0x00, 0x01, 0x00, 0x00, 0x00
        /*003c*/ 	.byte	0xd0, 0x53, 0x00, 0x00, 0x01, 0x00, 0x00, 0x00, 0xf0, 0x53, 0x00, 0x00


	//----- nvinfo : EIATTR_MERCURY_ISA_VERSION
	.align		4
.L_887:
        /*0048*/ 	.byte	0x03, 0x5f
        /*004a*/ 	.short	0x0101


	//----- nvinfo : EIATTR_INT_WARP_WIDE_INSTR_OFFSETS
	.align		4
        /*004c*/ 	.byte	0x04, 0x31
        /*004e*/ 	.short	(.L_889 - .L_888)


	//   ....[0]....
.L_888:
        /*0050*/ 	.word	0x00005580


	//   ....[1]....
        /*0054*/ 	.word	0x00009ba0


	//----- nvinfo : EIATTR_COOP_GROUP_MASK_REGIDS
	.align		4
.L_889:
        /*0058*/ 	.byte	0x04, 0x29
        /*005a*/ 	.short	(.L_891 - .L_890)


	//   ....[0]....
.L_890:
        /*005c*/ 	.word	0xffffffff


	//   ....[1]....
        /*0060*/ 	.word	0xffffffff


	//   ....[2]....
        /*0064*/ 	.word	0xffffffff


	//   ....[3]....
        /*0068*/ 	.word	0xffffffff


	//   ....[4]....
        /*006c*/ 	.word	0xffffffff


	//   ....[5]....
        /*0070*/ 	.word	0xffffffff


	//   ....[6]....
        /*0074*/ 	.word	0xffffffff


	//   ....[7]....
        /*0078*/ 	.word	0xffffffff


	//   ....[8]....
        /*007c*/ 	.word	0xffffffff


	//   ....[9]....
        /*0080*/ 	.word	0xffffffff


	//----- nvinfo : EIATTR_COOP_GROUP_INSTR_OFFSETS
	.align		4
.L_891:
        /*0084*/ 	.byte	0x04, 0x28
        /*0086*/ 	.short	(.L_893 - .L_892)


	//   ....[0]....
.L_892:
        /*0088*/ 	.word	0x00004500


	//   ....[1]....
        /*008c*/ 	.word	0x00004540


	//   ....[2]....
        /*0090*/ 	.word	0x000046e0


	//   ....[3]....
        /*0094*/ 	.word	0x000046f0


	//   ....[4]....
        /*0098*/ 	.word	0x00004730


	//   ....[5]....
        /*009c*/ 	.word	0x00004750


	//   ....[6]....
        /*00a0*/ 	.word	0x00004780


	//   ....[7]....
        /*00a4*/ 	.word	0x000047a0


	//   ....[8]....
        /*00a8*/ 	.word	0x000047d0


	//   ....[9]....
        /*00ac*/ 	.word	0x000047f0


	//----- nvinfo : EIATTR_EXIT_INSTR_OFFSETS
	.align		4
.L_893:
        /*00b0*/ 	.byte	0x04, 0x1c
        /*00b2*/ 	.short	(.L_895 - .L_894)


	//   ....[0]....
.L_894:
        /*00b4*/ 	.word	0x00009c30


	//   ....[1]....
        /*00b8*/ 	.word	0x00009d70


	//   ....[2]....
        /*00bc*/ 	.word	0x00009fd0


	//----- nvinfo : EIATTR_MAX_THREADS
	.align		4
.L_895:
        /*00c0*/ 	.byte	0x04, 0x05
        /*00c2*/ 	.short	(.L_897 - .L_896)
.L_896:
        /*00c4*/ 	.word	0x00000100
        /*00c8*/ 	.word	0x00000001
        /*00cc*/ 	.word	0x00000001


	//----- nvinfo : EIATTR_CRS_STACK_SIZE
	.align		4
.L_897:
        /*00d0*/ 	.byte	0x04, 0x1e
        /*00d2*/ 	.short	(.L_899 - .L_898)
.L_898:
        /*00d4*/ 	.word	0x00000000


	//----- nvinfo : EIATTR_CBANK_PARAM_SIZE
	.align		4
.L_899:
        /*00d8*/ 	.byte	0x03, 0x19
        /*00da*/ 	.short	0x00b8


	//----- nvinfo : EIATTR_PARAM_CBANK
	.align		4
        /*00dc*/ 	.byte	0x04, 0x0a
        /*00de*/ 	.short	(.L_901 - .L_900)
	.align		4
.L_900:
        /*00e0*/ 	.word	index@(.nv.constant0._Z35group_norm_nhwc_bwd_one_pass_kernelI11Fp16IOBf16WLi512ELi16ELi256EEv26Group_norm_nhwc_bwd_params)
        /*00e4*/ 	.short	0x0210
        /*00e6*/ 	.short	0x00b8


	//----- nvinfo : EIATTR_SW_WAR
	.align		4
.L_901:
        /*00e8*/ 	.byte	0x04, 0x36
        /*00ea*/ 	.short	(.L_903 - .L_902)
.L_902:
        /*00ec*/ 	.word	0x00000008
.L_903:


//--------------------- .nv.info._Z35group_norm_nhwc_bwd_one_pass_kernelI11Fp16IOFp16WLi64ELi16ELi256EEv26Group_norm_nhwc_bwd_params --------------------------
	.section	.nv.info._Z35group_norm_nhwc_bwd_one_pass_kernelI11Fp16IOFp16WLi64ELi16ELi256EEv26Group_norm_nhwc_bwd_params,"",@"SHT_CUDA_INFO"
	.sectionflags	@""
	.align	4


	//----- nvinfo : EIATTR_CUDA_API_VERSION
	.align		4
        /*0000*/ 	.byte	0x04, 0x37
        /*0002*/ 	.short	(.L_905 - .L_904)
.L_904:
        /*0004*/ 	.word	0x00000082


	//----- nvinfo : EIATTR_KPARAM_INFO
	.align		4
.L_905:
        /*0008*/ 	.byte	0x04, 0x17
        /*000a*/ 	.short	(.L_907 - .L_906)
.L_906:
        /*000c*/ 	.word	0x00000000
        /*0010*/ 	.short	0x0000
        /*0012*/ 	.short	0x0000
        /*0014*/ 	.byte	0x00, 0xf0, 0xe1, 0x02


	//----- nvinfo : EIATTR_SPARSE_MMA_MASK
	.align		4
.L_907:
        /*0018*/ 	.byte	0x03, 0x50
        /*001a*/ 	.short	0x0000


	//----- nvinfo : EIATTR_MAXREG_COUNT
	.align		4
        /*001c*/ 	.byte	0x03, 0x1b
        /*001e*/ 	.short	0x00ff


	//----- nvinfo : EIATTR_NUM_BARRIERS
	.align		4
        /*0020*/ 	.byte	0x02, 0x4c
        /*0022*/ 	.byte	0x01
	.zero		1


	//----- nvinfo : EIATTR_MERCURY_ISA_VERSION
	.align		4
        /*0024*/ 	.byte	0x03, 0x5f
        /*0026*/ 	.short	0x0101


	//----- nvinfo : EIATTR_INT_WARP_WIDE_INSTR_OFFSETS
	.align		4
        /*0028*/ 	.byte	0x04, 0x31
        /*002a*/ 	.short	(.L_909 - .L_908)


	//   ....[0]....
.L_908:
        /*002c*/ 	.word	0x00001f50


	//   ....[1]....
        /*0030*/ 	.word	0x00003930


	//----- nvinfo : EIATTR_COOP_GROUP_MASK_REGIDS
	.align		4
.L_909:
        /*0034*/ 	.byte	0x04, 0x29
        /*0036*/ 	.short	(.L_911 - .L_910)


	//   ....[0]....
.L_910:
        /*0038*/ 	.word	0xffffffff


	//   ....[1]....
        /*003c*/ 	.word	0xffffffff


	//   ....[2]....
        /*0040*/ 	.word	0xffffffff


	//   ....[3]....
        /*0044*/ 	.word	0xffffffff


	//   ....[4]....
        /*0048*/ 	.word	0xffffffff


	//   ....[5]....
        /*004c*/ 	.word	0xffffffff


	//   ....[6]....
        /*0050*/ 	.word	0xffffffff


	//   ....[7]....
        /*0054*/ 	.word	0xffffffff


	//   ....[8]....
        /*0058*/ 	.word	0xffffffff


	//   ....[9]....
        /*005c*/ 	.word	0xffffffff


	//----- nvinfo : EIATTR_COOP_GROUP_INSTR_OFFSETS
	.align		4
.L_911:
        /*0060*/ 	.byte	0x04, 0x28
        /*0062*/ 	.short	(.L_913 - .L_912)


	//   ....[0]....
.L_912:
        /*0064*/ 	.word	0x00000f70


	//   ....[1]....
        /*0068*/ 	.word	0x00000fb0


	//   ....[2]....
        /*006c*/ 	.word	0x00001000


	//   ....[3]....
        /*0070*/ 	.word	0x00001020


	//   ....[4]....
        /*0074*/ 	.word	0x00001050


	//   ....[5]....
        /*0078*/ 	.word	0x00001070


	//   ....[6]....
        /*007c*/ 	.word	0x000010a0


	//   ....[7]....
        /*0080*/ 	.word	0x000010c0


	//   ....[8]....
        /*0084*/ 	.word	0x000010f0


	//   ....[9]....
        /*0088*/ 	.word	0x00001110


	//----- nvinfo : EIATTR_EXIT_INSTR_OFFSETS
	.align		4
.L_913:
        /*008c*/ 	.byte	0x04, 0x1c
        /*008e*/ 	.short	(.L_915 - .L_914)


	//   ....[0]....
.L_914:
        /*0090*/ 	.word	0x000039c0


	//   ....[1]....
        /*0094*/ 	.word	0x00003b00


	//   ....[2]....
        /*0098*/ 	.word	0x00003d60


	//----- nvinfo : EIATTR_MAX_THREADS
	.align		4
.L_915:
        /*009c*/ 	.byte	0x04, 0x05
        /*009e*/ 	.short	(.L_917 - .L_916)
.L_916:
        /*00a0*/ 	.word	0x00000100
        /*00a4*/ 	.word	0x00000001
        /*00a8*/ 	.word	0x00000001


	//----- nvinfo : EIATTR_CRS_STACK_SIZE
	.align		4
.L_917:
        /*00ac*/ 	.byte	0x04, 0x1e
        /*00ae*/ 	.short	(.L_919 - .L_918)
.L_918:
        /*00b0*/ 	.word	0x00000000


	//----- nvinfo : EIATTR_CBANK_PARAM_SIZE
	.align		4
.L_919:
        /*00b4*/ 	.byte	0x03, 0x19
        /*00b6*/ 	.short	0x00b8


	//----- nvinfo : EIATTR_PARAM_CBANK
	.align		4
        /*00b8*/ 	.byte	0x04, 0x0a
        /*00ba*/ 	.short	(.L_921 - .L_920)
	.align		4
.L_920:
        /*00bc*/ 	.word	index@(.nv.constant0._Z35group_norm_nhwc_bwd_one_pass_kernelI11Fp16IOFp16WLi64ELi16ELi256EEv26Group_norm_nhwc_bwd_params)
        /*00c0*/ 	.short	0x0210
        /*00c2*/ 	.short	0x00b8


	//----- nvinfo : EIATTR_SW_WAR
	.align		4
.L_921:
        /*00c4*/ 	.byte	0x04, 0x36
        /*00c6*/ 	.short	(.L_923 - .L_922)
.L_922:
        /*00c8*/ 	.word	0x00000008
.L_923:


//--------------------- .nv.info._Z35group_norm_nhwc_bwd_one_pass_kernelI11Fp16IOFp16WLi128ELi16ELi256EEv26Group_norm_nhwc_bwd_params --------------------------
	.section	.nv.info._Z35group_norm_nhwc_bwd_one_pass_kernelI11Fp16IOFp16WLi128ELi16ELi256EEv26Group_norm_nhwc_bwd_params,"",@"SHT_CUDA_INFO"
	.sectionflags	@""
	.align	4


	//----- nvinfo : EIATTR_CUDA_API_VERSION
	.align		4
        /*0000*/ 	.byte	0x04, 0x37
        /*0002*/ 	.short	(.L_925 - .L_924)
.L_924:
        /*0004*/ 	.word	0x00000082


	//----- nvinfo : EIATTR_KPARAM_INFO
	.align		4
.L_925:
        /*0008*/ 	.byte	0x04, 0x17
        /*000a*/ 	.short	(.L_927 - .L_926)
.L_926:
        /*000c*/ 	.word	0x00000000
        /*0010*/ 	.short	0x0000
        /*0012*/ 	.short	0x0000
        /*0014*/ 	.byte	0x00, 0xf0, 0xe1, 0x02


	//----- nvinfo : EIATTR_SPARSE_MMA_MASK
	.align		4
.L_927:
        /*0018*/ 	.byte	0x03, 0x50
        /*001a*/ 	.short	0x0000


	//----- nvinfo : EIATTR_MAXREG_COUNT
	.align		4
        /*001c*/ 	.byte	0x03, 0x1b
        /*001e*/ 	.short	0x00ff


	//----- nvinfo : EIATTR_NUM_BARRIERS
	.align		4
        /*0020*/ 	.byte	0x02, 0x4c
        /*0022*/ 	.byte	0x01
	.zero		1


	//----- nvinfo : EIATTR_MERCURY_ISA_VERSION
	.align		4
        /*0024*/ 	.byte	0x03, 0x5f
        /*0026*/ 	.short	0x0101


	//----- nvinfo : EIATTR_INT_WARP_WIDE_INSTR_OFFSETS
	.align		4
        /*0028*/ 	.byte	0x04, 0x31
        /*002a*/ 	.short	(.L_929 - .L_928)


	//   ....[0]....
.L_928:
        /*002c*/ 	.word	0x00002720


	//   ....[1]....
        /*0030*/ 	.word	0x000047f0


	//----- nvinfo : EIATTR_COOP_GROUP_MASK_REGIDS
	.align		4
.L_929:
        /*0034*/ 	.byte	0x04, 0x29
        /*0036*/ 	.short	(.L_931 - .L_930)


	//   ....[0]....
.L_930:
        /*0038*/ 	.word	0xffffffff


	//   ....[1]....
        /*003c*/ 	.word	0xffffffff


	//   ....[2]....
        /*0040*/ 	.word	0xffffffff


	//   ....[3]....
        /*0044*/ 	.word	0xffffffff


	//   ....[4]....
        /*0048*/ 	.word	0xffffffff


	//   ....[5]....
        /*004c*/ 	.word	0xffffffff


	//   ....[6]....
        /*0050*/ 	.word	0xffffffff


	//   ....[7]....
        /*0054*/ 	.word	0xffffffff


	//   ....[8]....
        /*0058*/ 	.word	0xffffffff


	//   ....[9]....
        /*005c*/ 	.word	0xffffffff


	//----- nvinfo : EIATTR_COOP_GROUP_INSTR_OFFSETS
	.align		4
.L_931:
        /*0060*/ 	.byte	0x04, 0x28
        /*0062*/ 	.short	(.L_933 - .L_932)


	//   ....[0]....
.L_932:
        /*0064*/ 	.word	0x000016d0


	//   ....[1]....
        /*0068*/ 	.word	0x00001710


	//   ....[2]....
        /*006c*/ 	.word	0x00001830


	//   ....[3]....
        /*0070*/ 	.word	0x00001850


	//   ....[4]....
        /*0074*/ 	.word	0x00001880


	//   ....[5]....
        /*0078*/ 	.word	0x000018a0


	//   ....[6]....
        /*007c*/ 	.word	0x000018d0


	//   ....[7]....
        /*0080*/ 	.word	0x000018f0


	//   ....[8]....
        /*0084*/ 	.word	0x00001920


	//   ....[9]....
        /*0088*/ 	.word	0x00001940


	//----- nvinfo : EIATTR_EXIT_INSTR_OFFSETS
	.align		4
.L_933:
        /*008c*/ 	.byte	0x04, 0x1c
        /*008e*/ 	.short	(.L_935 - .L_934)


	//   ....[0]....
.L_934:
        /*0090*/ 	.word	0x00004880


	//   ....[1]....
        /*0094*/ 	.word	0x000049c0


	//   ....[2]....
        /*0098*/ 	.word	0x00004c20


	//----- nvinfo : EIATTR_MAX_THREADS
	.align		4
.L_935:
        /*009c*/ 	.byte	0x04, 0x05
        /*009e*/ 	.short	(.L_937 - .L_936)
.L_936:
        /*00a0*/ 	.word	0x00000100
        /*00a4*/ 	.word	0x00000001
        /*00a8*/ 	.word	0x00000001


	//----- nvinfo : EIATTR_CRS_STACK_SIZE
	.align		4
.L_937:
        /*00ac*/ 	.byte	0x04, 0x1e
        /*00ae*/ 	.short	(.L_939 - .L_938)
.L_938:
        /*00b0*/ 	.word	0x00000000


	//----- nvinfo : EIATTR_CBANK_PARAM_SIZE
	.align		4
.L_939:
        /*00b4*/ 	.byte	0x03, 0x19
        /*00b6*/ 	.short	0x00b8


	//----- nvinfo : EIATTR_PARAM_CBANK
	.align		4
        /*00b8*/ 	.byte	0x04, 0x0a
        /*00ba*/ 	.short	(.L_941 - .L_940)
	.align		4
.L_940:
        /*00bc*/ 	.word	index@(.nv.constant0._Z35group_norm_nhwc_bwd_one_pass_kernelI11Fp16IOFp16WLi128ELi16ELi256EEv26Group_norm_nhwc_bwd_params)
        /*00c0*/ 	.short	0x0210
        /*00c2*/ 	.short	0x00b8


	//----- nvinfo : EIATTR_SW_WAR
	.align		4
.L_941:
        /*00c4*/ 	.byte	0x04, 0x36
        /*00c6*/ 	.short	(.L_943 - .L_942)
.L_942:
        /*00c8*/ 	.word	0x00000008
.L_943:


//--------------------- .nv.info._Z35group_norm_nhwc_bwd_one_pass_kernelI11Fp16IOFp16WLi256ELi16ELi256EEv26Group_norm_nhwc_bwd_params --------------------------
	.section	.nv.info._Z35group_norm_nhwc_bwd_one_pass_kernelI11Fp16IOFp16WLi256ELi16ELi256EEv26Group_norm_nhwc_bwd_params,"",@"SHT_CUDA_INFO"
	.sectionflags	@""
	.align	4


	//----- nvinfo : EIATTR_CUDA_API_VERSION
	.align		4
        /*0000*/ 	.byte	0x04, 0x37
        /*0002*/ 	.short	(.L_945 - .L_944)
.L_944:
        /*0004*/ 	.word	0x00000082


	//----- nvinfo : EIATTR_KPARAM_INFO
	.align		4
.L_945:
        /*0008*/ 	.byte	0x04, 0x17
        /*000a*/ 	.short	(.L_947 - .L_946)
.L_946:
        /*000c*/ 	.word	0x00000000
        /*0010*/ 	.short	0x0000
        /*0012*/ 	.short	0x0000
        /*0014*/ 	.byte	0x00, 0xf0, 0xe1, 0x02


	//----- nvinfo : EIATTR_SPARSE_MMA_MASK
	.align		4
.L_947:
        /*0018*/ 	.byte	0x03, 0x50
        /*001a*/ 	.short	0x0000


	//----- nvinfo : EIATTR_MAXREG_COUNT
	.align		4
        /*001c*/ 	.byte	0x03, 0x1b
        /*001e*/ 	.short	0x00ff


	//----- nvinfo : EIATTR_NUM_BARRIERS
	.align		4
        /*0020*/ 	.byte	0x02, 0x4c
        /*0022*/ 	.byte	0x01
	.zero		1


	//----- nvinfo : EIATTR_ANNOTATIONS
	.align		4
        /*0024*/ 	.byte	0x04, 0x55
        /*0026*/ 	.short	(.L_949 - .L_948)


	//   ....[0]....
.L_948:
        /*0028*/ 	.word	0x00000001
        /*002c*/ 	.byte	0xe0, 0x02, 0x00, 0x00, 0x01, 0x00, 0x00, 0x00, 0xb0, 0x24, 0x00, 0x00, 0x01, 0x00, 0x00, 0x00
        /*003c*/ 	.byte	0xe0, 0x24, 0x00, 0x00, 0x01, 0x00, 0x00, 0x00, 0xa0, 0x26, 0x00, 0x00


	//----- nvinfo : EIATTR_MERCURY_ISA_VERSION
	.align		4
.L_949:
        /*0048*/ 	.byte	0x03, 0x5f
        /*004a*/ 	.short	0x0101


	//----- nvinfo : EIATTR_INT_WARP_WIDE_INSTR_OFFSETS
	.align		4
        /*004c*/ 	.byte	0x04, 0x31
        /*004e*/ 	.short	(.L_951 - .L_950)


	//   ....[0]....
.L_950:
        /*0050*/ 	.word	0x00003670


	//   ....[1]....
        /*0054*/ 	.word	0x000063b0


	//----- nvinfo : EIATTR_COOP_GROUP_MASK_REGIDS
	.align		4
.L_951:
        /*0058*/ 	.byte	0x04, 0x29
        /*005a*/ 	.short	(.L_953 - .L_952)


	//   ....[0]....
.L_952:
        /*005c*/ 	.word	0xffffffff


	//   ....[1]....
        /*0060*/ 	.word	0xffffffff


	//   ....[2]....
        /*0064*/ 	.word	0xffffffff


	//   ....[3]....
        /*0068*/ 	.word	0xffffffff


	//   ....[4]....
        /*006c*/ 	.word	0xffffffff


	//   ....[5]....
        /*0070*/ 	.word	0xffffffff


	//   ....[6]....
        /*0074*/ 	.word	0xffffffff


	//   ....[7]....
        /*0078*/ 	.word	0xffffffff


	//   ....[8]....
        /*007c*/ 	.word	0xffffffff


	//   ....[9]....
        /*0080*/ 	.word	0xffffffff


	//----- nvinfo : EIATTR_COOP_GROUP_INSTR_OFFSETS
	.align		4
.L_953:
        /*0084*/ 	.byte	0x04, 0x28
        /*0086*/ 	.short	(.L_955 - .L_954)


	//   ....[0]....
.L_954:
        /*0088*/ 	.word	0x00002540


	//   ....[1]....
        /*008c*/ 	.word	0x00002550


	//   ....[2]....
        /*0090*/ 	.word	0x000025a0


	//   ....[3]....
        /*0094*/ 	.word	0x000025b0


	//   ....[4]....
        /*0098*/ 	.word	0x000025e0


	//   ....[5]....
        /*009c*/ 	.word	0x00002600


	//   ....[6]....
        /*00a0*/ 	.word	0x00002630


	//   ....[7]....
        /*00a4*/ 	.word	0x00002650


	//   ....[8]....
        /*00a8*/ 	.word	0x00002690


	//   ....[9]....
        /*00ac*/ 	.word	0x000026b0


	//----- nvinfo : EIATTR_EXIT_INSTR_OFFSETS
	.align		4
.L_955:
        /*00b0*/ 	.byte	0x04, 0x1c
        /*00b2*/ 	.short	(.L_957 - .L_956)


	//   ....[0]....
.L_956:
        /*00b4*/ 	.word	0x00006440


	//   ....[1]....
        /*00b8*/ 	.word	0x00006580


	//   ....[2]....
        /*00bc*/ 	.word	0x000067e0


	//----- nvinfo : EIATTR_MAX_THREADS
	.align		4
.L_957:
        /*00c0*/ 	.byte	0x04, 0x05
        /*00c2*/ 	.short	(.L_959 - .L_958)
.L_958:
        /*00c4*/ 	.word	0x00000100
        /*00c8*/ 	.word	0x00000001
        /*00cc*/ 	.word	0x00000001


	//----- nvinfo : EIATTR_CRS_STACK_SIZE
	.align		4
.L_959:
        /*00d0*/ 	.byte	0x04, 0x1e
        /*00d2*/ 	.short	(.L_961 - .L_960)
.L_960:
        /*00d4*/ 	.word	0x00000000


	//----- nvinfo : EIATTR_CBANK_PARAM_SIZE
	.align		4
.L_961:
        /*00d8*/ 	.byte	0x03, 0x19
        /*00da*/ 	.short	0x00b8


	//----- nvinfo : EIATTR_PARAM_CBANK
	.align		4
        /*00dc*/ 	.byte	0x04, 0x0a
        /*00de*/ 	.short	(.L_963 - .L_962)
	.align		4
.L_962:
        /*00e0*/ 	.word	index@(.nv.constant0._Z35group_norm_nhwc_bwd_one_pass_kernelI11Fp16IOFp16WLi256ELi16ELi256EEv26Group_norm_nhwc_bwd_params)
        /*00e4*/ 	.short	0x0210
        /*00e6*/ 	.short	0x00b8


	//----- nvinfo : EIATTR_SW_WAR
	.align		4
.L_963:
        /*00e8*/ 	.byte	0x04, 0x36
        /*00ea*/ 	.short	(.L_965 - .L_964)
.L_964:
        /*00ec*/ 	.word	0x00000008
.L_965:


//--------------------- .nv.info._Z35group_norm_nhwc_bwd_one_pass_kernelI11Fp16IOFp16WLi512ELi16ELi256EEv26Group_norm_nhwc_bwd_params --------------------------
	.section	.nv.info._Z35group_norm_nhwc_bwd_one_pass_kernelI11Fp16IOFp16WLi512ELi16ELi256EEv26Group_norm_nhwc_bwd_params,"",@"SHT_CUDA_INFO"
	.sectionflags	@""
	.align	4


	//----- nvinfo : EIATTR_CUDA_API_VERSION
	.align		4
        /*0000*/ 	.byte	0x04, 0x37
        /*0002*/ 	.short	(.L_967 - .L_966)
.L_966:
        /*0004*/ 	.word	0x00000082


	//----- nvinfo : EIATTR_KPARAM_INFO
	.align		4
.L_967:
        /*0008*/ 	.byte	0x04, 0x17
        /*000a*/ 	.short	(.L_969 - .L_968)
.L_968:
        /*000c*/ 	.word	0x00000000
        /*0010*/ 	.short	0x0000
        /*0012*/ 	.short	0x0000
        /*0014*/ 	.byte	0x00, 0xf0, 0xe1, 0x02


	//----- nvinfo : EIATTR_SPARSE_MMA_MASK
	.align		4
.L_969:
        /*0018*/ 	.byte	0x03, 0x50
        /*001a*/ 	.short	0x0000


	//----- nvinfo : EIATTR_MAXREG_COUNT
	.align		4
        /*001c*/ 	.byte	0x03, 0x1b
        /*001e*/ 	.short	0x00ff


	//----- nvinfo : EIATTR_NUM_BARRIERS
	.align		4
        /*0020*/ 	.byte	0x02, 0x4c
        /*0022*/ 	.byte	0x01
	.zero		1


	//----- nvinfo : EIATTR_ANNOTATIONS
	.align		4
        /*0024*/ 	.byte	0x04, 0x55
        /*0026*/ 	.short	(.L_971 - .L_970)


	//   ....[0]....
.L_970:
        /*0028*/ 	.word	0x00000001
        /*002c*/ 	.byte	0xc0, 0x05, 0x00, 0x00, 0x01, 0x00, 0x00, 0x00, 0x40, 0x06, 0x00, 0x00, 0x01, 0x00, 0x00, 0x00
        /*003c*/ 	.byte	0xd0, 0x53, 0x00, 0x00, 0x01, 0x00, 0x00, 0x00, 0xf0, 0x53, 0x00, 0x00


	//----- nvinfo : EIATTR_MERCURY_ISA_VERSION
	.align		4
.L_971:
        /*0048*/ 	.byte	0x03, 0x5f
        /*004a*/ 	.short	0x0101


	//----- nvinfo : EIATTR_INT_WARP_WIDE_INSTR_OFFSETS
	.align		4
        /*004c*/ 	.byte	0x04, 0x31
        /*004e*/ 	.short	(.L_973 - .L_972)


	//   ....[0]....
.L_972:
        /*0050*/ 	.word	0x00005580


	//   ....[1]....
        /*0054*/ 	.word	0x00009ba0


	//----- nvinfo : EIATTR_COOP_GROUP_MASK_REGIDS
	.align		4
.L_973:
        /*0058*/ 	.byte	0x04, 0x29
        /*005a*/ 	.short	(.L_975 - .L_974)


	//   ....[0]....
.L_974:
        /*005c*/ 	.word	0xffffffff


	//   ....[1]....
        /*0060*/ 	.word	0xffffffff


	//   ....[2]....
        /*0064*/ 	.word	0xffffffff


	//   ....[3]....
        /*0068*/ 	.word	0xffffffff


	//   ....[4]....
        /*006c*/ 	.word	0xffffffff


	//   ....[5]....
        /*0070*/ 	.word	0xffffffff


	//   ....[6]....
        /*0074*/ 	.word	0xffffffff


	//   ....[7]....
        /*0078*/ 	.word	0xffffffff


	//   ....[8]....
        /*007c*/ 	.word	0xffffffff


	//   ....[9]....
        /*0080*/ 	.word	0xffffffff


	//----- nvinfo : EIATTR_COOP_GROUP_INSTR_OFFSETS
	.align		4
.L_975:
        /*0084*/ 	.byte	0x04, 0x28
        /*0086*/ 	.short	(.L_977 - .L_976)


	//   ....[0]....
.L_976:
        /*0088*/ 	.word	0x00004500


	//   ....[1]....
        /*008c*/ 	.word	0x00004540


	//   ....[2]....
        /*0090*/ 	.word	0x000046e0


	//   ....[3]....
        /*0094*/ 	.word	0x000046f0


	//   ....[4]....
        /*0098*/ 	.word	0x00004730


	//   ....[5]....
        /*009c*/ 	.word	0x00004750


	//   ....[6]....
        /*00a0*/ 	.word	0x00004780


	//   ....[7]....
        /*00a4*/ 	.word	0x000047a0


	//   ....[8]....
        /*00a8*/ 	.word	0x000047d0


	//   ....[9]....
        /*00ac*/ 	.word	0x000047f0


	//----- nvinfo : EIATTR_EXIT_INSTR_OFFSETS
	.align		4
.L_977:
        /*00b0*/ 	.byte	0x04, 0x1c
        /*00b2*/ 	.short	(.L_979 - .L_978)


	//   ....[0]....
.L_978:
        /*00b4*/ 	.word	0x00009c30


	//   ....[1]....
        /*00b8*/ 	.word	0x00009d70


	//   ....[2]....
        /*00bc*/ 	.word	0x00009fd0


	//----- nvinfo : EIATTR_MAX_THREADS
	.align		4
.L_979:
        /*00c0*/ 	.byte	0x04, 0x05
        /*00c2*/ 	.short	(.L_981 - .L_980)
.L_980:
        /*00c4*/ 	.word	0x00000100
        /*00c8*/ 	.word	0x00000001
        /*00cc*/ 	.word	0x00000001


	//----- nvinfo : EIATTR_CRS_STACK_SIZE
	.align		4
.L_981:
        /*00d0*/ 	.byte	0x04, 0x1e
        /*00d2*/ 	.short	(.L_983 - .L_982)
.L_982:
        /*00d4*/ 	.word	0x00000000


	//----- nvinfo : EIATTR_CBANK_PARAM_SIZE
	.align		4
.L_983:
        /*00d8*/ 	.byte	0x03, 0x19
        /*00da*/ 	.short	0x00b8


	//----- nvinfo : EIATTR_PARAM_CBANK
	.align		4
        /*00dc*/ 	.byte	0x04, 0x0a
        /*00de*/ 	.short	(.L_985 - .L_984)
	.align		4
.L_984:
        /*00e0*/ 	.word	index@(.nv.constant0._Z35group_norm_nhwc_bwd_one_pass_kernelI11Fp16IOFp16WLi512ELi16ELi256EEv26Group_norm_nhwc_bwd_params)
        /*00e4*/ 	.short	0x0210
        /*00e6*/ 	.short	0x00b8


	//----- nvinfo : EIATTR_SW_WAR
	.align		4
.L_985:
        /*00e8*/ 	.byte	0x04, 0x36
        /*00ea*/ 	.short	(.L_987 - .L_986)
.L_986:
        /*00ec*/ 	.word	0x00000008
.L_987:


//--------------------- .nv.info._Z35group_norm_nhwc_bwd_one_pass_kernelI11Fp32IOFp32WLi64ELi16ELi256EEv26Group_norm_nhwc_bwd_params --------------------------
	.section	.nv.info._Z35group_norm_nhwc_bwd_one_pass_kernelI11Fp32IOFp32WLi64ELi16ELi256EEv26Group_norm_nhwc_bwd_params,"",@"SHT_CUDA_INFO"
	.sectionflags	@""
	.align	4


	//----- nvinfo : EIATTR_CUDA_API_VERSION
	.align		4
        /*0000*/ 	.byte	0x04, 0x37
        /*0002*/ 	.short	(.L_989 - .L_988)
.L_988:
        /*0004*/ 	.word	0x00000082


	//----- nvinfo : EIATTR_KPARAM_INFO
	.align		4
.L_989:
        /*0008*/ 	.byte	0x04, 0x17
        /*000a*/ 	.short	(.L_991 - .L_990)
.L_990:
        /*000c*/ 	.word	0x00000000
        /*0010*/ 	.short	0x0000
        /*0012*/ 	.short	0x0000
        /*0014*/ 	.byte	0x00, 0xf0, 0xe1, 0x02


	//----- nvinfo : EIATTR_SPARSE_MMA_MASK
	.align		4
.L_991:
        /*0018*/ 	.byte	0x03, 0x50
        /*001a*/ 	.short	0x0000


	//----- nvinfo : EIATTR_MAXREG_COUNT
	.align		4
        /*001c*/ 	.byte	0x03, 0x1b
        /*001e*/ 	.short	0x00ff


	//----- nvinfo : EIATTR_NUM_BARRIERS
	.align		4
        /*0020*/ 	.byte	0x02, 0x4c
        /*0022*/ 	.byte	0x01
	.zero		1


	//----- nvinfo : EIATTR_MERCURY_ISA_VERSION
	.align		4
        /*0024*/ 	.byte	0x03, 0x5f
        /*0026*/ 	.short	0x0101


	//----- nvinfo : EIATTR_INT_WARP_WIDE_INSTR_OFFSETS
	.align		4
        /*0028*/ 	.byte	0x04, 0x31
        /*002a*/ 	.short	(.L_993 - .L_992)


	//   ....[0]....
.L_992:
        /*002c*/ 	.word	0x00001e90


	//   ....[1]....
        /*0030*/ 	.word	0x00003780


	//----- nvinfo : EIATTR_COOP_GROUP_MASK_REGIDS
	.align		4
.L_993:
        /*0034*/ 	.byte	0x04, 0x29
        /*0036*/ 	.short	(.L_995 - .L_994)


	//   ....[0]....
.L_994:
        /*0038*/ 	.word	0xffffffff


	//   ....[1]....
        /*003c*/ 	.word	0xffffffff


	//   ....[2]....
        /*0040*/ 	.word	0xffffffff


	//   ....[3]....
        /*0044*/ 	.word	0xffffffff


	//   ....[4]....
        /*0048*/ 	.word	0xffffffff


	//   ....[5]....
        /*004c*/ 	.word	0xffffffff


	//   ....[6]....
        /*0050*/ 	.word	0xffffffff


	//   ....[7]....
        /*0054*/ 	.word	0xffffffff


	//   ....[8]....
        /*0058*/ 	.word	0xffffffff


	//   ....[9]....
        /*005c*/ 	.word	0xffffffff


	//----- nvinfo : EIATTR_COOP_GROUP_INSTR_OFFSETS
	.align		4
.L_995:
        /*0060*/ 	.byte	0x04, 0x28
        /*0062*/ 	.short	(.L_997 - .L_996)


	//   ....[0]....
.L_996:
        /*0064*/ 	.word	0x00000ed0


	//   ....[1]....
        /*0068*/ 	.word	0x00000f00


	//   ....[2]....
        /*006c*/ 	.word	0x00000f60


	//   ....[3]....
        /*0070*/ 	.word	0x00000f70


	//   ....[4]....
        /*0074*/ 	.word	0x00000fa0


	//   ....[5]....
        /*0078*/ 	.word	0x00000fc0


	//   ....[6]....
        /*007c*/ 	.word	0x00000ff0


	//   ....[7]....
        /*0080*/ 	.word	0x00001010


	//   ....[8]....
        /*0084*/ 	.word	0x00001040


	//   ....[9]....
        /*0088*/ 	.word	0x00001060


	//----- nvinfo : EIATTR_EXIT_INSTR_OFFSETS
	.align		4
.L_997:
        /*008c*/ 	.byte	0x04, 0x1c
        /*008e*/ 	.short	(.L_999 - .L_998)


	//   ....[0]....
.L_998:
        /*0090*/ 	.word	0x00003810


	//   ....[1]....
        /*0094*/ 	.word	0x00003950


	//   ....[2]....
        /*0098*/ 	.word	0x00003b90


	//----- nvinfo : EIATTR_MAX_THREADS
	.align		4
.L_999:
        /*009c*/ 	.byte	0x04, 0x05
        /*009e*/ 	.short	(.L_1001 - .L_1000)
.L_1000:
        /*00a0*/ 	.word	0x00000100
        /*00a4*/ 	.word	0x00000001
        /*00a8*/ 	.word	0x00000001


	//----- nvinfo : EIATTR_CRS_STACK_SIZE
	.align		4
.L_1001:
        /*00ac*/ 	.byte	0x04, 0x1e
        /*00ae*/ 	.short	(.L_1003 - .L_1002)
.L_1002:
        /*00b0*/ 	.word	0x00000000


	//----- nvinfo : EIATTR_CBANK_PARAM_SIZE
	.align		4
.L_1003:
        /*00b4*/ 	.byte	0x03, 0x19
        /*00b6*/ 	.short	0x00b8


	//----- nvinfo : EIATTR_PARAM_CBANK
	.align		4
        /*00b8*/ 	.byte	0x04, 0x0a
        /*00ba*/ 	.short	(.L_1005 - .L_1004)
	.align		4
.L_1004:
        /*00bc*/ 	.word	index@(.nv.constant0._Z35group_norm_nhwc_bwd_one_pass_kernelI11Fp32IOFp32WLi64ELi16ELi256EEv26Group_norm_nhwc_bwd_params)
        /*00c0*/ 	.short	0x0210
        /*00c2*/ 	.short	0x00b8


	//----- nvinfo : EIATTR_SW_WAR
	.align		4
.L_1005:
        /*00c4*/ 	.byte	0x04, 0x36
        /*00c6*/ 	.short	(.L_1007 - .L_1006)
.L_1006:
        /*00c8*/ 	.word	0x00000008
.L_1007:


//--------------------- .nv.info._Z35group_norm_nhwc_bwd_one_pass_kernelI11Fp32IOFp32WLi128ELi16ELi256EEv26Group_norm_nhwc_bwd_params --------------------------
	.section	.nv.info._Z35group_norm_nhwc_bwd_one_pass_kernelI11Fp32IOFp32WLi128ELi16ELi256EEv26Group_norm_nhwc_bwd_params,"",@"SHT_CUDA_INFO"
	.sectionflags	@""
	.align	4


	//----- nvinfo : EIATTR_CUDA_API_VERSION
	.align		4
        /*0000*/ 	.byte	0x04, 0x37
        /*0002*/ 	.short	(.L_1009 - .L_1008)
.L_1008:
        /*0004*/ 	.word	0x00000082


	//----- nvinfo : EIATTR_KPARAM_INFO
	.align		4
.L_1009:
        /*0008*/ 	.byte	0x04, 0x17
        /*000a*/ 	.short	(.L_1011 - .L_1010)
.L_1010:
        /*000c*/ 	.word	0x00000000
        /*0010*/ 	.short	0x0000
        /*0012*/ 	.short	0x0000
        /*0014*/ 	.byte	0x00, 0xf0, 0xe1, 0x02


	//----- nvinfo : EIATTR_SPARSE_MMA_MASK
	.align		4
.L_1011:
        /*0018*/ 	.byte	0x03, 0x50
        /*001a*/ 	.short	0x0000


	//----- nvinfo : EIATTR_MAXREG_COUNT
	.align		4
        /*001c*/ 	.byte	0x03, 0x1b
        /*001e*/ 	.short	0x00ff


	//----- nvinfo : EIATTR_NUM_BARRIERS
	.align		4
        /*0020*/ 	.byte	0x02, 0x4c
        /*0022*/ 	.byte	0x01
	.zero		1


	//----- nvinfo : EIATTR_MERCURY_ISA_VERSION
	.align		4
        /*0024*/ 	.byte	0x03, 0x5f
        /*0026*/ 	.short	0x0101


	//----- nvinfo : EIATTR_INT_WARP_WIDE_INSTR_OFFSETS
	.align		4
        /*0028*/ 	.byte	0x04, 0x31
        /*002a*/ 	.short	(.L_1013 - .L_1012)


	//   ....[0]....
.L_1012:
        /*002c*/ 	.word	0x00002610


	//   ....[1]....
        /*0030*/ 	.word	0x00004430


	//----- nvinfo : EIATTR_COOP_GROUP_MASK_REGIDS
	.align		4
.L_1013:
        /*0034*/ 	.byte	0x04, 0x29
        /*0036*/ 	.short	(.L_1015 - .L_1014)


	//   ....[0]....
.L_1014:
        /*0038*/ 	.word	0xffffffff


	//   ....[1]....
        /*003c*/ 	.word	0xffffffff


	//   ....[2]....
        /*0040*/ 	.word	0xffffffff


	//   ....[3]....
        /*0044*/ 	.word	0xffffffff


	//   ....[4]....
        /*0048*/ 	.word	0xffffffff


	//   ....[5]....
        /*004c*/ 	.word	0xffffffff


	//   ....[6]....
        /*0050*/ 	.word	0xffffffff


	//   ....[7]....
        /*0054*/ 	.word	0xffffffff


	//   ....[8]....
        /*0058*/ 	.word	0xffffffff


	//   ....[9]....
        /*005c*/ 	.word	0xffffffff


	//----- nvinfo : EIATTR_COOP_GROUP_INSTR_OFFSETS
	.align		4
.L_1015:
        /*0060*/ 	.byte	0x04, 0x28
        /*0062*/ 	.short	(.L_1017 - .L_1016)


	//   ....[0]....
.L_1016:
        /*0064*/ 	.word	0x000015a0


	//   ....[1]....
        /*0068*/ 	.word	0x000015e0


	//   ....[2]....
        /*006c*/ 	.word	0x00001660


	//   ....[3]....
        /*0070*/ 	.word	0x00001680


	//   ....[4]....
        /*0074*/ 	.word	0x000016b0


	//   ....[5]....
        /*0078*/ 	.word	0x000016d0


	//   ....[6]....
        /*007c*/ 	.word	0x00001700


	//   ....[7]....
        /*0080*/ 	.word	0x00001720


	//   ....[8]....
        /*0084*/ 	.word	0x00001780


	//   ....[9]....
        /*0088*/ 	.word	0x000017c0


	//----- nvinfo : EIATTR_EXIT_INSTR_OFFSETS
	.align		4
.L_1017:
        /*008c*/ 	.byte	0x04, 0x1c
        /*008e*/ 	.short	(.L_1019 - .L_1018)


	//   ....[0]....
.L_1018:
        /*0090*/ 	.word	0x000044c0


	//   ....[1]....
        /*0094*/ 	.word	0x00004600


	//   ....[2]....
        /*0098*/ 	.word	0x00004840


	//----- nvinfo : EIATTR_MAX_THREADS
	.align		4
.L_1019:
        /*009c*/ 	.byte	0x04, 0x05
        /*009e*/ 	.short	(.L_1021 - .L_1020)
.L_1020:
        /*00a0*/ 	.word	0x00000100
        /*00a4*/ 	.word	0x00000001
        /*00a8*/ 	.word	0x00000001


	//----- nvinfo : EIATTR_CRS_STACK_SIZE
	.align		4
.L_1021:
        /*00ac*/ 	.byte	0x04, 0x1e
        /*00ae*/ 	.short	(.L_1023 - .L_1022)
.L_1022:
        /*00b0*/ 	.word	0x00000000


	//----- nvinfo : EIATTR_CBANK_PARAM_SIZE
	.align		4
.L_1023:
        /*00b4*/ 	.byte	0x03, 0x19
        /*00b6*/ 	.short	0x00b8


	//----- nvinfo : EIATTR_PARAM_CBANK
	.align		4
        /*00b8*/ 	.byte	0x04, 0x0a
        /*00ba*/ 	.short	(.L_1025 - .L_1024)
	.align		4
.L_1024:
        /*00bc*/ 	.word	index@(.nv.constant0._Z35group_norm_nhwc_bwd_one_pass_kernelI11Fp32IOFp32WLi128ELi16ELi256EEv26Group_norm_nhwc_bwd_params)
        /*00c0*/ 	.short	0x0210
        /*00c2*/ 	.short	0x00b8


	//----- nvinfo : EIATTR_SW_WAR
	.align		4
.L_1025:
        /*00c4*/ 	.byte	0x04, 0x36
        /*00c6*/ 	.short	(.L_1027 - .L_1026)
.L_1026:
        /*00c8*/ 	.word	0x00000008
.L_1027:


//--------------------- .nv.info._Z35group_norm_nhwc_bwd_one_pass_kernelI11Fp32IOFp32WLi256ELi16ELi256EEv26Group_norm_nhwc_bwd_params --------------------------
	.section	.nv.info._Z35group_norm_nhwc_bwd_one_pass_kernelI11Fp32IOFp32WLi256ELi16ELi256EEv26Group_norm_nhwc_bwd_params,"",@"SHT_CUDA_INFO"
	.sectionflags	@""
	.align	4


	//----- nvinfo : EIATTR_CUDA_API_VERSION
	.align		4
        /*0000*/ 	.byte	0x04, 0x37
        /*0002*/ 	.short	(.L_1029 - .L_1028)
.L_1028:
        /*0004*/ 	.word	0x00000082


	//----- nvinfo : EIATTR_KPARAM_INFO
	.align		4
.L_1029:
        /*0008*/ 	.byte	0x04, 0x17
        /*000a*/ 	.short	(.L_1031 - .L_1030)
.L_1030:
        /*000c*/ 	.word	0x00000000
        /*0010*/ 	.short	0x0000
        /*0012*/ 	.short	0x0000
        /*0014*/ 	.byte	0x00, 0xf0, 0xe1, 0x02


	//----- nvinfo : EIATTR_SPARSE_MMA_MASK
	.align		4
.L_1031:
        /*0018*/ 	.byte	0x03, 0x50
        /*001a*/ 	.short	0x0000


	//----- nvinfo : EIATTR_MAXREG_COUNT
	.align		4
        /*001c*/ 	.byte	0x03, 0x1b
        /*001e*/ 	.short	0x00ff


	//----- nvinfo : EIATTR_NUM_BARRIERS
	.align		4
        /*0020*/ 	.byte	0x02, 0x4c
        /*0022*/ 	.byte	0x01
	.zero		1


	//----- nvinfo : EIATTR_MERCURY_ISA_VERSION
	.align		4
        /*0024*/ 	.byte	0x03, 0x5f
        /*0026*/ 	.short	0x0101


	//----- nvinfo : EIATTR_INT_WARP_WIDE_INSTR_OFFSETS
	.align		4
        /*0028*/ 	.byte	0x04, 0x31
        /*002a*/ 	.short	(.L_1033 - .L_1032)


	//   ....[0]....
.L_1032:
        /*002c*/ 	.word	0x000034d0


	//   ....[1]....
        /*0030*/ 	.word	0x00005de0


	//----- nvinfo : EIATTR_COOP_GROUP_MASK_REGIDS
	.align		4
.L_1033:
        /*0034*/ 	.byte	0x04, 0x29
        /*0036*/ 	.short	(.L_1035 - .L_1034)


	//   ....[0]....
.L_1034:
        /*0038*/ 	.word	0xffffffff


	//   ....[1]....
        /*003c*/ 	.word	0xffffffff


	//   ....[2]....
        /*0040*/ 	.word	0xffffffff


	//   ....[3]....
        /*0044*/ 	.word	0xffffffff


	//   ....[4]....
        /*0048*/ 	.word	0xffffffff


	//   ....[5]....
        /*004c*/ 	.word	0xffffffff


	//   ....[6]....
        /*0050*/ 	.word	0xffffffff


	//   ....[7]....
        /*0054*/ 	.word	0xffffffff


	//   ....[8]....
        /*0058*/ 	.word	0xffffffff


	//   ....[9]....
        /*005c*/ 	.word	0xffffffff


	//----- nvinfo : EIATTR_COOP_GROUP_INSTR_OFFSETS
	.align		4
.L_1035:
        /*0060*/ 	.byte	0x04, 0x28
        /*0062*/ 	.short	(.L_1037 - .L_1036)


	//   ....[0]....
.L_1036:
        /*0064*/ 	.word	0x00002330


	//   ....[1]....
        /*0068*/ 	.word	0x00002340


	//   ....[2]....
        /*006c*/ 	.word	0x00002390


	//   ....[3]....
        /*0070*/ 	.word	0x000023b0


	//   ....[4]....
        /*0074*/ 	.word	0x000023e0


	//   ....[5]....
        /*0078*/ 	.word	0x00002400


	//   ....[6]....
        /*007c*/ 	.word	0x00002430


	//   ....[7]....
        /*0080*/ 	.word	0x00002450


	//   ....[8]....
        /*0084*/ 	.word	0x00002480


	//   ....[9]....
        /*0088*/ 	.word	0x000024a0


	//----- nvinfo : EIATTR_EXIT_INSTR_OFFSETS
	.align		4
.L_1037:
        /*008c*/ 	.byte	0x04, 0x1c
        /*008e*/ 	.short	(.L_1039 - .L_1038)


	//   ....[0]....
.L_1038:
        /*0090*/ 	.word	0x00005ed0


	//   ....[1]....
        /*0094*/ 	.word	0x00006010


	//   ....[2]....
        /*0098*/ 	.word	0x00006250


	//----- nvinfo : EIATTR_MAX_THREADS
	.align		4
.L_1039:
        /*009c*/ 	.byte	0x04, 0x05
        /*009e*/ 	.short	(.L_1041 - .L_1040)
.L_1040:
        /*00a0*/ 	.word	0x00000100
        /*00a4*/ 	.word	0x00000001
        /*00a8*/ 	.word	0x00000001


	//----- nvinfo : EIATTR_CRS_STACK_SIZE
	.align		4
.L_1041:
        /*00ac*/ 	.byte	0x04, 0x1e
        /*00ae*/ 	.short	(.L_1043 - .L_1042)
.L_1042:
        /*00b0*/ 	.word	0x00000000


	//----- nvinfo : EIATTR_CBANK_PARAM_SIZE
	.align		4
.L_1043:
        /*00b4*/ 	.byte	0x03, 0x19
        /*00b6*/ 	.short	0x00b8


	//----- nvinfo : EIATTR_PARAM_CBANK
	.align		4
        /*00b8*/ 	.byte	0x04, 0x0a
        /*00ba*/ 	.short	(.L_1045 - .L_1044)
	.align		4
.L_1044:
        /*00bc*/ 	.word	index@(.nv.constant0._Z35group_norm_nhwc_bwd_one_pass_kernelI11Fp32IOFp32WLi256ELi16ELi256EEv26Group_norm_nhwc_bwd_params)
        /*00c0*/ 	.short	0x0210
        /*00c2*/ 	.short	0x00b8


	//----- nvinfo : EIATTR_SW_WAR
	.align		4
.L_1045:
        /*00c4*/ 	.byte	0x04, 0x36
        /*00c6*/ 	.short	(.L_1047 - .L_1046)
.L_1046:
        /*00c8*/ 	.word	0x00000008
.L_1047:


//--------------------- .nv.info._Z35group_norm_nhwc_bwd_one_pass_kernelI11Fp32IOFp32WLi512ELi16ELi256EEv26Group_norm_nhwc_bwd_params --------------------------
	.section	.nv.info._Z35group_norm_nhwc_bwd_one_pass_kernelI11Fp32IOFp32WLi512ELi16ELi256EEv26Group_norm_nhwc_bwd_params,"",@"SHT_CUDA_INFO"
	.sectionflags	@""
	.align	4


	//----- nvinfo : EIATTR_CUDA_API_VERSION
	.align		4
        /*0000*/ 	.byte	0x04, 0x37
        /*0002*/ 	.short	(.L_1049 - .L_1048)
.L_1048:
        /*0004*/ 	.word	0x00000082


	//----- nvinfo : EIATTR_KPARAM_INFO
	.align		4
.L_1049:
        /*0008*/ 	.byte	0x04, 0x17
        /*000a*/ 	.short	(.L_1051 - .L_1050)
.L_1050:
        /*000c*/ 	.word	0x00000000
        /*0010*/ 	.short	0x0000
        /*0012*/ 	.short	0x0000
        /*0014*/ 	.byte	0x00, 0xf0, 0xe1, 0x02


	//----- nvinfo : EIATTR_SPARSE_MMA_MASK
	.align		4
.L_1051:
        /*0018*/ 	.byte	0x03, 0x50
        /*001a*/ 	.short	0x0000


	//----- nvinfo : EIATTR_MAXREG_COUNT
	.align		4
        /*001c*/ 	.byte	0x03, 0x1b
        /*001e*/ 	.short	0x00ff


	//----- nvinfo : EIATTR_NUM_BARRIERS
	.align		4
        /*0020*/ 	.byte	0x02, 0x4c
        /*0022*/ 	.byte	0x01
	.zero		1


	//----- nvinfo : EIATTR_MERCURY_ISA_VERSION
	.align		4
        /*0024*/ 	.byte	0x03, 0x5f
        /*0026*/ 	.short	0x0101


	//----- nvinfo : EIATTR_INT_WARP_WIDE_INSTR_OFFSETS
	.align		4
        /*0028*/ 	.byte	0x04, 0x31
        /*002a*/ 	.short	(.L_1053 - .L_1052)


	//   ....[0]....
.L_1052:
        /*002c*/ 	.word	0x000054b0


	//   ....[1]....
        /*0030*/ 	.word	0x00009340


	//----- nvinfo : EIATTR_COOP_GROUP_MASK_REGIDS
	.align		4
.L_1053:
        /*0034*/ 	.byte	0x04, 0x29
        /*0036*/ 	.short	(.L_1055 - .L_1054)


	//   ....[0]....
.L_1054:
        /*0038*/ 	.word	0xffffffff


	//   ....[1]....
        /*003c*/ 	.word	0xffffffff


	//   ....[2]....
        /*0040*/ 	.word	0xffffffff


	//   ....[3]....
        /*0044*/ 	.word	0xffffffff


	//   ....[4]....
        /*0048*/ 	.word	0xffffffff


	//   ....[5]....
        /*004c*/ 	.word	0xffffffff


	//   ....[6]....
        /*0050*/ 	.word	0xffffffff


	//   ....[7]....
        /*0054*/ 	.word	0xffffffff


	//   ....[8]....
        /*0058*/ 	.word	0xffffffff


	//   ....[9]....
        /*005c*/ 	.word	0xffffffff


	//----- nvinfo : EIATTR_COOP_GROUP_INSTR_OFFSETS
	.align		4
.L_1055:
        /*0060*/ 	.byte	0x04, 0x28
        /*0062*/ 	.short	(.L_1057 - .L_1056)


	//   ....[0]....
.L_1056:
        /*0064*/ 	.word	0x000043b0


	//   ....[1]....
        /*0068*/ 	.word	0x000043f0


	//   ....[2]....
        /*006c*/ 	.word	0x00004550


	//   ....[3]....
        /*0070*/ 	.word	0x00004560


	//   ....[4]....
        /*0074*/ 	.word	0x00004590


	//   ....[5]....
        /*0078*/ 	.word	0x000045b0


	//   ....[6]....
        /*007c*/ 	.word	0x000045e0


	//   ....[7]....
        /*0080*/ 	.word	0x00004600


	//   ....[8]....
        /*0084*/ 	.word	0x00004630


	//   ....[9]....
        /*0088*/ 	.word	0x00004650


	//----- nvinfo : EIATTR_EXIT_INSTR_OFFSETS
	.align		4
.L_1057:
        /*008c*/ 	.byte	0x04, 0x1c
        /*008e*/ 	.short	(.L_1059 - .L_1058)


	//   ....[0]....
.L_1058:
        /*0090*/ 	.word	0x000093d0


	//   ....[1]....
        /*0094*/ 	.word	0x00009510


	//   ....[2]....
        /*0098*/ 	.word	0x00009750


	//----- nvinfo : EIATTR_MAX_THREADS
	.align		4
.L_1059:
        /*009c*/ 	.byte	0x04, 0x05
        /*009e*/ 	.short	(.L_1061 - .L_1060)
.L_1060:
        /*00a0*/ 	.word	0x00000100
        /*00a4*/ 	.word	0x00000001
        /*00a8*/ 	.word	0x00000001


	//----- nvinfo : EIATTR_CRS_STACK_SIZE
	.align		4
.L_1061:
        /*00ac*/ 	.byte	0x04, 0x1e
        /*00ae*/ 	.short	(.L_1063 - .L_1062)
.L_1062:
        /*00b0*/ 	.word	0x00000000


	//----- nvinfo : EIATTR_CBANK_PARAM_SIZE
	.align		4
.L_1063:
        /*00b4*/ 	.byte	0x03, 0x19
        /*00b6*/ 	.short	0x00b8


	//----- nvinfo : EIATTR_PARAM_CBANK
	.align		4
        /*00b8*/ 	.byte	0x04, 0x0a
        /*00ba*/ 	.short	(.L_1065 - .L_1064)
	.align		4
.L_1064:
        /*00bc*/ 	.word	index@(.nv.constant0._Z35group_norm_nhwc_bwd_one_pass_kernelI11Fp32IOFp32WLi512ELi16ELi256EEv26Group_norm_nhwc_bwd_params)
        /*00c0*/ 	.short	0x0210
        /*00c2*/ 	.short	0x00b8


	//----- nvinfo : EIATTR_SW_WAR
	.align		4
.L_1065:
        /*00c4*/ 	.byte	0x04, 0x36
        /*00c6*/ 	.short	(.L_1067 - .L_1066)
.L_1066:
        /*00c8*/ 	.word	0x00000008
.L_1067:


//--------------------- .nv.info._Z35group_norm_nhwc_bwd_one_pass_kernelI11Fp32IOBf16WLi64ELi16ELi256EEv26Group_norm_nhwc_bwd_params --------------------------
	.section	.nv.info._Z35group_norm_nhwc_bwd_one_pass_kernelI11Fp32IOBf16WLi64ELi16ELi256EEv26Group_norm_nhwc_bwd_params,"",@"SHT_CUDA_INFO"
	.sectionflags	@""
	.align	4


	//----- nvinfo : EIATTR_CUDA_API_VERSION
	.align		4
        /*0000*/ 	.byte	0x04, 0x37
        /*0002*/ 	.short	(.L_1069 - .L_1068)
.L_1068:
        /*0004*/ 	.word	0x00000082


	//----- nvinfo : EIATTR_KPARAM_INFO
	.align		4
.L_1069:
        /*0008*/ 	.byte	0x04, 0x17
        /*000a*/ 	.short	(.L_1071 - .L_1070)
.L_1070:
        /*000c*/ 	.word	0x00000000
        /*0010*/ 	.short	0x0000
        /*0012*/ 	.short	0x0000
        /*0014*/ 	.byte	0x00, 0xf0, 0xe1, 0x02


	//----- nvinfo : EIATTR_SPARSE_MMA_MASK
	.align		4
.L_1071:
        /*0018*/ 	.byte	0x03, 0x50
        /*001a*/ 	.short	0x0000


	//----- nvinfo : EIATTR_MAXREG_COUNT
	.align		4
        /*001c*/ 	.byte	0x03, 0x1b
        /*001e*/ 	.short	0x00ff


	//----- nvinfo : EIATTR_NUM_BARRIERS
	.align		4
        /*0020*/ 	.byte	0x02, 0x4c
        /*0022*/ 	.byte	0x01
	.zero		1


	//----- nvinfo : EIATTR_MERCURY_ISA_VERSION
	.align		4
        /*0024*/ 	.byte	0x03, 0x5f
        /*0026*/ 	.short	0x0101


	//----- nvinfo : EIATTR_INT_WARP_WIDE_INSTR_OFFSETS
	.align		4
        /*0028*/ 	.byte	0x04, 0x31
        /*002a*/ 	.short	(.L_1073 - .L_1072)


	//   ....[0]....
.L_1072:
        /*002c*/ 	.word	0x00001ef0


	//   ....[1]....
        /*0030*/ 	.word	0x000037d0


	//----- nvinfo : EIATTR_COOP_GROUP_MASK_REGIDS
	.align		4
.L_1073:
        /*0034*/ 	.byte	0x04, 0x29
        /*0036*/ 	.short	(.L_1075 - .L_1074)


	//   ....[0]....
.L_1074:
        /*0038*/ 	.word	0xffffffff


	//   ....[1]....
        /*003c*/ 	.word	0xffffffff


	//   ....[2]....
        /*0040*/ 	.word	0xffffffff


	//   ....[3]....
        /*0044*/ 	.word	0xffffffff


	//   ....[4]....
        /*0048*/ 	.word	0xffffffff


	//   ....[5]....
        /*004c*/ 	.word	0xffffffff


	//   ....[6]....
        /*0050*/ 	.word	0xffffffff


	//   ....[7]....
        /*0054*/ 	.word	0xffffffff


	//   ....[8]....
        /*0058*/ 	.word	0xffffffff


	//   ....[9]....
        /*005c*/ 	.word	0xffffffff


	//----- nvinfo : EIATTR_COOP_GROUP_INSTR_OFFSETS
	.align		4
.L_1075:
        /*0060*/ 	.byte	0x04, 0x28
        /*0062*/ 	.short	(.L_1077 - .L_1076)


	//   ....[0]....
.L_1076:
        /*0064*/ 	.word	0x00000f30


	//   ....[1]....
        /*0068*/ 	.word	0x00000f60


	//   ....[2]....
        /*006c*/ 	.word	0x00000fc0


	//   ....[3]....
        /*0070*/ 	.word	0x00000fd0


	//   ....[4]....
        /*0074*/ 	.word	0x00001000


	//   ....[5]....
        /*0078*/ 	.word	0x00001020


	//   ....[6]....
        /*007c*/ 	.word	0x00001050


	//   ....[7]....
        /*0080*/ 	.word	0x00001070


	//   ....[8]....
        /*0084*/ 	.word	0x000010a0


	//   ....[9]....
        /*0088*/ 	.word	0x000010c0


	//----- nvinfo : EIATTR_EXIT_INSTR_OFFSETS
	.align		4
.L_1077:
        /*008c*/ 	.byte	0x04, 0x1c
        /*008e*/ 	.short	(.L_1079 - .L_1078)


	//   ....[0]....
.L_1078:
        /*0090*/ 	.word	0x00003860


	//   ....[1]....
        /*0094*/ 	.word	0x000039a0


	//   ....[2]....
        /*0098*/ 	.word	0x00003c10


	//----- nvinfo : EIATTR_MAX_THREADS
	.align		4
.L_1079:
        /*009c*/ 	.byte	0x04, 0x05
        /*009e*/ 	.short	(.L_1081 - .L_1080)
.L_1080:
        /*00a0*/ 	.word	0x00000100
        /*00a4*/ 	.word	0x00000001
        /*00a8*/ 	.word	0x00000001


	//----- nvinfo : EIATTR_CRS_STACK_SIZE
	.align		4
.L_1081:
        /*00ac*/ 	.byte	0x04, 0x1e
        /*00ae*/ 	.short	(.L_1083 - .L_1082)
.L_1082:
        /*00b0*/ 	.word	0x00000000


	//----- nvinfo : EIATTR_CBANK_PARAM_SIZE
	.align		4
.L_1083:
        /*00b4*/ 	.byte	0x03, 0x19
        /*00b6*/ 	.short	0x00b8


	//----- nvinfo : EIATTR_PARAM_CBANK
	.align		4
        /*00b8*/ 	.byte	0x04, 0x0a
        /*00ba*/ 	.short	(.L_1085 - .L_1084)
	.align		4
.L_1084:
        /*00bc*/ 	.word	index@(.nv.constant0._Z35group_norm_nhwc_bwd_one_pass_kernelI11Fp32IOBf16WLi64ELi16ELi256EEv26Group_norm_nhwc_bwd_params)
        /*00c0*/ 	.short	0x0210
        /*00c2*/ 	.short	0x00b8


	//----- nvinfo : EIATTR_SW_WAR
	.align		4
.L_1085:
        /*00c4*/ 	.byte	0x04, 0x36
        /*00c6*/ 	.short	(.L_1087 - .L_1086)
.L_1086:
        /*00c8*/ 	.word	0x00000008
.L_1087:


//--------------------- .nv.info._Z35group_norm_nhwc_bwd_one_pass_kernelI11Fp32IOBf16WLi128ELi16ELi256EEv26Group_norm_nhwc_bwd_params --------------------------
	.section	.nv.info._Z35group_norm_nhwc_bwd_one_pass_kernelI11Fp32IOBf16WLi128ELi16ELi256EEv26Group_norm_nhwc_bwd_params,"",@"SHT_CUDA_INFO"
	.sectionflags	@""
	.align	4


	//----- nvinfo : EIATTR_CUDA_API_VERSION
	.align		4
        /*0000*/ 	.byte	0x04, 0x37
        /*0002*/ 	.short	(.L_1089 - .L_1088)
.L_1088:
        /*0004*/ 	.word	0x00000082


	//----- nvinfo : EIATTR_KPARAM_INFO
	.align		4
.L_1089:
        /*0008*/ 	.byte	0x04, 0x17
        /*000a*/ 	.short	(.L_1091 - .L_1090)
.L_1090:
        /*000c*/ 	.word	0x00000000
        /*0010*/ 	.short	0x0000
        /*0012*/ 	.short	0x0000
        /*0014*/ 	.byte	0x00, 0xf0, 0xe1, 0x02


	//----- nvinfo : EIATTR_SPARSE_MMA_MASK
	.align		4
.L_1091:
        /*0018*/ 	.byte	0x03, 0x50
        /*001a*/ 	.short	0x0000


	//----- nvinfo : EIATTR_MAXREG_COUNT
	.align		4
        /*001c*/ 	.byte	0x03, 0x1b
        /*001e*/ 	.short	0x00ff


	//----- nvinfo : EIATTR_NUM_BARRIERS
	.align		4
        /*0020*/ 	.byte	0x02, 0x4c
        /*0022*/ 	.byte	0x01
	.zero		1


	//----- nvinfo : EIATTR_MERCURY_ISA_VERSION
	.align		4
        /*0024*/ 	.byte	0x03, 0x5f
        /*0026*/ 	.short	0x0101


	//----- nvinfo : EIATTR_INT_WARP_WIDE_INSTR_OFFSETS
	.align		4
        /*0028*/ 	.byte	0x04, 0x31
        /*002a*/ 	.short	(.L_1093 - .L_1092)


	//   ....[0]....
.L_1092:
        /*002c*/ 	.word	0x00002660


	//   ....[1]....
        /*0030*/ 	.word	0x00004480


	//----- nvinfo : EIATTR_COOP_GROUP_MASK_REGIDS
	.align		4
.L_1093:
        /*0034*/ 	.byte	0x04, 0x29
        /*0036*/ 	.short	(.L_1095 - .L_1094)


	//   ....[0]....
.L_1094:
        /*0038*/ 	.word	0xffffffff


	//   ....[1]....
        /*003c*/ 	.word	0xffffffff


	//   ....[2]....
        /*0040*/ 	.word	0xffffffff


	//   ....[3]....
        /*0044*/ 	.word	0xffffffff


	//   ....[4]....
        /*0048*/ 	.word	0xffffffff


	//   ....[5]....
        /*004c*/ 	.word	0xffffffff


	//   ....[6]....
        /*0050*/ 	.word	0xffffffff


	//   ....[7]....
        /*0054*/ 	.word	0xffffffff


	//   ....[8]....
        /*0058*/ 	.word	0xffffffff


	//   ....[9]....
        /*005c*/ 	.word	0xffffffff


	//----- nvinfo : EIATTR_COOP_GROUP_INSTR_OFFSETS
	.align		4
.L_1095:
        /*0060*/ 	.byte	0x04, 0x28
        /*0062*/ 	.short	(.L_1097 - .L_1096)


	//   ....[0]....
.L_1096:
        /*0064*/ 	.word	0x000015f0


	//   ....[1]....
        /*0068*/ 	.word	0x00001610


	//   ....[2]....
        /*006c*/ 	.word	0x00001660


	//   ....[3]....
        /*0070*/ 	.word	0x00001680


	//   ....[4]....
        /*0074*/ 	.word	0x000016b0


	//   ....[5]....
        /*0078*/ 	.word	0x000016d0


	//   ....[6]....
        /*007c*/ 	.word	0x00001700


	//   ....[7]....
        /*0080*/ 	.word	0x00001720


	//   ....[8]....
        /*0084*/ 	.word	0x00001770


	//   ....[9]....
        /*0088*/ 	.word	0x000017b0


	//----- nvinfo : EIATTR_EXIT_INSTR_OFFSETS
	.align		4
.L_1097:
        /*008c*/ 	.byte	0x04, 0x1c
        /*008e*/ 	.short	(.L_1099 - .L_1098)


	//   ....[0]....
.L_1098:
        /*0090*/ 	.word	0x00004510


	//   ....[1]....
        /*0094*/ 	.word	0x00004650


	//   ....[2]....
        /*0098*/ 	.word	0x000048b0


	//----- nvinfo : EIATTR_MAX_THREADS
	.align		4
.L_1099:
        /*009c*/ 	.byte	0x04, 0x05
        /*009e*/ 	.short	(.L_1101 - .L_1100)
.L_1100:
        /*00a0*/ 	.word	0x00000100
        /*00a4*/ 	.word	0x00000001
        /*00a8*/ 	.word	0x00000001


	//----- nvinfo : EIATTR_CRS_STACK_SIZE
	.align		4
.L_1101:
        /*00ac*/ 	.byte	0x04, 0x1e
        /*00ae*/ 	.short	(.L_1103 - .L_1102)
.L_1102:
        /*00b0*/ 	.word	0x00000000


	//----- nvinfo : EIATTR_CBANK_PARAM_SIZE
	.align		4
.L_1103:
        /*00b4*/ 	.byte	0x03, 0x19
        /*00b6*/ 	.short	0x00b8


	//----- nvinfo : EIATTR_PARAM_CBANK
	.align		4
        /*00b8*/ 	.byte	0x04, 0x0a
        /*00ba*/ 	.short	(.L_1105 - .L_1104)
	.align		4
.L_1104:
        /*00bc*/ 	.word	index@(.nv.constant0._Z35group_norm_nhwc_bwd_one_pass_kernelI11Fp32IOBf16WLi128ELi16ELi256EEv26Group_norm_nhwc_bwd_params)
        /*00c0*/ 	.short	0x0210
        /*00c2*/ 	.short	0x00b8


	//----- nvinfo : EIATTR_SW_WAR
	.align		4
.L_1105:
        /*00c4*/ 	.byte	0x04, 0x36
        /*00c6*/ 	.short	(.L_1107 - .L_1106)
.L_1106:
        /*00c8*/ 	.word	0x00000008
.L_1107:


//--------------------- .nv.info._Z35group_norm_nhwc_bwd_one_pass_kernelI11Fp32IOBf16WLi256ELi16ELi256EEv26Group_norm_nhwc_bwd_params --------------------------
	.section	.nv.info._Z35group_norm_nhwc_bwd_one_pass_kernelI11Fp32IOBf16WLi256ELi16ELi256EEv26Group_norm_nhwc_bwd_params,"",@"SHT_CUDA_INFO"
	.sectionflags	@""
	.align	4


	//----- nvinfo : EIATTR_CUDA_API_VERSION
	.align		4
        /*0000*/ 	.byte	0x04, 0x37
        /*0002*/ 	.short	(.L_1109 - .L_1108)
.L_1108:
        /*0004*/ 	.word	0x00000082


	//----- nvinfo : EIATTR_KPARAM_INFO
	.align		4
.L_1109:
        /*0008*/ 	.byte	0x04, 0x17
        /*000a*/ 	.short	(.L_1111 - .L_1110)
.L_1110:
        /*000c*/ 	.word	0x00000000
        /*0010*/ 	.short	0x0000
        /*0012*/ 	.short	0x0000
        /*0014*/ 	.byte	0x00, 0xf0, 0xe1, 0x02


	//----- nvinfo : EIATTR_SPARSE_MMA_MASK
	.align		4
.L_1111:
        /*0018*/ 	.byte	0x03, 0x50
        /*001a*/ 	.short	0x0000


	//----- nvinfo : EIATTR_MAXREG_COUNT
	.align		4
        /*001c*/ 	.byte	0x03, 0x1b
        /*001e*/ 	.short	0x00ff


	//----- nvinfo : EIATTR_NUM_BARRIERS
	.align		4
        /*0020*/ 	.byte	0x02, 0x4c
        /*0022*/ 	.byte	0x01
	.zero		1


	//----- nvinfo : EIATTR_MERCURY_ISA_VERSION
	.align		4
        /*0024*/ 	.byte	0x03, 0x5f
        /*0026*/ 	.short	0x0101


	//----- nvinfo : EIATTR_INT_WARP_WIDE_INSTR_OFFSETS
	.align		4
        /*0028*/ 	.byte	0x04, 0x31
        /*002a*/ 	.short	(.L_1113 - .L_1112)


	//   ....[0]....
.L_1112:
        /*002c*/ 	.word	0x00003530


	//   ....[1]....
        /*0030*/ 	.word	0x00005e40


	//----- nvinfo : EIATTR_COOP_GROUP_MASK_REGIDS
	.align		4
.L_1113:
        /*0034*/ 	.byte	0x04, 0x29
        /*0036*/ 	.short	(.L_1115 - .L_1114)


	//   ....[0]....
.L_1114:
        /*0038*/ 	.word	0xffffffff


	//   ....[1]....
        /*003c*/ 	.word	0xffffffff


	//   ....[2]....
        /*0040*/ 	.word	0xffffffff


	//   ....[3]....
        /*0044*/ 	.word	0xffffffff


	//   ....[4]....
        /*0048*/ 	.word	0xffffffff


	//   ....[5]....
        /*004c*/ 	.word	0xffffffff


	//   ....[6]....
        /*0050*/ 	.word	0xffffffff


	//   ....[7]....
        /*0054*/ 	.word	0xffffffff


	//   ....[8]....
        /*0058*/ 	.word	0xffffffff


	//   ....[9]....
        /*005c*/ 	.word	0xffffffff


	//----- nvinfo : EIATTR_COOP_GROUP_INSTR_OFFSETS
	.align		4
.L_1115:
        /*0060*/ 	.byte	0x04, 0x28
        /*0062*/ 	.short	(.L_1117 - .L_1116)


	//   ....[0]....
.L_1116:
        /*0064*/ 	.word	0x00002390


	//   ....[1]....
        /*0068*/ 	.word	0x000023a0


	//   ....[2]....
        /*006c*/ 	.word	0x000023f0


	//   ....[3]....
        /*0070*/ 	.word	0x00002410


	//   ....[4]....
        /*0074*/ 	.word	0x00002440


	//   ....[5]....
        /*0078*/ 	.word	0x00002460


	//   ....[6]....
        /*007c*/ 	.word	0x00002490


	//   ....[7]....
        /*0080*/ 	.word	0x000024b0


	//   ....[8]....
        /*0084*/ 	.word	0x000024e0


	//   ....[9]....
        /*0088*/ 	.word	0x00002500


	//----- nvinfo : EIATTR_EXIT_INSTR_OFFSETS
	.align		4
.L_1117:
        /*008c*/ 	.byte	0x04, 0x1c
        /*008e*/ 	.short	(.L_1119 - .L_1118)


	//   ....[0]....
.L_1118:
        /*0090*/ 	.word	0x00005f30


	//   ....[1]....
        /*0094*/ 	.word	0x00006070


	//   ....[2]....
        /*0098*/ 	.word	0x000062d0


	//----- nvinfo : EIATTR_MAX_THREADS
	.align		4
.L_1119:
        /*009c*/ 	.byte	0x04, 0x05
        /*009e*/ 	.short	(.L_1121 - .L_1120)
.L_1120:
        /*00a0*/ 	.word	0x00000100
        /*00a4*/ 	.word	0x00000001
        /*00a8*/ 	.word	0x00000001


	//----- nvinfo : EIATTR_CRS_STACK_SIZE
	.align		4
.L_1121:
        /*00ac*/ 	.byte	0x04, 0x1e
        /*00ae*/ 	.short	(.L_1123 - .L_1122)
.L_1122:
        /*00b0*/ 	.word	0x00000000


	//----- nvinfo : EIATTR_CBANK_PARAM_SIZE
	.align		4
.L_1123:
        /*00b4*/ 	.byte	0x03, 0x19
        /*00b6*/ 	.short	0x00b8


	//----- nvinfo : EIATTR_PARAM_CBANK
	.align		4
        /*00b8*/ 	.byte	0x04, 0x0a
        /*00ba*/ 	.short	(.L_1125 - .L_1124)
	.align		4
.L_1124:
        /*00bc*/ 	.word	index@(.nv.constant0._Z35group_norm_nhwc_bwd_one_pass_kernelI11Fp32IOBf16WLi256ELi16ELi256EEv26Group_norm_nhwc_bwd_params)
        /*00c0*/ 	.short	0x0210
        /*00c2*/ 	.short	0x00b8


	//----- nvinfo : EIATTR_SW_WAR
	.align		4
.L_1125:
        /*00c4*/ 	.byte	0x04, 0x36
        /*00c6*/ 	.short	(.L_1127 - .L_1126)
.L_1126:
        /*00c8*/ 	.word	0x00000008
.L_1127:


//--------------------- .nv.info._Z35group_norm_nhwc_bwd_one_pass_kernelI11Fp32IOBf16WLi512ELi16ELi256EEv26Group_norm_nhwc_bwd_params --------------------------
	.section	.nv.info._Z35group_norm_nhwc_bwd_one_pass_kernelI11Fp32IOBf16WLi512ELi16ELi256EEv26Group_norm_nhwc_bwd_params,"",@"SHT_CUDA_INFO"
	.sectionflags	@""
	.align	4


	//----- nvinfo : EIATTR_CUDA_API_VERSION
	.align		4
        /*0000*/ 	.byte	0x04, 0x37
        /*0002*/ 	.short	(.L_1129 - .L_1128)
.L_1128:
        /*0004*/ 	.word	0x00000082


	//----- nvinfo : EIATTR_KPARAM_INFO
	.align		4
.L_1129:
        /*0008*/ 	.byte	0x04, 0x17
        /*000a*/ 	.short	(.L_1131 - .L_1130)
.L_1130:
        /*000c*/ 	.word	0x00000000
        /*0010*/ 	.short	0x0000
        /*0012*/ 	.short	0x0000
        /*0014*/ 	.byte	0x00, 0xf0, 0xe1, 0x02


	//----- nvinfo : EIATTR_SPARSE_MMA_MASK
	.align		4
.L_1131:
        /*0018*/ 	.byte	0x03, 0x50
        /*001a*/ 	.short	0x0000


	//----- nvinfo : EIATTR_MAXREG_COUNT
	.align		4
        /*001c*/ 	.byte	0x03, 0x1b
        /*001e*/ 	.short	0x00ff


	//----- nvinfo : EIATTR_NUM_BARRIERS
	.align		4
        /*0020*/ 	.byte	0x02, 0x4c
        /*0022*/ 	.byte	0x01
	.zero		1


	//----- nvinfo : EIATTR_MERCURY_ISA_VERSION
	.align		4
        /*0024*/ 	.byte	0x03, 0x5f
        /*0026*/ 	.short	0x0101


	//----- nvinfo : EIATTR_INT_WARP_WIDE_INSTR_OFFSETS
	.align		4
        /*0028*/ 	.byte	0x04, 0x31
        /*002a*/ 	.short	(.L_1133 - .L_1132)


	//   ....[0]....
.L_1132:
        /*002c*/ 	.word	0x000054f0


	//   ....[1]....
        /*0030*/ 	.word	0x00009380


	//----- nvinfo : EIATTR_COOP_GROUP_MASK_REGIDS
	.align		4
.L_1133:
        /*0034*/ 	.byte	0x04, 0x29
        /*0036*/ 	.short	(.L_1135 - .L_1134)


	//   ....[0]....
.L_1134:
        /*0038*/ 	.word	0xffffffff


	//   ....[1]....
        /*003c*/ 	.word	0xffffffff


	//   ....[2]....
        /*0040*/ 	.word	0xffffffff


	//   ....[3]....
        /*0044*/ 	.word	0xffffffff


	//   ....[4]....
        /*0048*/ 	.word	0xffffffff


	//   ....[5]....
        /*004c*/ 	.word	0xffffffff


	//   ....[6]....
        /*0050*/ 	.word	0xffffffff


	//   ....[7]....
        /*0054*/ 	.word	0xffffffff


	//   ....[8]....
        /*0058*/ 	.word	0xffffffff


	//   ....[9]....
        /*005c*/ 	.word	0xffffffff


	//----- nvinfo : EIATTR_COOP_GROUP_INSTR_OFFSETS
	.align		4
.L_1135:
        /*0060*/ 	.byte	0x04, 0x28
        /*0062*/ 	.short	(.L_1137 - .L_1136)


	//   ....[0]....
.L_1136:
        /*0064*/ 	.word	0x00004420


	//   ....[1]....
        /*0068*/ 	.word	0x00004460


	//   ....[2]....
        /*006c*/ 	.word	0x000044f0


	//   ....[3]....
        /*0070*/ 	.word	0x00004500


	//   ....[4]....
        /*0074*/ 	.word	0x00004530


	//   ....[5]....
        /*0078*/ 	.word	0x00004550


	//   ....[6]....
        /*007c*/ 	.word	0x00004580


	//   ....[7]....
        /*0080*/ 	.word	0x000045a0


	//   ....[8]....
        /*0084*/ 	.word	0x000045d0


	//   ....[9]....
        /*0088*/ 	.word	0x000045f0


	//----- nvinfo : EIATTR_EXIT_INSTR_OFFSETS
	.align		4
.L_1137:
        /*008c*/ 	.byte	0x04, 0x1c
        /*008e*/ 	.short	(.L_1139 - .L_1138)


	//   ....[0]....
.L_1138:
        /*0090*/ 	.word	0x00009410


	//   ....[1]....
        /*0094*/ 	.word	0x00009550


	//   ....[2]....
        /*0098*/ 	.word	0x000097b0


	//----- nvinfo : EIATTR_MAX_THREADS
	.align		4
.L_1139:
        /*009c*/ 	.byte	0x04, 0x05
        /*009e*/ 	.short	(.L_1141 - .L_1140)
.L_1140:
        /*00a0*/ 	.word	0x00000100
        /*00a4*/ 	.word	0x00000001
        /*00a8*/ 	.word	0x00000001


	//----- nvinfo : EIATTR_CRS_STACK_SIZE
	.align		4
.L_1141:
        /*00ac*/ 	.byte	0x04, 0x1e
        /*00ae*/ 	.short	(.L_1143 - .L_1142)
.L_1142:
        /*00b0*/ 	.word	0x00000000


	//----- nvinfo : EIATTR_CBANK_PARAM_SIZE
	.align		4
.L_1143:
        /*00b4*/ 	.byte	0x03, 0x19
        /*00b6*/ 	.short	0x00b8


	//----- nvinfo : EIATTR_PARAM_CBANK
	.align		4
        /*00b8*/ 	.byte	0x04, 0x0a
        /*00ba*/ 	.short	(.L_1145 - .L_1144)
	.align		4
.L_1144:
        /*00bc*/ 	.word	index@(.nv.constant0._Z35group_norm_nhwc_bwd_one_pass_kernelI11Fp32IOBf16WLi512ELi16ELi256EEv26Group_norm_nhwc_bwd_params)
        /*00c0*/ 	.short	0x0210
        /*00c2*/ 	.short	0x00b8


	//----- nvinfo : EIATTR_SW_WAR
	.align		4
.L_1145:
        /*00c4*/ 	.byte	0x04, 0x36
        /*00c6*/ 	.short	(.L_1147 - .L_1146)
.L_1146:
        /*00c8*/ 	.word	0x00000008
.L_1147:


//--------------------- .nv.info._Z35group_norm_nhwc_bwd_one_pass_kernelI11Fp32IOFp16WLi64ELi16ELi256EEv26Group_norm_nhwc_bwd_params --------------------------
	.section	.nv.info._Z35group_norm_nhwc_bwd_one_pass_kernelI11Fp32IOFp16WLi64ELi16ELi256EEv26Group_norm_nhwc_bwd_params,"",@"SHT_CUDA_INFO"
	.sectionflags	@""
	.align	4


	//----- nvinfo : EIATTR_CUDA_API_VERSION
	.align		4
        /*0000*/ 	.byte	0x04, 0x37
        /*0002*/ 	.short	(.L_1149 - .L_1148)
.L_1148:
        /*0004*/ 	.word	0x00000082


	//----- nvinfo : EIATTR_KPARAM_INFO
	.align		4
.L_1149:
        /*0008*/ 	.byte	0x04, 0x17
        /*000a*/ 	.short	(.L_1151 - .L_1150)
.L_1150:
        /*000c*/ 	.word	0x00000000
        /*0010*/ 	.short	0x0000
        /*0012*/ 	.short	0x0000
        /*0014*/ 	.byte	0x00, 0xf0, 0xe1, 0x02


	//----- nvinfo : EIATTR_SPARSE_MMA_MASK
	.align		4
.L_1151:
        /*0018*/ 	.byte	0x03, 0x50
        /*001a*/ 	.short	0x0000


	//----- nvinfo : EIATTR_MAXREG_COUNT
	.align		4
        /*001c*/ 	.byte	0x03, 0x1b
        /*001e*/ 	.short	0x00ff


	//----- nvinfo : EIATTR_NUM_BARRIERS
	.align		4
        /*0020*/ 	.byte	0x02, 0x4c
        /*0022*/ 	.byte	0x01
	.zero		1


	//----- nvinfo : EIATTR_MERCURY_ISA_VERSION
	.align		4
        /*0024*/ 	.byte	0x03, 0x5f
        /*0026*/ 	.short	0x0101


	//----- nvinfo : EIATTR_INT_WARP_WIDE_INSTR_OFFSETS
	.align		4
        /*0028*/ 	.byte	0x04, 0x31
        /*002a*/ 	.short	(.L_1153 - .L_1152)


	//   ....[0]....
.L_1152:
        /*002c*/ 	.word	0x00001ef0


	//   ....[1]....
        /*0030*/ 	.word	0x000037d0


	//----- nvinfo : EIATTR_COOP_GROUP_MASK_REGIDS
	.align		4
.L_1153:
        /*0034*/ 	.byte	0x04, 0x29
        /*0036*/ 	.short	(.L_1155 - .L_1154)


	//   ....[0]....
.L_1154:
        /*0038*/ 	.word	0xffffffff


	//   ....[1]....
        /*003c*/ 	.word	0xffffffff


	//   ....[2]....
        /*0040*/ 	.word	0xffffffff


	//   ....[3]....
        /*0044*/ 	.word	0xffffffff


	//   ....[4]....
        /*0048*/ 	.word	0xffffffff


	//   ....[5]....
        /*004c*/ 	.word	0xffffffff


	//   ....[6]....
        /*0050*/ 	.word	0xffffffff


	//   ....[7]....
        /*0054*/ 	.word	0xffffffff


	//   ....[8]....
        /*0058*/ 	.word	0xffffffff


	//   ....[9]....
        /*005c*/ 	.word	0xffffffff


	//----- nvinfo : EIATTR_COOP_GROUP_INSTR_OFFSETS
	.align		4
.L_1155:
        /*0060*/ 	.byte	0x04, 0x28
        /*0062*/ 	.short	(.L_1157 - .L_1156)


	//   ....[0]....
.L_1156:
        /*0064*/ 	.word	0x00000f30


	//   ....[1]....
        /*0068*/ 	.word	0x00000f60


	//   ....[2]....
        /*006c*/ 	.word	0x00000fc0


	//   ....[3]....
        /*0070*/ 	.word	0x00000fd0


	//   ....[4]....
        /*0074*/ 	.word	0x00001000


	//   ....[5]....
        /*0078*/ 	.word	0x00001020


	//   ....[6]....
        /*007c*/ 	.word	0x00001050


	//   ....[7]....
        /*0080*/ 	.word	0x00001070


	//   ....[8]....
        /*0084*/ 	.word	0x000010a0


	//   ....[9]....
        /*0088*/ 	.word	0x000010c0


	//----- nvinfo : EIATTR_EXIT_INSTR_OFFSETS
	.align		4
.L_1157:
        /*008c*/ 	.byte	0x04, 0x1c
        /*008e*/ 	.short	(.L_1159 - .L_1158)


	//   ....[0]....
.L_1158:
        /*0090*/ 	.word	0x00003860


	//   ....[1]....
        /*0094*/ 	.word	0x000039a0


	//   ....[2]....
        /*0098*/ 	.word	0x00003c10


	//----- nvinfo : EIATTR_MAX_THREADS
	.align		4
.L_1159:
        /*009c*/ 	.byte	0x04, 0x05
        /*009e*/ 	.short	(.L_1161 - .L_1160)
.L_1160:
        /*00a0*/ 	.word	0x00000100
        /*00a4*/ 	.word	0x00000001
        /*00a8*/ 	.word	0x00000001


	//----- nvinfo : EIATTR_CRS_STACK_SIZE
	.align		4
.L_1161:
        /*00ac*/ 	.byte	0x04, 0x1e
        /*00ae*/ 	.short	(.L_1163 - .L_1162)
.L_1162:
        /*00b0*/ 	.word	0x00000000


	//----- nvinfo : EIATTR_CBANK_PARAM_SIZE
	.align		4
.L_1163:
        /*00b4*/ 	.byte	0x03, 0x19
        /*00b6*/ 	.short	0x00b8


	//----- nvinfo : EIATTR_PARAM_CBANK
	.align		4
        /*00b8*/ 	.byte	0x04, 0x0a
        /*00ba*/ 	.short	(.L_1165 - .L_1164)
	.align		4
.L_1164:
        /*00bc*/ 	.word	index@(.nv.constant0._Z35group_norm_nhwc_bwd_one_pass_kernelI11Fp32IOFp16WLi64ELi16ELi256EEv26Group_norm_nhwc_bwd_params)
        /*00c0*/ 	.short	0x0210
        /*00c2*/ 	.short	0x00b8


	//----- nvinfo : EIATTR_SW_WAR
	.align		4
.L_1165:
        /*00c4*/ 	.byte	0x04, 0x36
        /*00c6*/ 	.short	(.L_1167 - .L_1166)
.L_1166:
        /*00c8*/ 	.word	0x00000008
.L_1167:


//--------------------- .nv.info._Z35group_norm_nhwc_bwd_one_pass_kernelI11Fp32IOFp16WLi128ELi16ELi256EEv26Group_norm_nhwc_bwd_params --------------------------
	.section	.nv.info._Z35group_norm_nhwc_bwd_one_pass_kernelI11Fp32IOFp16WLi128ELi16ELi256EEv26Group_norm_nhwc_bwd_params,"",@"SHT_CUDA_INFO"
	.sectionflags	@""
	.align	4


	//----- nvinfo : EIATTR_CUDA_API_VERSION
	.align		4
        /*0000*/ 	.byte	0x04, 0x37
        /*0002*/ 	.short	(.L_1169 - .L_1168)
.L_1168:
        /*0004*/ 	.word	0x00000082


	//----- nvinfo : EIATTR_KPARAM_INFO
	.align		4
.L_1169:
        /*0008*/ 	.byte	0x04, 0x17
        /*000a*/ 	.short	(.L_1171 - .L_1170)
.L_1170:
        /*000c*/ 	.word	0x00000000
        /*0010*/ 	.short	0x0000
        /*0012*/ 	.short	0x0000
        /*0014*/ 	.byte	0x00, 0xf0, 0xe1, 0x02


	//----- nvinfo : EIATTR_SPARSE_MMA_MASK
	.align		4
.L_1171:
        /*0018*/ 	.byte	0x03, 0x50
        /*001a*/ 	.short	0x0000


	//----- nvinfo : EIATTR_MAXREG_COUNT
	.align		4
        /*001c*/ 	.byte	0x03, 0x1b
        /*001e*/ 	.short	0x00ff


	//----- nvinfo : EIATTR_NUM_BARRIERS
	.align		4
        /*0020*/ 	.byte	0x02, 0x4c
        /*0022*/ 	.byte	0x01
	.zero		1


	//----- nvinfo : EIATTR_MERCURY_ISA_VERSION
	.align		4
        /*0024*/ 	.byte	0x03, 0x5f
        /*0026*/ 	.short	0x0101


	//----- nvinfo : EIATTR_INT_WARP_WIDE_INSTR_OFFSETS
	.align		4
        /*0028*/ 	.byte	0x04, 0x31
        /*002a*/ 	.short	(.L_1173 - .L_1172)


	//   ....[0]....
.L_1172:
        /*002c*/ 	.word	0x00002660


	//   ....[1]....
        /*0030*/ 	.word	0x00004480


	//----- nvinfo : EIATTR_COOP_GROUP_MASK_REGIDS
	.align		4
.L_1173:
        /*0034*/ 	.byte	0x04, 0x29
        /*0036*/ 	.short	(.L_1175 - .L_1174)


	//   ....[0]....
.L_1174:
        /*0038*/ 	.word	0xffffffff


	//   ....[1]....
        /*003c*/ 	.word	0xffffffff


	//   ....[2]....
        /*0040*/ 	.word	0xffffffff


	//   ....[3]....
        /*0044*/ 	.word	0xffffffff


	//   ....[4]....
        /*0048*/ 	.word	0xffffffff


	//   ....[5]....
        /*004c*/ 	.word	0xffffffff


	//   ....[6]....
        /*0050*/ 	.word	0xffffffff


	//   ....[7]....
        /*0054*/ 	.word	0xffffffff


	//   ....[8]....
        /*0058*/ 	.word	0xffffffff


	//   ....[9]....
        /*005c*/ 	.word	0xffffffff


	//----- nvinfo : EIATTR_COOP_GROUP_INSTR_OFFSETS
	.align		4
.L_1175:
        /*0060*/ 	.byte	0x04, 0x28
        /*0062*/ 	.short	(.L_1177 - .L_1176)


	//   ....[0]....
.L_1176:
        /*0064*/ 	.word	0x000015f0


	//   ....[1]....
        /*0068*/ 	.word	0x00001610


	//   ....[2]....
        /*006c*/ 	.word	0x00001660


	//   ....[3]....
        /*0070*/ 	.word	0x00001680


	//   ....[4]....
        /*0074*/ 	.word	0x000016b0


	//   ....[5]....
        /*0078*/ 	.word	0x000016d0


	//   ....[6]....
        /*007c*/ 	.word	0x00001700


	//   ....[7]....
        /*0080*/ 	.word	0x00001720


	//   ....[8]....
        /*0084*/ 	.word	0x00001770


	//   ....[9]....
        /*0088*/ 	.word	0x000017b0


	//----- nvinfo : EIATTR_EXIT_INSTR_OFFSETS
	.align		4
.L_1177:
        /*008c*/ 	.byte	0x04, 0x1c
        /*008e*/ 	.short	(.L_1179 - .L_1178)


	//   ....[0]....
.L_1178:
        /*0090*/ 	.word	0x00004510


	//   ....[1]....
        /*0094*/ 	.word	0x00004650


	//   ....[2]....
        /*0098*/ 	.word	0x000048b0


	//----- nvinfo : EIATTR_MAX_THREADS
	.align		4
.L_1179:
        /*009c*/ 	.byte	0x04, 0x05
        /*009e*/ 	.short	(.L_1181 - .L_1180)
.L_1180:
        /*00a0*/ 	.word	0x00000100
        /*00a4*/ 	.word	0x00000001
        /*00a8*/ 	.word	0x00000001


	//----- nvinfo : EIATTR_CRS_STACK_SIZE
	.align		4
.L_1181:
        /*00ac*/ 	.byte	0x04, 0x1e
        /*00ae*/ 	.short	(.L_1183 - .L_1182)
.L_1182:
        /*00b0*/ 	.word	0x00000000


	//----- nvinfo : EIATTR_CBANK_PARAM_SIZE
	.align		4
.L_1183:
        /*00b4*/ 	.byte	0x03, 0x19
        /*00b6*/ 	.short	0x00b8


	//----- nvinfo : EIATTR_PARAM_CBANK
	.align		4
        /*00b8*/ 	.byte	0x04, 0x0a
        /*00ba*/ 	.short	(.L_1185 - .L_1184)
	.align		4
.L_1184:
        /*00bc*/ 	.word	index@(.nv.constant0._Z35group_norm_nhwc_bwd_one_pass_kernelI11Fp32IOFp16WLi128ELi16ELi256EEv26Group_norm_nhwc_bwd_params)
        /*00c0*/ 	.short	0x0210
        /*00c2*/ 	.short	0x00b8


	//----- nvinfo : EIATTR_SW_WAR
	.align		4
.L_1185:
        /*00c4*/ 	.byte	0x04, 0x36
        /*00c6*/ 	.short	(.L_1187 - .L_1186)
.L_1186:
        /*00c8*/ 	.word	0x00000008
.L_1187:


//--------------------- .nv.info._Z35group_norm_nhwc_bwd_one_pass_kernelI11Fp32IOFp16WLi256ELi16ELi256EEv26Group_norm_nhwc_bwd_params --------------------------
	.section	.nv.info._Z35group_norm_nhwc_bwd_one_pass_kernelI11Fp32IOFp16WLi256ELi16ELi256EEv26Group_norm_nhwc_bwd_params,"",@"SHT_CUDA_INFO"
	.sectionflags	@""
	.align	4


	//----- nvinfo : EIATTR_CUDA_API_VERSION
	.align		4
        /*0000*/ 	.byte	0x04, 0x37
        /*0002*/ 	.short	(.L_1189 - .L_1188)
.L_1188:
        /*0004*/ 	.word	0x00000082


	//----- nvinfo : EIATTR_KPARAM_INFO
	.align		4
.L_1189:
        /*0008*/ 	.byte	0x04, 0x17
        /*000a*/ 	.short	(.L_1191 - .L_1190)
.L_1190:
        /*000c*/ 	.word	0x00000000
        /*0010*/ 	.short	0x0000
        /*0012*/ 	.short	0x0000
        /*0014*/ 	.byte	0x00, 0xf0, 0xe1, 0x02


	//----- nvinfo : EIATTR_SPARSE_MMA_MASK
	.align		4
.L_1191:
        /*0018*/ 	.byte	0x03, 0x50
        /*001a*/ 	.short	0x0000


	//----- nvinfo : EIATTR_MAXREG_COUNT
	.align		4
        /*001c*/ 	.byte	0x03, 0x1b
        /*001e*/ 	.short	0x00ff


	//----- nvinfo : EIATTR_NUM_BARRIERS
	.align		4
        /*0020*/ 	.byte	0x02, 0x4c
        /*0022*/ 	.byte	0x01
	.zero		1


	//----- nvinfo : EIATTR_MERCURY_ISA_VERSION
	.align		4
        /*0024*/ 	.byte	0x03, 0x5f
        /*0026*/ 	.short	0x0101


	//----- nvinfo : EIATTR_INT_WARP_WIDE_INSTR_OFFSETS
	.align		4
        /*0028*/ 	.byte	0x04, 0x31
        /*002a*/ 	.short	(.L_1193 - .L_1192)


	//   ....[0]....
.L_1192:
        /*002c*/ 	.word	0x00003530


	//   ....[1]....
        /*0030*/ 	.word	0x00005e40


	//----- nvinfo : EIATTR_COOP_GROUP_MASK_REGIDS
	.align		4
.L_1193:
        /*0034*/ 	.byte	0x04, 0x29
        /*0036*/ 	.short	(.L_1195 - .L_1194)


	//   ....[0]....
.L_1194:
        /*0038*/ 	.word	0xffffffff


	//   ....[1]....
        /*003c*/ 	.word	0xffffffff


	//   ....[2]....
        /*0040*/ 	.word	0xffffffff


	//   ....[3]....
        /*0044*/ 	.word	0xffffffff


	//   ....[4]....
        /*0048*/ 	.word	0xffffffff


	//   ....[5]....
        /*004c*/ 	.word	0xffffffff


	//   ....[6]....
        /*0050*/ 	.word	0xffffffff


	//   ....[7]....
        /*0054*/ 	.word	0xffffffff


	//   ....[8]....
        /*0058*/ 	.word	0xffffffff


	//   ....[9]....
        /*005c*/ 	.word	0xffffffff


	//----- nvinfo : EIATTR_COOP_GROUP_INSTR_OFFSETS
	.align		4
.L_1195:
        /*0060*/ 	.byte	0x04, 0x28
        /*0062*/ 	.short	(.L_1197 - .L_1196)


	//   ....[0]....
.L_1196:
        /*0064*/ 	.word	0x00002390


	//   ....[1]....
        /*0068*/ 	.word	0x000023a0


	//   ....[2]....
        /*006c*/ 	.word	0x000023f0


	//   ....[3]....
        /*0070*/ 	.word	0x00002410


	//   ....[4]....
        /*0074*/ 	.word	0x00002440


	//   ....[5]....
        /*0078*/ 	.word	0x00002460


	//   ....[6]....
        /*007c*/ 	.word	0x00002490


	//   ....[7]....
        /*0080*/ 	.word	0x000024b0


	//   ....[8]....
        /*0084*/ 	.word	0x000024e0


	//   ....[9]....
        /*0088*/ 	.word	0x00002500


	//----- nvinfo : EIATTR_EXIT_INSTR_OFFSETS
	.align		4
.L_1197:
        /*008c*/ 	.byte	0x04, 0x1c
        /*008e*/ 	.short	(.L_1199 - .L_1198)


	//   ....[0]....
.L_1198:
        /*0090*/ 	.word	0x00005f30


	//   ....[1]....
        /*0094*/ 	.word	0x00006070


	//   ....[2]....
        /*0098*/ 	.word	0x000062d0


	//----- nvinfo : EIATTR_MAX_THREADS
	.align		4
.L_1199:
        /*009c*/ 	.byte	0x04, 0x05
        /*009e*/ 	.short	(.L_1201 - .L_1200)
.L_1200:
        /*00a0*/ 	.word	0x00000100
        /*00a4*/ 	.word	0x00000001
        /*00a8*/ 	.word	0x00000001


	//----- nvinfo : EIATTR_CRS_STACK_SIZE
	.align		4
.L_1201:
        /*00ac*/ 	.byte	0x04, 0x1e
        /*00ae*/ 	.short	(.L_1203 - .L_1202)
.L_1202:
        /*00b0*/ 	.word	0x00000000


	//----- nvinfo : EIATTR_CBANK_PARAM_SIZE
	.align		4
.L_1203:
        /*00b4*/ 	.byte	0x03, 0x19
        /*00b6*/ 	.short	0x00b8


	//----- nvinfo : EIATTR_PARAM_CBANK
	.align		4
        /*00b8*/ 	.byte	0x04, 0x0a
        /*00ba*/ 	.short	(.L_1205 - .L_1204)
	.align		4
.L_1204:
        /*00bc*/ 	.word	index@(.nv.constant0._Z35group_norm_nhwc_bwd_one_pass_kernelI11Fp32IOFp16WLi256ELi16ELi256EEv26Group_norm_nhwc_bwd_params)
        /*00c0*/ 	.short	0x0210
        /*00c2*/ 	.short	0x00b8


	//----- nvinfo : EIATTR_SW_WAR
	.align		4
.L_1205:
        /*00c4*/ 	.byte	0x04, 0x36
        /*00c6*/ 	.short	(.L_1207 - .L_1206)
.L_1206:
        /*00c8*/ 	.word	0x00000008
.L_1207:


//--------------------- .nv.info._Z35group_norm_nhwc_bwd_one_pass_kernelI11Fp32IOFp16WLi512ELi16ELi256EEv26Group_norm_nhwc_bwd_params --------------------------
	.section	.nv.info._Z35group_norm_nhwc_bwd_one_pass_kernelI11Fp32IOFp16WLi512ELi16ELi256EEv26Group_norm_nhwc_bwd_params,"",@"SHT_CUDA_INFO"
	.sectionflags	@""
	.align	4


	//----- nvinfo : EIATTR_CUDA_API_VERSION
	.align		4
        /*0000*/ 	.byte	0x04, 0x37
        /*0002*/ 	.short	(.L_1209 - .L_1208)
.L_1208:
        /*0004*/ 	.word	0x00000082


	//----- nvinfo : EIATTR_KPARAM_INFO
	.align		4
.L_1209:
        /*0008*/ 	.byte	0x04, 0x17
        /*000a*/ 	.short	(.L_1211 - .L_1210)
.L_1210:
        /*000c*/ 	.word	0x00000000
        /*0010*/ 	.short	0x0000
        /*0012*/ 	.short	0x0000
        /*0014*/ 	.byte	0x00, 0xf0, 0xe1, 0x02


	//----- nvinfo : EIATTR_SPARSE_MMA_MASK
	.align		4
.L_1211:
        /*0018*/ 	.byte	0x03, 0x50
        /*001a*/ 	.short	0x0000


	//----- nvinfo : EIATTR_MAXREG_COUNT
	.align		4
        /*001c*/ 	.byte	0x03, 0x1b
        /*001e*/ 	.short	0x00ff


	//----- nvinfo : EIATTR_NUM_BARRIERS
	.align		4
        /*0020*/ 	.byte	0x02, 0x4c
        /*0022*/ 	.byte	0x01
	.zero		1


	//----- nvinfo : EIATTR_MERCURY_ISA_VERSION
	.align		4
        /*0024*/ 	.byte	0x03, 0x5f
        /*0026*/ 	.short	0x0101


	//----- nvinfo : EIATTR_INT_WARP_WIDE_INSTR_OFFSETS
	.align		4
        /*0028*/ 	.byte	0x04, 0x31
        /*002a*/ 	.short	(.L_1213 - .L_1212)


	//   ....[0]....
.L_1212:
        /*002c*/ 	.word	0x000054f0


	//   ....[1]....
        /*0030*/ 	.word	0x00009380


	//----- nvinfo : EIATTR_COOP_GROUP_MASK_REGIDS
	.align		4
.L_1213:
        /*0034*/ 	.byte	0x04, 0x29
        /*0036*/ 	.short	(.L_1215 - .L_1214)


	//   ....[0]....
.L_1214:
        /*0038*/ 	.word	0xffffffff


	//   ....[1]....
        /*003c*/ 	.word	0xffffffff


	//   ....[2]....
        /*0040*/ 	.word	0xffffffff


	//   ....[3]....
        /*0044*/ 	.word	0xffffffff


	//   ....[4]....
        /*0048*/ 	.word	0xffffffff


	//   ....[5]....
        /*004c*/ 	.word	0xffffffff


	//   ....[6]....
        /*0050*/ 	.word	0xffffffff


	//   ....[7]....
        /*0054*/ 	.word	0xffffffff


	//   ....[8]....
        /*0058*/ 	.word	0xffffffff


	//   ....[9]....
        /*005c*/ 	.word	0xffffffff


	//----- nvinfo : EIATTR_COOP_GROUP_INSTR_OFFSETS
	.align		4
.L_1215:
        /*0060*/ 	.byte	0x04, 0x28
        /*0062*/ 	.short	(.L_1217 - .L_1216)


	//   ....[0]....
.L_1216:
        /*0064*/ 	.word	0x00004420


	//   ....[1]....
        /*0068*/ 	.word	0x00004460


	//   ....[2]....
        /*006c*/ 	.word	0x000044f0


	//   ....[3]....
        /*0070*/ 	.word	0x00004500


	//   ....[4]....
        /*0074*/ 	.word	0x00004530


	//   ....[5]....
        /*0078*/ 	.word	0x00004550


	//   ....[6]....
        /*007c*/ 	.word	0x00004580


	//   ....[7]....
        /*0080*/ 	.word	0x000045a0


	//   ....[8]....
        /*0084*/ 	.word	0x000045d0


	//   ....[9]....
        /*0088*/ 	.word	0x000045f0


	//----- nvinfo : EIATTR_EXIT_INSTR_OFFSETS
	.align		4
.L_1217:
        /*008c*/ 	.byte	0x04, 0x1c
        /*008e*/ 	.short	(.L_1219 - .L_1218)


	//   ....[0]....
.L_1218:
        /*0090*/ 	.word	0x00009410


	//   ....[1]....
        /*0094*/ 	.word	0x00009550


	//   ....[2]....
        /*0098*/ 	.word	0x000097b0


	//----- nvinfo : EIATTR_MAX_THREADS
	.align		4
.L_1219:
        /*009c*/ 	.byte	0x04, 0x05
        /*009e*/ 	.short	(.L_1221 - .L_1220)
.L_1220:
        /*00a0*/ 	.word	0x00000100
        /*00a4*/ 	.word	0x00000001
        /*00a8*/ 	.word	0x00000001


	//----- nvinfo : EIATTR_CRS_STACK_SIZE
	.align		4
.L_1221:
        /*00ac*/ 	.byte	0x04, 0x1e
        /*00ae*/ 	.short	(.L_1223 - .L_1222)
.L_1222:
        /*00b0*/ 	.word	0x00000000


	//----- nvinfo : EIATTR_CBANK_PARAM_SIZE
	.align		4
.L_1223:
        /*00b4*/ 	.byte	0x03, 0x19
        /*00b6*/ 	.short	0x00b8


	//----- nvinfo : EIATTR_PARAM_CBANK
	.align		4
        /*00b8*/ 	.byte	0x04, 0x0a
        /*00ba*/ 	.short	(.L_1225 - .L_1224)
	.align		4
.L_1224:
        /*00bc*/ 	.word	index@(.nv.constant0._Z35group_norm_nhwc_bwd_one_pass_kernelI11Fp32IOFp16WLi512ELi16ELi256EEv26Group_norm_nhwc_bwd_params)
        /*00c0*/ 	.short	0x0210
        /*00c2*/ 	.short	0x00b8


	//----- nvinfo : EIATTR_SW_WAR
	.align		4
.L_1225:
        /*00c4*/ 	.byte	0x04, 0x36
        /*00c6*/ 	.short	(.L_1227 - .L_1226)
.L_1226:
        /*00c8*/ 	.word	0x00000008
.L_1227:


//--------------------- .nv.info._Z35group_norm_nhwc_fwd_one_pass_kernelI11Bf16IOFp32WLi64ELi16ELi256EEv26Group_norm_nhwc_fwd_params --------------------------
	.section	.nv.info._Z35group_norm_nhwc_fwd_one_pass_kernelI11Bf16IOFp32WLi64ELi16ELi256EEv26Group_norm_nhwc_fwd_params,"",@"SHT_CUDA_INFO"
	.sectionflags	@""
	.align	4


	//----- nvinfo : EIATTR_CUDA_API_VERSION
	.align		4
        /*0000*/ 	.byte	0x04, 0x37
        /*0002*/ 	.short	(.L_1229 - .L_1228)
.L_1228:
        /*0004*/ 	.word	0x00000082


	//----- nvinfo : EIATTR_KPARAM_INFO
	.align		4
.L_1229:
        /*0008*/ 	.byte	0x04, 0x17
        /*000a*/ 	.short	(.L_1231 - .L_1230)
.L_1230:
        /*000c*/ 	.word	0x00000000
        /*0010*/ 	.short	0x0000
        /*0012*/ 	.short	0x0000
        /*0014*/ 	.byte	0x00, 0xf0, 0x81, 0x02


	//----- nvinfo : EIATTR_SPARSE_MMA_MASK
	.align		4
.L_1231:
        /*0018*/ 	.byte	0x03, 0x50
        /*001a*/ 	.short	0x0000


	//----- nvinfo : EIATTR_MAXREG_COUNT
	.align		4
        /*001c*/ 	.byte	0x03, 0x1b
        /*001e*/ 	.short	0x00ff


	//----- nvinfo : EIATTR_NUM_BARRIERS
	.align		4
        /*0020*/ 	.byte	0x02, 0x4c
        /*0022*/ 	.byte	0x01
	.zero		1


	//----- nvinfo : EIATTR_MERCURY_ISA_VERSION
	.align		4
        /*0024*/ 	.byte	0x03, 0x5f
        /*0026*/ 	.short	0x0101


	//----- nvinfo : EIATTR_COOP_GROUP_MASK_REGIDS
	.align		4
        /*0028*/ 	.byte	0x04, 0x29
        /*002a*/ 	.short	(.L_1233 - .L_1232)


	//   ....[0]....
.L_1232:
        /*002c*/ 	.word	0xffffffff


	//   ....[1]....
        /*0030*/ 	.word	0xffffffff


	//   ....[2]....
        /*0034*/ 	.word	0xffffffff


	//   ....[3]....
        /*0038*/ 	.word	0xffffffff


	//   ....[4]....
        /*003c*/ 	.word	0xffffffff


	//   ....[5]....
        /*0040*/ 	.word	0xffffffff


	//   ....[6]....
        /*0044*/ 	.word	0xffffffff


	//   ....[7]....
        /*0048*/ 	.word	0xffffffff


	//   ....[8]....
        /*004c*/ 	.word	0xffffffff


	//   ....[9]....
        /*0050*/ 	.word	0xffffffff


	//----- nvinfo : EIATTR_COOP_GROUP_INSTR_OFFSETS
	.align		4
.L_1233:
        /*0054*/ 	.byte	0x04, 0x28
        /*0056*/ 	.short	(.L_1235 - .L_1234)


	//   ....[0]....
.L_1234:
        /*0058*/ 	.word	0x00000720


	//   ....[1]....
        /*005c*/ 	.word	0x00000730


	//   ....[2]....
        /*0060*/ 	.word	0x00000760


	//   ....[3]....
        /*0064*/ 	.word	0x00000770


	//   ....[4]....
        /*0068*/ 	.word	0x000007b0


	//   ....[5]....
        /*006c*/ 	.word	0x000007c0


	//   ....[6]....
        /*0070*/ 	.word	0x00000800


	//   ....[7]....
        /*0074*/ 	.word	0x00000810


	//   ....[8]....
        /*0078*/ 	.word	0x00000850


	//   ....[9]....
        /*007c*/ 	.word	0x00000860


	//----- nvinfo : EIATTR_EXIT_INSTR_OFFSETS
	.align		4
.L_1235:
        /*0080*/ 	.byte	0x04, 0x1c
        /*0082*/ 	.short	(.L_1237 - .L_1236)


	//   ....[0]....
.L_1236:
        /*0084*/ 	.word	0x00000060


	//   ....[1]....
        /*0088*/ 	.word	0x00001c10


	//----- nvinfo : EIATTR_MAX_THREADS
	.align		4
.L_1237:
        /*008c*/ 	.byte	0x04, 0x05
        /*008e*/ 	.short	(.L_1239 - .L_1238)
.L_1238:
        /*0090*/ 	.word	0x00000100
        /*0094*/ 	.word	0x00000001
        /*0098*/ 	.word	0x00000001


	//----- nvinfo : EIATTR_CRS_STACK_SIZE
	.align		4
.L_1239:
        /*009c*/ 	.byte	0x04, 0x1e
        /*009e*/ 	.short	(.L_1241 - .L_1240)
.L_1240:
        /*00a0*/ 	.word	0x00000000


	//----- nvinfo : EIATTR_CBANK_PARAM_SIZE
	.align		4
.L_1241:
        /*00a4*/ 	.byte	0x03, 0x19
        /*00a6*/ 	.short	0x00a0


	//----- nvinfo : EIATTR_PARAM_CBANK
	.align		4
        /*00a8*/ 	.byte	0x04, 0x0a
        /*00aa*/ 	.short	(.L_1243 - .L_1242)
	.align		4
.L_1242:
        /*00ac*/ 	.word	index@(.nv.constant0._Z35group_norm_nhwc_fwd_one_pass_kernelI11Bf16IOFp32WLi64ELi16ELi256EEv26Group_norm_nhwc_fwd_params)
        /*00b0*/ 	.short	0x0210
        /*00b2*/ 	.short	0x00a0


	//----- nvinfo : EIATTR_SW_WAR
	.align		4
.L_1243:
        /*00b4*/ 	.byte	0x04, 0x36
        /*00b6*/ 	.short	(.L_1245 - .L_1244)
.L_1244:
        /*00b8*/ 	.word	0x00000008
.L_1245:


//--------------------- .nv.info._Z35group_norm_nhwc_fwd_one_pass_kernelI11Bf16IOFp32WLi128ELi16ELi256EEv26Group_norm_nhwc_fwd_params --------------------------
	.section	.nv.info._Z35group_norm_nhwc_fwd_one_pass_kernelI11Bf16IOFp32WLi128ELi16ELi256EEv26Group_norm_nhwc_fwd_params,"",@"SHT_CUDA_INFO"
	.sectionflags	@""
	.align	4


	//----- nvinfo : EIATTR_CUDA_API_VERSION
	.align		4
        /*0000*/ 	.byte	0x04, 0x37
        /*0002*/ 	.short	(.L_1247 - .L_1246)
.L_1246:
        /*0004*/ 	.word	0x00000082


	//----- nvinfo : EIATTR_KPARAM_INFO
	.align		4
.L_1247:
        /*0008*/ 	.byte	0x04, 0x17
        /*000a*/ 	.short	(.L_1249 - .L_1248)
.L_1248:
        /*000c*/ 	.word	0x00000000
        /*0010*/ 	.short	0x0000
        /*0012*/ 	.short	0x0000
        /*0014*/ 	.byte	0x00, 0xf0, 0x81, 0x02


	//----- nvinfo : EIATTR_SPARSE_MMA_MASK
	.align		4
.L_1249:
        /*0018*/ 	.byte	0x03, 0x50
        /*001a*/ 	.short	0x0000


	//----- nvinfo : EIATTR_MAXREG_COUNT
	.align		4
        /*001c*/ 	.byte	0x03, 0x1b
        /*001e*/ 	.short	0x00ff


	//----- nvinfo : EIATTR_NUM_BARRIERS
	.align		4
        /*0020*/ 	.byte	0x02, 0x4c
        /*0022*/ 	.byte	0x01
	.zero		1


	//----- nvinfo : EIATTR_MERCURY_ISA_VERSION
	.align		4
        /*0024*/ 	.byte	0x03, 0x5f
        /*0026*/ 	.short	0x0101


	//----- nvinfo : EIATTR_COOP_GROUP_MASK_REGIDS
	.align		4
        /*0028*/ 	.byte	0x04, 0x29
        /*002a*/ 	.short	(.L_1251 - .L_1250)


	//   ....[0]....
.L_1250:
        /*002c*/ 	.word	0xffffffff


	//   ....[1]....
        /*0030*/ 	.word	0xffffffff


	//   ....[2]....
        /*0034*/ 	.word	0xffffffff


	//   ....[3]....
        /*0038*/ 	.word	0xffffffff


	//   ....[4]....
        /*003c*/ 	.word	0xffffffff


	//   ....[5]....
        /*0040*/ 	.word	0xffffffff


	//   ....[6]....
        /*0044*/ 	.word	0xffffffff


	//   ....[7]....
        /*0048*/ 	.word	0xffffffff


	//   ....[8]....
        /*004c*/ 	.word	0xffffffff


	//   ....[9]....
        /*0050*/ 	.word	0xffffffff


	//----- nvinfo : EIATTR_COOP_GROUP_INSTR_OFFSETS
	.align		4
.L_1251:
        /*0054*/ 	.byte	0x04, 0x28
        /*0056*/ 	.short	(.L_1253 - .L_1252)


	//   ....[0]....
.L_1252:
        /*0058*/ 	.word	0x00000a20


	//   ....[1]....
        /*005c*/ 	.word	0x00000a30


	//   ....[2]....
        /*0060*/ 	.word	0x00000a70


	//   ....[3]....
        /*0064*/ 	.word	0x00000a80


	//   ....[4]....
        /*0068*/ 	.word	0x00000ac0


	//   ....[5]....
        /*006c*/ 	.word	0x00000ad0


	//   ....[6]....
        /*0070*/ 	.word	0x00000b10


	//   ....[7]....
        /*0074*/ 	.word	0x00000b20


	//   ....[8]....
        /*0078*/ 	.word	0x00000b70


	//   ....[9]....
        /*007c*/ 	.word	0x00000b80


	//----- nvinfo : EIATTR_EXIT_INSTR_OFFSETS
	.align		4
.L_1253:
        /*0080*/ 	.byte	0x04, 0x1c
        /*0082*/ 	.short	(.L_1255 - .L_1254)


	//   ....[0]....
.L_1254:
        /*0084*/ 	.word	0x00000060


	//   ....[1]....
        /*0088*/ 	.word	0x00002be0


	//----- nvinfo : EIATTR_MAX_THREADS
	.align		4
.L_1255:
        /*008c*/ 	.byte	0x04, 0x05
        /*008e*/ 	.short	(.L_1257 - .L_1256)
.L_1256:
        /*0090*/ 	.word	0x00000100
        /*0094*/ 	.word	0x00000001
        /*0098*/ 	.word	0x00000001


	//----- nvinfo : EIATTR_CRS_STACK_SIZE
	.align		4
.L_1257:
        /*009c*/ 	.byte	0x04, 0x1e
        /*009e*/ 	.short	(.L_1259 - .L_1258)
.L_1258:
        /*00a0*/ 	.word	0x00000000


	//----- nvinfo : EIATTR_CBANK_PARAM_SIZE
	.align		4
.L_1259:
        /*00a4*/ 	.byte	0x03, 0x19
        /*00a6*/ 	.short	0x00a0


	//----- nvinfo : EIATTR_PARAM_CBANK
	.align		4
        /*00a8*/ 	.byte	0x04, 0x0a
        /*00aa*/ 	.short	(.L_1261 - .L_1260)
	.align		4
.L_1260:
        /*00ac*/ 	.word	index@(.nv.constant0._Z35group_norm_nhwc_fwd_one_pass_kernelI11Bf16IOFp32WLi128ELi16ELi256EEv26Group_norm_nhwc_fwd_params)
        /*00b0*/ 	.short	0x0210
        /*00b2*/ 	.short	0x00a0


	//----- nvinfo : EIATTR_SW_WAR
	.align		4
.L_1261:
        /*00b4*/ 	.byte	0x04, 0x36
        /*00b6*/ 	.short	(.L_1263 - .L_1262)
.L_1262:
        /*00b8*/ 	.word	0x00000008
.L_1263:


//--------------------- .nv.info._Z35group_norm_nhwc_fwd_one_pass_kernelI11Bf16IOFp32WLi256ELi16ELi256EEv26Group_norm_nhwc_fwd_params --------------------------
	.section	.nv.info._Z35group_norm_nhwc_fwd_one_pass_kernelI11Bf16IOFp32WLi256ELi16ELi256EEv26Group_norm_nhwc_fwd_params,"",@"SHT_CUDA_INFO"
	.sectionflags	@""
	.align	4


	//----- nvinfo : EIATTR_CUDA_API_VERSION
	.align		4
        /*0000*/ 	.byte	0x04, 0x37
        /*0002*/ 	.short	(.L_1265 - .L_1264)
.L_1264:
        /*0004*/ 	.word	0x00000082


	//----- nvinfo : EIATTR_KPARAM_INFO
	.align		4
.L_1265:
        /*0008*/ 	.byte	0x04, 0x17
        /*000a*/ 	.short	(.L_1267 - .L_1266)
.L_1266:
        /*000c*/ 	.word	0x00000000
        /*0010*/ 	.short	0x0000
        /*0012*/ 	.short	0x0000
        /*0014*/ 	.byte	0x00, 0xf0, 0x81, 0x02


	//----- nvinfo : EIATTR_SPARSE_MMA_MASK
	.align		4
.L_1267:
        /*0018*/ 	.byte	0x03, 0x50
        /*001a*/ 	.short	0x0000


	//----- nvinfo : EIATTR_MAXREG_COUNT
	.align		4
        /*001c*/ 	.byte	0x03, 0x1b
        /*001e*/ 	.short	0x00ff


	//----- nvinfo : EIATTR_NUM_BARRIERS
	.align		4
        /*0020*/ 	.byte	0x02, 0x4c
        /*0022*/ 	.byte	0x01
	.zero		1


	//----- nvinfo : EIATTR_MERCURY_ISA_VERSION
	.align		4
        /*0024*/ 	.byte	0x03, 0x5f
        /*0026*/ 	.short	0x0101


	//----- nvinfo : EIATTR_COOP_GROUP_MASK_REGIDS
	.align		4
        /*0028*/ 	.byte	0x04, 0x29
        /*002a*/ 	.short	(.L_1269 - .L_1268)


	//   ....[0]....
.L_1268:
        /*002c*/ 	.word	0xffffffff


	//   ....[1]....
        /*0030*/ 	.word	0xffffffff


	//   ....[2]....
        /*0034*/ 	.word	0xffffffff


	//   ....[3]....
        /*0038*/ 	.word	0xffffffff


	//   ....[4]....
        /*003c*/ 	.word	0xffffffff


	//   ....[5]....
        /*0040*/ 	.word	0xffffffff


	//   ....[6]....
        /*0044*/ 	.word	0xffffffff


	//   ....[7]....
        /*0048*/ 	.word	0xffffffff


	//   ....[8]....
        /*004c*/ 	.word	0xffffffff


	//   ....[9]....
        /*0050*/ 	.word	0xffffffff


	//----- nvinfo : EIATTR_COOP_GROUP_INSTR_OFFSETS
	.align		4
.L_1269:
        /*0054*/ 	.byte	0x04, 0x28
        /*0056*/ 	.short	(.L_1271 - .L_1270)


	//   ....[0]....
.L_1270:
        /*0058*/ 	.word	0x000010e0


	//   ....[1]....
        /*005c*/ 	.word	0x000010f0


	//   ....[2]....
        /*0060*/ 	.word	0x00001120


	//   ....[3]....
        /*0064*/ 	.word	0x00001130


	//   ....[4]....
        /*0068*/ 	.word	0x00001170


	//   ....[5]....
        /*006c*/ 	.word	0x00001180


	//   ....[6]....
        /*0070*/ 	.word	0x000011c0


	//   ....[7]....
        /*0074*/ 	.word	0x000011d0


	//   ....[8]....
        /*0078*/ 	.word	0x00001210


	//   ....[9]....
        /*007c*/ 	.word	0x00001220


	//----- nvinfo : EIATTR_EXIT_INSTR_OFFSETS
	.align		4
.L_1271:
        /*0080*/ 	.byte	0x04, 0x1c
        /*0082*/ 	.short	(.L_1273 - .L_1272)


	//   ....[0]....
.L_1272:
        /*0084*/ 	.word	0x00000070


	//   ....[1]....
        /*0088*/ 	.word	0x00003b90


	//----- nvinfo : EIATTR_MAX_THREADS
	.align		4
.L_1273:
        /*008c*/ 	.byte	0x04, 0x05
        /*008e*/ 	.short	(.L_1275 - .L_1274)
.L_1274:
        /*0090*/ 	.word	0x00000100
        /*0094*/ 	.word	0x00000001
        /*0098*/ 	.word	0x00000001


	//----- nvinfo : EIATTR_CRS_STACK_SIZE
	.align		4
.L_1275:
        /*009c*/ 	.byte	0x04, 0x1e
        /*009e*/ 	.short	(.L_1277 - .L_1276)
.L_1276:
        /*00a0*/ 	.word	0x00000000


	//----- nvinfo : EIATTR_CBANK_PARAM_SIZE
	.align		4
.L_1277:
        /*00a4*/ 	.byte	0x03, 0x19
        /*00a6*/ 	.short	0x00a0


	//----- nvinfo : EIATTR_PARAM_CBANK
	.align		4
        /*00a8*/ 	.byte	0x04, 0x0a
        /*00aa*/ 	.short	(.L_1279 - .L_1278)
	.align		4
.L_1278:
        /*00ac*/ 	.word	index@(.nv.constant0._Z35group_norm_nhwc_fwd_one_pass_kernelI11Bf16IOFp32WLi256ELi16ELi256EEv26Group_norm_nhwc_fwd_params)
        /*00b0*/ 	.short	0x0210
        /*00b2*/ 	.short	0x00a0


	//----- nvinfo : EIATTR_SW_WAR
	.align		4
.L_1279:
        /*00b4*/ 	.byte	0x04, 0x36
        /*00b6*/ 	.short	(.L_1281 - .L_1280)
.L_1280:
        /*00b8*/ 	.word	0x00000008
.L_1281:


//--------------------- .nv.info._Z35group_norm_nhwc_fwd_one_pass_kernelI11Bf16IOFp32WLi512ELi16ELi256EEv26Group_norm_nhwc_fwd_params --------------------------
	.section	.nv.info._Z35group_norm_nhwc_fwd_one_pass_kernelI11Bf16IOFp32WLi512ELi16ELi256EEv26Group_norm_nhwc_fwd_params,"",@"SHT_CUDA_INFO"
	.sectionflags	@""
	.align	4


	//----- nvinfo : EIATTR_CUDA_API_VERSION
	.align		4
        /*0000*/ 	.byte	0x04, 0x37
        /*0002*/ 	.short	(.L_1283 - .L_1282)
.L_1282:
        /*0004*/ 	.word	0x00000082


	//----- nvinfo : EIATTR_KPARAM_INFO
	.align		4
.L_1283:
        /*0008*/ 	.byte	0x04, 0x17
        /*000a*/ 	.short	(.L_1285 - .L_1284)
.L_1284:
        /*000c*/ 	.word	0x00000000
        /*0010*/ 	.short	0x0000
        /*0012*/ 	.short	0x0000
        /*0014*/ 	.byte	0x00, 0xf0, 0x81, 0x02


	//----- nvinfo : EIATTR_SPARSE_MMA_MASK
	.align		4
.L_1285:
        /*0018*/ 	.byte	0x03, 0x50
        /*001a*/ 	.short	0x0000


	//----- nvinfo : EIATTR_MAXREG_COUNT
	.align		4
        /*001c*/ 	.byte	0x03, 0x1b
        /*001e*/ 	.short	0x00ff


	//----- nvinfo : EIATTR_NUM_BARRIERS
	.align		4
        /*0020*/ 	.byte	0x02, 0x4c
        /*0022*/ 	.byte	0x01
	.zero		1


	//----- nvinfo : EIATTR_MERCURY_ISA_VERSION
	.align		4
        /*0024*/ 	.byte	0x03, 0x5f
        /*0026*/ 	.short	0x0101


	//----- nvinfo : EIATTR_COOP_GROUP_MASK_REGIDS
	.align		4
        /*0028*/ 	.byte	0x04, 0x29
        /*002a*/ 	.short	(.L_1287 - .L_1286)


	//   ....[0]....
.L_1286:
        /*002c*/ 	.word	0xffffffff


	//   ....[1]....
        /*0030*/ 	.word	0xffffffff


	//   ....[2]....
        /*0034*/ 	.word	0xffffffff


	//   ....[3]....
        /*0038*/ 	.word	0xffffffff


	//   ....[4]....
        /*003c*/ 	.word	0xffffffff


	//   ....[5]....
        /*0040*/ 	.word	0xffffffff


	//   ....[6]....
        /*0044*/ 	.word	0xffffffff


	//   ....[7]....
        /*0048*/ 	.word	0xffffffff


	//   ....[8]....
        /*004c*/ 	.word	0xffffffff


	//   ....[9]....
        /*0050*/ 	.word	0xffffffff


	//----- nvinfo : EIATTR_COOP_GROUP_INSTR_OFFSETS
	.align		4
.L_1287:
        /*0054*/ 	.byte	0x04, 0x28
        /*0056*/ 	.short	(.L_1289 - .L_1288)


	//   ....[0]....
.L_1288:
        /*0058*/ 	.word	0x00001da0


	//   ....[1]....
        /*005c*/ 	.word	0x00001db0


	//   ....[2]....
        /*0060*/ 	.word	0x00001de0


	//   ....[3]....
        /*0064*/ 	.word	0x00001df0


	//   ....[4]....
        /*0068*/ 	.word	0x00001e30


	//   ....[5]....
        /*006c*/ 	.word	0x00001e40


	//   ....[6]....
        /*0070*/ 	.word	0x00001e80


	//   ....[7]....
        /*0074*/ 	.word	0x00001e90


	//   ....[8]....
        /*0078*/ 	.word	0x00001ed0


	//   ....[9]....
        /*007c*/ 	.word	0x00001ee0


	//----- nvinfo : EIATTR_EXIT_INSTR_OFFSETS
	.align		4
.L_1289:
        /*0080*/ 	.byte	0x04, 0x1c
        /*0082*/ 	.short	(.L_1291 - .L_1290)


	//   ....[0]....
.L_1290:
        /*0084*/ 	.word	0x00000070


	//   ....[1]....
        /*0088*/ 	.word	0x00005cc0


	//----- nvinfo : EIATTR_MAX_THREADS
	.align		4
.L_1291:
        /*008c*/ 	.byte	0x04, 0x05
        /*008e*/ 	.short	(.L_1293 - .L_1292)
.L_1292:
        /*0090*/ 	.word	0x00000100
        /*0094*/ 	.word	0x00000001
        /*0098*/ 	.word	0x00000001


	//----- nvinfo : EIATTR_CRS_STACK_SIZE
	.align		4
.L_1293:
        /*009c*/ 	.byte	0x04, 0x1e
        /*009e*/ 	.short	(.L_1295 - .L_1294)
.L_1294:
        /*00a0*/ 	.word	0x00000000


	//----- nvinfo : EIATTR_CBANK_PARAM_SIZE
	.align		4
.L_1295:
        /*00a4*/ 	.byte	0x03, 0x19
        /*00a6*/ 	.short	0x00a0


	//----- nvinfo : EIATTR_PARAM_CBANK
	.align		4
        /*00a8*/ 	.byte	0x04, 0x0a
        /*00aa*/ 	.short	(.L_1297 - .L_1296)
	.align		4
.L_1296:
        /*00ac*/ 	.word	index@(.nv.constant0._Z35group_norm_nhwc_fwd_one_pass_kernelI11Bf16IOFp32WLi512ELi16ELi256EEv26Group_norm_nhwc_fwd_params)
        /*00b0*/ 	.short	0x0210
        /*00b2*/ 	.short	0x00a0


	//----- nvinfo : EIATTR_SW_WAR
	.align		4
.L_1297:
        /*00b4*/ 	.byte	0x04, 0x36
        /*00b6*/ 	.short	(.L_1299 - .L_1298)
.L_1298:
        /*00b8*/ 	.word	0x00000008
.L_1299:


//--------------------- .nv.info._Z35group_norm_nhwc_fwd_one_pass_kernelI11Bf16IOBf16WLi64ELi16ELi256EEv26Group_norm_nhwc_fwd_params --------------------------
	.section	.nv.info._Z35group_norm_nhwc_fwd_one_pass_kernelI11Bf16IOBf16WLi64ELi16ELi256EEv26Group_norm_nhwc_fwd_params,"",@"SHT_CUDA_INFO"
	.sectionflags	@""
	.align	4


	//----- nvinfo : EIATTR_CUDA_API_VERSION
	.align		4
        /*0000*/ 	.byte	0x04, 0x37
        /*0002*/ 	.short	(.L_1301 - .L_1300)
.L_1300:
        /*0004*/ 	.word	0x00000082


	//----- nvinfo : EIATTR_KPARAM_INFO
	.align		4
.L_1301:
        /*0008*/ 	.byte	0x04, 0x17
        /*000a*/ 	.short	(.L_1303 - .L_1302)
.L_1302:
        /*000c*/ 	.word	0x00000000
        /*0010*/ 	.short	0x0000
        /*0012*/ 	.short	0x0000
        /*0014*/ 	.byte	0x00, 0xf0, 0x81, 0x02


	//----- nvinfo : EIATTR_SPARSE_MMA_MASK
	.align		4
.L_1303:
        /*0018*/ 	.byte	0x03, 0x50
        /*001a*/ 	.short	0x0000


	//----- nvinfo : EIATTR_MAXREG_COUNT
	.align		4
        /*001c*/ 	.byte	0x03, 0x1b
        /*001e*/ 	.short	0x00ff


	//----- nvinfo : EIATTR_NUM_BARRIERS
	.align		4
        /*0020*/ 	.byte	0x02, 0x4c
        /*0022*/ 	.byte	0x01
	.zero		1


	//----- nvinfo : EIATTR_MERCURY_ISA_VERSION
	.align		4
        /*0024*/ 	.byte	0x03, 0x5f
        /*0026*/ 	.short	0x0101


	//----- nvinfo : EIATTR_COOP_GROUP_MASK_REGIDS
	.align		4
        /*0028*/ 	.byte	0x04, 0x29
        /*002a*/ 	.short	(.L_1305 - .L_1304)


	//   ....[0]....
.L_1304:
        /*002c*/ 	.word	0xffffffff


	//   ....[1]....
        /*0030*/ 	.word	0xffffffff


	//   ....[2]....
        /*0034*/ 	.word	0xffffffff


	//   ....[3]....
        /*0038*/ 	.word	0xffffffff


	//   ....[4]....
        /*003c*/ 	.word	0xffffffff


	//   ....[5]....
        /*0040*/ 	.word	0xffffffff


	//   ....[6]....
        /*0044*/ 	.word	0xffffffff


	//   ....[7]....
        /*0048*/ 	.word	0xffffffff


	//   ....[8]....
        /*004c*/ 	.word	0xffffffff


	//   ....[9]....
        /*0050*/ 	.word	0xffffffff


	//----- nvinfo : EIATTR_COOP_GROUP_INSTR_OFFSETS
	.align		4
.L_1305:
        /*0054*/ 	.byte	0x04, 0x28
        /*0056*/ 	.short	(.L_1307 - .L_1306)


	//   ....[0]....
.L_1306:
        /*0058*/ 	.word	0x00000720


	//   ....[1]....
        /*005c*/ 	.word	0x00000730


	//   ....[2]....
        /*0060*/ 	.word	0x00000760


	//   ....[3]....
        /*0064*/ 	.word	0x00000770


	//   ....[4]....
        /*0068*/ 	.word	0x000007b0


	//   ....[5]....
        /*006c*/ 	.word	0x000007c0


	//   ....[6]....
        /*0070*/ 	.word	0x00000800


	//   ....[7]....
        /*0074*/ 	.word	0x00000810


	//   ....[8]....
        /*0078*/ 	.word	0x00000850


	//   ....[9]....
        /*007c*/ 	.word	0x00000860


	//----- nvinfo : EIATTR_EXIT_INSTR_OFFSETS
	.align		4
.L_1307:
        /*0080*/ 	.byte	0x04, 0x1c
        /*0082*/ 	.short	(.L_1309 - .L_1308)


	//   ....[0]....
.L_1308:
        /*0084*/ 	.word	0x00000060


	//   ....[1]....
        /*0088*/ 	.word	0x00001c70


	//----- nvinfo : EIATTR_MAX_THREADS
	.align		4
.L_1309:
        /*008c*/ 	.byte	0x04, 0x05
        /*008e*/ 	.short	(.L_1311 - .L_1310)
.L_1310:
        /*0090*/ 	.word	0x00000100
        /*0094*/ 	.word	0x00000001
        /*0098*/ 	.word	0x00000001


	//----- nvinfo : EIATTR_CRS_STACK_SIZE
	.align		4
.L_1311:
        /*009c*/ 	.byte	0x04, 0x1e
        /*009e*/ 	.short	(.L_1313 - .L_1312)
.L_1312:
        /*00a0*/ 	.word	0x00000000


	//----- nvinfo : EIATTR_CBANK_PARAM_SIZE
	.align		4
.L_1313:
        /*00a4*/ 	.byte	0x03, 0x19
        /*00a6*/ 	.short	0x00a0


	//----- nvinfo : EIATTR_PARAM_CBANK
	.align		4
        /*00a8*/ 	.byte	0x04, 0x0a
        /*00aa*/ 	.short	(.L_1315 - .L_1314)
	.align		4
.L_1314:
        /*00ac*/ 	.word	index@(.nv.constant0._Z35group_norm_nhwc_fwd_one_pass_kernelI11Bf16IOBf16WLi64ELi16ELi256EEv26Group_norm_nhwc_fwd_params)
        /*00b0*/ 	.short	0x0210
        /*00b2*/ 	.short	0x00a0


	//----- nvinfo : EIATTR_SW_WAR
	.align		4
.L_1315:
        /*00b4*/ 	.byte	0x04, 0x36
        /*00b6*/ 	.short	(.L_1317 - .L_1316)
.L_1316:
        /*00b8*/ 	.word	0x00000008
.L_1317:


//--------------------- .nv.info._Z35group_norm_nhwc_fwd_one_pass_kernelI11Bf16IOBf16WLi128ELi16ELi256EEv26Group_norm_nhwc_fwd_params --------------------------
	.section	.nv.info._Z35group_norm_nhwc_fwd_one_pass_kernelI11Bf16IOBf16WLi128ELi16ELi256EEv26Group_norm_nhwc_fwd_params,"",@"SHT_CUDA_INFO"
	.sectionflags	@""
	.align	4


	//----- nvinfo : EIATTR_CUDA_API_VERSION
	.align		4
        /*0000*/ 	.byte	0x04, 0x37
        /*0002*/ 	.short	(.L_1319 - .L_1318)
.L_1318:
        /*0004*/ 	.word	0x00000082


	//----- nvinfo : EIATTR_KPARAM_INFO
	.align		4
.L_1319:
        /*0008*/ 	.byte	0x04, 0x17
        /*000a*/ 	.short	(.L_1321 - .L_1320)
.L_1320:
        /*000c*/ 	.word	0x00000000
        /*0010*/ 	.short	0x0000
        /*0012*/ 	.short	0x0000
        /*0014*/ 	.byte	0x00, 0xf0, 0x81, 0x02


	//----- nvinfo : EIATTR_SPARSE_MMA_MASK
	.align		4
.L_1321:
        /*0018*/ 	.byte	0x03, 0x50
        /*001a*/ 	.short	0x0000


	//----- nvinfo : EIATTR_MAXREG_COUNT
	.align		4
        /*001c*/ 	.byte	0x03, 0x1b
        /*001e*/ 	.short	0x00ff


	//----- nvinfo : EIATTR_NUM_BARRIERS
	.align		4
        /*0020*/ 	.byte	0x02, 0x4c
        /*0022*/ 	.byte	0x01
	.zero		1


	//----- nvinfo : EIATTR_MERCURY_ISA_VERSION
	.align		4
        /*0024*/ 	.byte	0x03, 0x5f
        /*0026*/ 	.short	0x0101


	//----- nvinfo : EIATTR_COOP_GROUP_MASK_REGIDS
	.align		4
        /*0028*/ 	.byte	0x04, 0x29
        /*002a*/ 	.short	(.L_1323 - .L_1322)


	//   ....[0]....
.L_1322:
        /*002c*/ 	.word	0xffffffff


	//   ....[1]....
        /*0030*/ 	.word	0xffffffff


	//   ....[2]....
        /*0034*/ 	.word	0xffffffff


	//   ....[3]....
        /*0038*/ 	.word	0xffffffff


	//   ....[4]....
        /*003c*/ 	.word	0xffffffff


	//   ....[5]....
        /*0040*/ 	.word	0xffffffff


	//   ....[6]....
        /*0044*/ 	.word	0xffffffff


	//   ....[7]....
        /*0048*/ 	.word	0xffffffff


	//   ....[8]....
        /*004c*/ 	.word	0xffffffff


	//   ....[9]....
        /*0050*/ 	.word	0xffffffff


	//----- nvinfo : EIATTR_COOP_GROUP_INSTR_OFFSETS
	.align		4
.L_1323:
        /*0054*/ 	.byte	0x04, 0x28
        /*0056*/ 	.short	(.L_1325 - .L_1324)


	//   ....[0]....
.L_1324:
        /*0058*/ 	.word	0x00000a20


	//   ....[1]....
        /*005c*/ 	.word	0x00000a30


	//   ....[2]....
        /*0060*/ 	.word	0x00000a70


	//   ....[3]....
        /*0064*/ 	.word	0x00000a80


	//   ....[4]....
        /*0068*/ 	.word	0x00000ac0


	//   ....[5]....
        /*006c*/ 	.word	0x00000ad0


	//   ....[6]....
        /*0070*/ 	.word	0x00000b10


	//   ....[7]....
        /*0074*/ 	.word	0x00000b20


	//   ....[8]....
        /*0078*/ 	.word	0x00000b70


	//   ....[9]....
        /*007c*/ 	.word	0x00000b80


	//----- nvinfo : EIATTR_EXIT_INSTR_OFFSETS
	.align		4
.L_1325:
        /*0080*/ 	.byte	0x04, 0x1c
        /*0082*/ 	.short	(.L_1327 - .L_1326)


	//   ....[0]....
.L_1326:
        /*0084*/ 	.word	0x00000060


	//   ....[1]....
        /*0088*/ 	.word	0x00002c40


	//----- nvinfo : EIATTR_MAX_THREADS
	.align		4
.L_1327:
        /*008c*/ 	.byte	0x04, 0x05
        /*008e*/ 	.short	(.L_1329 - .L_1328)
.L_1328:
        /*0090*/ 	.word	0x00000100
        /*0094*/ 	.word	0x00000001
        /*0098*/ 	.word	0x00000001


	//----- nvinfo : EIATTR_CRS_STACK_SIZE
	.align		4
.L_1329:
        /*009c*/ 	.byte	0x04, 0x1e
        /*009e*/ 	.short	(.L_1331 - .L_1330)
.L_1330:
        /*00a0*/ 	.word	0x00000000


	//----- nvinfo : EIATTR_CBANK_PARAM_SIZE
	.align		4
.L_1331:
        /*00a4*/ 	.byte	0x03, 0x19
        /*00a6*/ 	.short	0x00a0


	//----- nvinfo : EIATTR_PARAM_CBANK
	.align		4
        /*00a8*/ 	.byte	0x04, 0x0a
        /*00aa*/ 	.short	(.L_1333 - .L_1332)
	.align		4
.L_1332:
        /*00ac*/ 	.word	index@(.nv.constant0._Z35group_norm_nhwc_fwd_one_pass_kernelI11Bf16IOBf16WLi128ELi16ELi256EEv26Group_norm_nhwc_fwd_params)
        /*00b0*/ 	.short	0x0210
        /*00b2*/ 	.short	0x00a0


	//----- nvinfo : EIATTR_SW_WAR
	.align		4
.L_1333:
        /*00b4*/ 	.byte	0x04, 0x36
        /*00b6*/ 	.short	(.L_1335 - .L_1334)
.L_1334:
        /*00b8*/ 	.word	0x00000008
.L_1335:


//--------------------- .nv.info._Z35group_norm_nhwc_fwd_one_pass_kernelI11Bf16IOBf16WLi256ELi16ELi256EEv26Group_norm_nhwc_fwd_params --------------------------
	.section	.nv.info._Z35group_norm_nhwc_fwd_one_pass_kernelI11Bf16IOBf16WLi256ELi16ELi256EEv26Group_norm_nhwc_fwd_params,"",@"SHT_CUDA_INFO"
	.sectionflags	@""
	.align	4


	//----- nvinfo : EIATTR_CUDA_API_VERSION
	.align		4
        /*0000*/ 	.byte	0x04, 0x37
        /*0002*/ 	.short	(.L_1337 - .L_1336)
.L_1336:
        /*0004*/ 	.word	0x00000082


	//----- nvinfo : EIATTR_KPARAM_INFO
	.align		4
.L_1337:
        /*0008*/ 	.byte	0x04, 0x17
        /*000a*/ 	.short	(.L_1339 - .L_1338)
.L_1338:
        /*000c*/ 	.word	0x00000000
        /*0010*/ 	.short	0x0000
        /*0012*/ 	.short	0x0000
        /*0014*/ 	.byte	0x00, 0xf0, 0x81, 0x02


	//----- nvinfo : EIATTR_SPARSE_MMA_MASK
	.align		4
.L_1339:
        /*0018*/ 	.byte	0x03, 0x50
        /*001a*/ 	.short	0x0000


	//----- nvinfo : EIATTR_MAXREG_COUNT
	.align		4
        /*001c*/ 	.byte	0x03, 0x1b
        /*001e*/ 	.short	0x00ff


	//----- nvinfo : EIATTR_NUM_BARRIERS
	.align		4
        /*0020*/ 	.byte	0x02, 0x4c
        /*0022*/ 	.byte	0x01
	.zero		1


	//----- nvinfo : EIATTR_MERCURY_ISA_VERSION
	.align		4
        /*0024*/ 	.byte	0x03, 0x5f
        /*0026*/ 	.short	0x0101


	//----- nvinfo : EIATTR_COOP_GROUP_MASK_REGIDS
	.align		4
        /*0028*/ 	.byte	0x04, 0x29
        /*002a*/ 	.short	(.L_1341 - .L_1340)


	//   ....[0]....
.L_1340:
        /*002c*/ 	.word	0xffffffff


	//   ....[1]....
        /*0030*/ 	.word	0xffffffff


	//   ....[2]....
        /*0034*/ 	.word	0xffffffff


	//   ....[3]....
        /*0038*/ 	.word	0xffffffff


	//   ....[4]....
        /*003c*/ 	.word	0xffffffff


	//   ....[5]....
        /*0040*/ 	.word	0xffffffff


	//   ....[6]....
        /*0044*/ 	.word	0xffffffff


	//   ....[7]....
        /*0048*/ 	.word	0xffffffff


	//   ....[8]....
        /*004c*/ 	.word	0xffffffff


	//   ....[9]....
        /*0050*/ 	.word	0xffffffff


	//----- nvinfo : EIATTR_COOP_GROUP_INSTR_OFFSETS
	.align		4
.L_1341:
        /*0054*/ 	.byte	0x04, 0x28
        /*0056*/ 	.short	(.L_1343 - .L_1342)


	//   ....[0]....
.L_1342:
        /*0058*/ 	.word	0x00001040


	//   ....[1]....
        /*005c*/ 	.word	0x00001050


	//   ....[2]....
        /*0060*/ 	.word	0x00001080


	//   ....[3]....
        /*0064*/ 	.word	0x00001090


	//   ....[4]....
        /*0068*/ 	.word	0x000010d0


	//   ....[5]....
        /*006c*/ 	.word	0x000010e0


	//   ....[6]....
        /*0070*/ 	.word	0x00001120


	//   ....[7]....
        /*0074*/ 	.word	0x00001130


	//   ....[8]....
        /*0078*/ 	.word	0x00001170


	//   ....[9]....
        /*007c*/ 	.word	0x00001180


	//----- nvinfo : EIATTR_EXIT_INSTR_OFFSETS
	.align		4
.L_1343:
        /*0080*/ 	.byte	0x04, 0x1c
        /*0082*/ 	.short	(.L_1345 - .L_1344)


	//   ....[0]....
.L_1344:
        /*0084*/ 	.word	0x00000070


	//   ....[1]....
        /*0088*/ 	.word	0x00003c20


	//----- nvinfo : EIATTR_MAX_THREADS
	.align		4
.L_1345:
        /*008c*/ 	.byte	0x04, 0x05
        /*008e*/ 	.short	(.L_1347 - .L_1346)
.L_1346:
        /*0090*/ 	.word	0x00000100
        /*0094*/ 	.word	0x00000001
        /*0098*/ 	.word	0x00000001


	//----- nvinfo : EIATTR_CRS_STACK_SIZE
	.align		4
.L_1347:
        /*009c*/ 	.byte	0x04, 0x1e
        /*009e*/ 	.short	(.L_1349 - .L_1348)
.L_1348:
        /*00a0*/ 	.word	0x00000000


	//----- nvinfo : EIATTR_CBANK_PARAM_SIZE
	.align		4
.L_1349:
        /*00a4*/ 	.byte	0x03, 0x19
        /*00a6*/ 	.short	0x00a0


	//----- nvinfo : EIATTR_PARAM_CBANK
	.align		4
        /*00a8*/ 	.byte	0x04, 0x0a
        /*00aa*/ 	.short	(.L_1351 - .L_1350)
	.align		4
.L_1350:
        /*00ac*/ 	.word	index@(.nv.constant0._Z35group_norm_nhwc_fwd_one_pass_kernelI11Bf16IOBf16WLi256ELi16ELi256EEv26Group_norm_nhwc_fwd_params)
        /*00b0*/ 	.short	0x0210
        /*00b2*/ 	.short	0x00a0


	//----- nvinfo : EIATTR_SW_WAR
	.align		4
.L_1351:
        /*00b4*/ 	.byte	0x04, 0x36
        /*00b6*/ 	.short	(.L_1353 - .L_1352)
.L_1352:
        /*00b8*/ 	.word	0x00000008
.L_1353:


//--------------------- .nv.info._Z35group_norm_nhwc_fwd_one_pass_kernelI11Bf16IOBf16WLi512ELi16ELi256EEv26Group_norm_nhwc_fwd_params --------------------------
	.section	.nv.info._Z35group_norm_nhwc_fwd_one_pass_kernelI11Bf16IOBf16WLi512ELi16ELi256EEv26Group_norm_nhwc_fwd_params,"",@"SHT_CUDA_INFO"
	.sectionflags	@""
	.align	4


	//----- nvinfo : EIATTR_CUDA_API_VERSION
	.align		4
        /*0000*/ 	.byte	0x04, 0x37
        /*0002*/ 	.short	(.L_1355 - .L_1354)
.L_1354:
        /*0004*/ 	.word	0x00000082


	//----- nvinfo : EIATTR_KPARAM_INFO
	.align		4
.L_1355:
        /*0008*/ 	.byte	0x04, 0x17
        /*000a*/ 	.short	(.L_1357 - .L_1356)
.L_1356:
        /*000c*/ 	.word	0x00000000
        /*0010*/ 	.short	0x0000
        /*0012*/ 	.short	0x0000
        /*0014*/ 	.byte	0x00, 0xf0, 0x81, 0x02


	//----- nvinfo : EIATTR_SPARSE_MMA_MASK
	.align		4
.L_1357:
        /*0018*/ 	.byte	0x03, 0x50
        /*001a*/ 	.short	0x0000


	//----- nvinfo : EIATTR_MAXREG_COUNT
	.align		4
        /*001c*/ 	.byte	0x03, 0x1b
        /*001e*/ 	.short	0x00ff


	//----- nvinfo : EIATTR_NUM_BARRIERS
	.align		4
        /*0020*/ 	.byte	0x02, 0x4c
        /*0022*/ 	.byte	0x01
	.zero		1


	//----- nvinfo : EIATTR_MERCURY_ISA_VERSION
	.align		4
        /*0024*/ 	.byte	0x03, 0x5f
        /*0026*/ 	.short	0x0101


	//----- nvinfo : EIATTR_COOP_GROUP_MASK_REGIDS
	.align		4
        /*0028*/ 	.byte	0x04, 0x29
        /*002a*/ 	.short	(.L_1359 - .L_1358)


	//   ....[0]....
.L_1358:
        /*002c*/ 	.word	0xffffffff


	//   ....[1]....
        /*0030*/ 	.word	0xffffffff


	//   ....[2]....
        /*0034*/ 	.word	0xffffffff


	//   ....[3]....
        /*0038*/ 	.word	0xffffffff


	//   ....[4]....
        /*003c*/ 	.word	0xffffffff


	//   ....[5]....
        /*0040*/ 	.word	0xffffffff


	//   ....[6]....
        /*0044*/ 	.word	0xffffffff


	//   ....[7]....
        /*0048*/ 	.word	0xffffffff


	//   ....[8]....
        /*004c*/ 	.word	0xffffffff


	//   ....[9]....
        /*0050*/ 	.word	0xffffffff


	//----- nvinfo : EIATTR_COOP_GROUP_INSTR_OFFSETS
	.align		4
.L_1359:
        /*0054*/ 	.byte	0x04, 0x28
        /*0056*/ 	.short	(.L_1361 - .L_1360)


	//   ....[0]....
.L_1360:
        /*0058*/ 	.word	0x00001da0


	//   ....[1]....
        /*005c*/ 	.word	0x00001db0


	//   ....[2]....
        /*0060*/ 	.word	0x00001de0


	//   ....[3]....
        /*0064*/ 	.word	0x00001df0


	//   ....[4]....
        /*0068*/ 	.word	0x00001e30


	//   ....[5]....
        /*006c*/ 	.word	0x00001e40


	//   ....[6]....
        /*0070*/ 	.word	0x00001e80


	//   ....[7]....
        /*0074*/ 	.word	0x00001e90


	//   ....[8]....
        /*0078*/ 	.word	0x00001ed0


	//   ....[9]....
        /*007c*/ 	.word	0x00001ee0


	//----- nvinfo : EIATTR_EXIT_INSTR_OFFSETS
	.align		4
.L_1361:
        /*0080*/ 	.byte	0x04, 0x1c
        /*0082*/ 	.short	(.L_1363 - .L_1362)


	//   ....[0]....
.L_1362:
        /*0084*/ 	.word	0x00000070


	//   ....[1]....
        /*0088*/ 	.word	0x00005d20


	//----- nvinfo : EIATTR_MAX_THREADS
	.align		4
.L_1363:
        /*008c*/ 	.byte	0x04, 0x05
        /*008e*/ 	.short	(.L_1365 - .L_1364)
.L_1364:
        /*0090*/ 	.word	0x00000100
        /*0094*/ 	.word	0x00000001
        /*0098*/ 	.word	0x00000001


	//----- nvinfo : EIATTR_CRS_STACK_SIZE
	.align		4
.L_1365:
        /*009c*/ 	.byte	0x04, 0x1e
        /*009e*/ 	.short	(.L_1367 - .L_1366)
.L_1366:
        /*00a0*/ 	.word	0x00000000


	//----- nvinfo : EIATTR_CBANK_PARAM_SIZE
	.align		4
.L_1367:
        /*00a4*/ 	.byte	0x03, 0x19
        /*00a6*/ 	.short	0x00a0


	//----- nvinfo : EIATTR_PARAM_CBANK
	.align		4
        /*00a8*/ 	.byte	0x04, 0x0a
        /*00aa*/ 	.short	(.L_1369 - .L_1368)
	.align		4
.L_1368:
        /*00ac*/ 	.word	index@(.nv.constant0._Z35group_norm_nhwc_fwd_one_pass_kernelI11Bf16IOBf16WLi512ELi16ELi256EEv26Group_norm_nhwc_fwd_params)
        /*00b0*/ 	.short	0x0210
        /*00b2*/ 	.short	0x00a0


	//----- nvinfo : EIATTR_SW_WAR
	.align		4
.L_1369:
        /*00b4*/ 	.byte	0x04, 0x36
        /*00b6*/ 	.short	(.L_1371 - .L_1370)
.L_1370:
        /*00b8*/ 	.word	0x00000008
.L_1371:


//--------------------- .nv.info._Z35group_norm_nhwc_fwd_one_pass_kernelI11Bf16IOFp16WLi64ELi16ELi256EEv26Group_norm_nhwc_fwd_params --------------------------
	.section	.nv.info._Z35group_norm_nhwc_fwd_one_pass_kernelI11Bf16IOFp16WLi64ELi16ELi256EEv26Group_norm_nhwc_fwd_params,"",@"SHT_CUDA_INFO"
	.sectionflags	@""
	.align	4


	//----- nvinfo : EIATTR_CUDA_API_VERSION
	.align		4
        /*0000*/ 	.byte	0x04, 0x37
        /*0002*/ 	.short	(.L_1373 - .L_1372)
.L_1372:
        /*0004*/ 	.word	0x00000082


	//----- nvinfo : EIATTR_KPARAM_INFO
	.align		4
.L_1373:
        /*0008*/ 	.byte	0x04, 0x17
        /*000a*/ 	.short	(.L_1375 - .L_1374)
.L_1374:
        /*000c*/ 	.word	0x00000000
        /*0010*/ 	.short	0x0000
        /*0012*/ 	.short	0x0000
        /*0014*/ 	.byte	0x00, 0xf0, 0x81, 0x02


	//----- nvinfo : EIATTR_SPARSE_MMA_MASK
	.align		4
.L_1375:
        /*0018*/ 	.byte	0x03, 0x50
        /*001a*/ 	.short	0x0000


	//----- nvinfo : EIATTR_MAXREG_COUNT
	.align		4
        /*001c*/ 	.byte	0x03, 0x1b
        /*001e*/ 	.short	0x00ff


	//----- nvinfo : EIATTR_NUM_BARRIERS
	.align		4
        /*0020*/ 	.byte	0x02, 0x4c
        /*0022*/ 	.byte	0x01
	.zero		1


	//----- nvinfo : EIATTR_MERCURY_ISA_VERSION
	.align		4
        /*0024*/ 	.byte	0x03, 0x5f
        /*0026*/ 	.short	0x0101


	//----- nvinfo : EIATTR_COOP_GROUP_MASK_REGIDS
	.align		4
        /*0028*/ 	.byte	0x04, 0x29
        /*002a*/ 	.short	(.L_1377 - .L_1376)


	//   ....[0]....
.L_1376:
        /*002c*/ 	.word	0xffffffff


	//   ....[1]....
        /*0030*/ 	.word	0xffffffff


	//   ....[2]....
        /*0034*/ 	.word	0xffffffff


	//   ....[3]....
        /*0038*/ 	.word	0xffffffff


	//   ....[4]....
        /*003c*/ 	.word	0xffffffff


	//   ....[5]....
        /*0040*/ 	.word	0xffffffff


	//   ....[6]....
        /*0044*/ 	.word	0xffffffff


	//   ....[7]....
        /*0048*/ 	.word	0xffffffff


	//   ....[8]....
        /*004c*/ 	.word	0xffffffff


	//   ....[9]....
        /*0050*/ 	.word	0xffffffff


	//----- nvinfo : EIATTR_COOP_GROUP_INSTR_OFFSETS
	.align		4
.L_1377:
        /*0054*/ 	.byte	0x04, 0x28
        /*0056*/ 	.short	(.L_1379 - .L_1378)


	//   ....[0]....
.L_1378:
        /*0058*/ 	.word	0x00000720


	//   ....[1]....
        /*005c*/ 	.word	0x00000730


	//   ....[2]....
        /*0060*/ 	.word	0x00000760


	//   ....[3]....
        /*0064*/ 	.word	0x00000770


	//   ....[4]....
        /*0068*/ 	.word	0x000007b0


	//   ....[5]....
        /*006c*/ 	.word	0x000007c0


	//   ....[6]....
        /*0070*/ 	.word	0x00000800


	//   ....[7]....
        /*0074*/ 	.word	0x00000810


	//   ....[8]....
        /*0078*/ 	.word	0x00000850


	//   ....[9]....
        /*007c*/ 	.word	0x00000860


	//----- nvinfo : EIATTR_EXIT_INSTR_OFFSETS
	.align		4
.L_1379:
        /*0080*/ 	.byte	0x04, 0x1c
        /*0082*/ 	.short	(.L_1381 - .L_1380)


	//   ....[0]....
.L_1380:
        /*0084*/ 	.word	0x00000060


	//   ....[1]....
        /*0088*/ 	.word	0x00001c70


	//----- nvinfo : EIATTR_MAX_THREADS
	.align		4
.L_1381:
        /*008c*/ 	.byte	0x04, 0x05
        /*008e*/ 	.short	(.L_1383 - .L_1382)
.L_1382:
        /*0090*/ 	.word	0x00000100
        /*0094*/ 	.word	0x00000001
        /*0098*/ 	.word	0x00000001


	//----- nvinfo : EIATTR_CRS_STACK_SIZE
	.align		4
.L_1383:
        /*009c*/ 	.byte	0x04, 0x1e
        /*009e*/ 	.short	(.L_1385 - .L_1384)
.L_1384:
        /*00a0*/ 	.word	0x00000000


	//----- nvinfo : EIATTR_CBANK_PARAM_SIZE
	.align		4
.L_1385:
        /*00a4*/ 	.byte	0x03, 0x19
        /*00a6*/ 	.short	0x00a0


	//----- nvinfo : EIATTR_PARAM_CBANK
	.align		4
        /*00a8*/ 	.byte	0x04, 0x0a
        /*00aa*/ 	.short	(.L_1387 - .L_1386)
	.align		4
.L_1386:
        /*00ac*/ 	.word	index@(.nv.constant0._Z35group_norm_nhwc_fwd_one_pass_kernelI11Bf16IOFp16WLi64ELi16ELi256EEv26Group_norm_nhwc_fwd_params)
        /*00b0*/ 	.short	0x0210
        /*00b2*/ 	.short	0x00a0


	//----- nvinfo : EIATTR_SW_WAR
	.align		4
.L_1387:
        /*00b4*/ 	.byte	0x04, 0x36
        /*00b6*/ 	.short	(.L_1389 - .L_1388)
.L_1388:
        /*00b8*/ 	.word	0x00000008
.L_1389:


//--------------------- .nv.info._Z35group_norm_nhwc_fwd_one_pass_kernelI11Bf16IOFp16WLi128ELi16ELi256EEv26Group_norm_nhwc_fwd_params --------------------------
	.section	.nv.info._Z35group_norm_nhwc_fwd_one_pass_kernelI11Bf16IOFp16WLi128ELi16ELi256EEv26Group_norm_nhwc_fwd_params,"",@"SHT_CUDA_INFO"
	.sectionflags	@""
	.align	4


	//----- nvinfo : EIATTR_CUDA_API_VERSION
	.align		4
        /*0000*/ 	.byte	0x04, 0x37
        /*0002*/ 	.short	(.L_1391 - .L_1390)
.L_1390:
        /*0004*/ 	.word	0x00000082


	//----- nvinfo : EIATTR_KPARAM_INFO
	.align		4
.L_1391:
        /*0008*/ 	.byte	0x04, 0x17
        /*000a*/ 	.short	(.L_1393 - .L_1392)
.L_1392:
        /*000c*/ 	.word	0x00000000
        /*0010*/ 	.short	0x0000
        /*0012*/ 	.short	0x0000
        /*0014*/ 	.byte	0x00, 0xf0, 0x81, 0x02


	//----- nvinfo : EIATTR_SPARSE_MMA_MASK
	.align		4
.L_1393:
        /*0018*/ 	.byte	0x03, 0x50
        /*001a*/ 	.short	0x0000


	//----- nvinfo : EIATTR_MAXREG_COUNT
	.align		4
        /*001c*/ 	.byte	0x03, 0x1b
        /*001e*/ 	.short	0x00ff


	//----- nvinfo : EIATTR_NUM_BARRIERS
	.align		4
        /*0020*/ 	.byte	0x02, 0x4c
        /*0022*/ 	.byte	0x01
	.zero		1


	//----- nvinfo : EIATTR_MERCURY_ISA_VERSION
	.align		4
        /*0024*/ 	.byte	0x03, 0x5f
        /*0026*/ 	.short	0x0101


	//----- nvinfo : EIATTR_COOP_GROUP_MASK_REGIDS
	.align		4
        /*0028*/ 	.byte	0x04, 0x29
        /*002a*/ 	.short	(.L_1395 - .L_1394)


	//   ....[0]....
.L_1394:
        /*002c*/ 	.word	0xffffffff


	//   ....[1]....
        /*0030*/ 	.word	0xffffffff


	//   ....[2]....
        /*0034*/ 	.word	0xffffffff


	//   ....[3]....
        /*0038*/ 	.word	0xffffffff


	//   ....[4]....
        /*003c*/ 	.word	0xffffffff


	//   ....[5]....
        /*0040*/ 	.word	0xffffffff


	//   ....[6]....
        /*0044*/ 	.word	0xffffffff


	//   ....[7]....
        /*0048*/ 	.word	0xffffffff


	//   ....[8]....
        /*004c*/ 	.word	0xffffffff


	//   ....[9]....
        /*0050*/ 	.word	0xffffffff


	//----- nvinfo : EIATTR_COOP_GROUP_INSTR_OFFSETS
	.align		4
.L_1395:
        /*0054*/ 	.byte	0x04, 0x28
        /*0056*/ 	.short	(.L_1397 - .L_1396)


	//   ....[0]....
.L_1396:
        /*0058*/ 	.word	0x00000a20


	//   ....[1]....
        /*005c*/ 	.word	0x00000a30


	//   ....[2]....
        /*0060*/ 	.word	0x00000a70


	//   ....[3]....
        /*0064*/ 	.word	0x00000a80


	//   ....[4]....
        /*0068*/ 	.word	0x00000ac0


	//   ....[5]....
        /*006c*/ 	.word	0x00000ad0


	//   ....[6]....
        /*0070*/ 	.word	0x00000b10


	//   ....[7]....
        /*0074*/ 	.word	0x00000b20


	//   ....[8]....
        /*0078*/ 	.word	0x00000b70


	//   ....[9]....
        /*007c*/ 	.word	0x00000b80


	//----- nvinfo : EIATTR_EXIT_INSTR_OFFSETS
	.align		4
.L_1397:
        /*0080*/ 	.byte	0x04, 0x1c
        /*0082*/ 	.short	(.L_1399 - .L_1398)


	//   ....[0]....
.L_1398:
        /*0084*/ 	.word	0x00000060


	//   ....[1]....
        /*0088*/ 	.word	0x00002c40


	//----- nvinfo : EIATTR_MAX_THREADS
	.align		4
.L_1399:
        /*008c*/ 	.byte	0x04, 0x05
        /*008e*/ 	.short	(.L_1401 - .L_1400)
.L_1400:
        /*0090*/ 	.word	0x00000100
        /*0094*/ 	.word	0x00000001
        /*0098*/ 	.word	0x00000001


	//----- nvinfo : EIATTR_CRS_STACK_SIZE
	.align		4
.L_1401:
        /*009c*/ 	.byte	0x04, 0x1e
        /*009e*/ 	.short	(.L_1403 - .L_1402)
.L_1402:
        /*00a0*/ 	.word	0x00000000


	//----- nvinfo : EIATTR_CBANK_PARAM_SIZE
	.align		4
.L_1403:
        /*00a4*/ 	.byte	0x03, 0x19
        /*00a6*/ 	.short	0x00a0


	//----- nvinfo : EIATTR_PARAM_CBANK
	.align		4
        /*00a8*/ 	.byte	0x04, 0x0a
        /*00aa*/ 	.short	(.L_1405 - .L_1404)
	.align		4
.L_1404:
        /*00ac*/ 	.word	index@(.nv.constant0._Z35group_norm_nhwc_fwd_one_pass_kernelI11Bf16IOFp16WLi128ELi16ELi256EEv26Group_norm_nhwc_fwd_params)
        /*00b0*/ 	.short	0x0210
        /*00b2*/ 	.short	0x00a0


	//----- nvinfo : EIATTR_SW_WAR
	.align		4
.L_1405:
        /*00b4*/ 	.byte	0x04, 0x36
        /*00b6*/ 	.short	(.L_1407 - .L_1406)
.L_1406:
        /*00b8*/ 	.word	0x00000008
.L_1407:


//--------------------- .nv.info._Z35group_norm_nhwc_fwd_one_pass_kernelI11Bf16IOFp16WLi256ELi16ELi256EEv26Group_norm_nhwc_fwd_params --------------------------
	.section	.nv.info._Z35group_norm_nhwc_fwd_one_pass_kernelI11Bf16IOFp16WLi256ELi16ELi256EEv26Group_norm_nhwc_fwd_params,"",@"SHT_CUDA_INFO"
	.sectionflags	@""
	.align	4


	//----- nvinfo : EIATTR_CUDA_API_VERSION
	.align		4
        /*0000*/ 	.byte	0x04, 0x37
        /*0002*/ 	.short	(.L_1409 - .L_1408)
.L_1408:
        /*0004*/ 	.word	0x00000082


	//----- nvinfo : EIATTR_KPARAM_INFO
	.align		4
.L_1409:
        /*0008*/ 	.byte	0x04, 0x17
        /*000a*/ 	.short	(.L_1411 - .L_1410)
.L_1410:
        /*000c*/ 	.word	0x00000000
        /*0010*/ 	.short	0x0000
        /*0012*/ 	.short	0x0000
        /*0014*/ 	.byte	0x00, 0xf0, 0x81, 0x02


	//----- nvinfo : EIATTR_SPARSE_MMA_MASK
	.align		4
.L_1411:
        /*0018*/ 	.byte	0x03, 0x50
        /*001a*/ 	.short	0x0000


	//----- nvinfo : EIATTR_MAXREG_COUNT
	.align		4
        /*001c*/ 	.byte	0x03, 0x1b
        /*001e*/ 	.short	0x00ff


	//----- nvinfo : EIATTR_NUM_BARRIERS
	.align		4
        /*0020*/ 	.byte	0x02, 0x4c
        /*0022*/ 	.byte	0x01
	.zero		1


	//----- nvinfo : EIATTR_MERCURY_ISA_VERSION
	.align		4
        /*0024*/ 	.byte	0x03, 0x5f
        /*0026*/ 	.short	0x0101


	//----- nvinfo : EIATTR_COOP_GROUP_MASK_REGIDS
	.align		4
        /*0028*/ 	.byte	0x04, 0x29
        /*002a*/ 	.short	(.L_1413 - .L_1412)


	//   ....[0]....
.L_1412:
        /*002c*/ 	.word	0xffffffff


	//   ....[1]....
        /*0030*/ 	.word	0xffffffff


	//   ....[2]....
        /*0034*/ 	.word	0xffffffff


	//   ....[3]....
        /*0038*/ 	.word	0xffffffff


	//   ....[4]....
        /*003c*/ 	.word	0xffffffff


	//   ....[5]....
        /*0040*/ 	.word	0xffffffff


	//   ....[6]....
        /*0044*/ 	.word	0xffffffff


	//   ....[7]....
        /*0048*/ 	.word	0xffffffff


	//   ....[8]....
        /*004c*/ 	.word	0xffffffff


	//   ....[9]....
        /*0050*/ 	.word	0xffffffff


	//----- nvinfo : EIATTR_COOP_GROUP_INSTR_OFFSETS
	.align		4
.L_1413:
        /*0054*/ 	.byte	0x04, 0x28
        /*0056*/ 	.short	(.L_1415 - .L_1414)


	//   ....[0]....
.L_1414:
        /*0058*/ 	.word	0x00001040


	//   ....[1]....
        /*005c*/ 	.word	0x00001050


	//   ....[2]....
        /*0060*/ 	.word	0x00001080


	//   ....[3]....
        /*0064*/ 	.word	0x00001090


	//   ....[4]....
        /*0068*/ 	.word	0x000010d0


	//   ....[5]....
        /*006c*/ 	.word	0x000010e0


	//   ....[6]....
        /*0070*/ 	.word	0x00001120


	//   ....[7]....
        /*0074*/ 	.word	0x00001130


	//   ....[8]....
        /*0078*/ 	.word	0x00001170


	//   ....[9]....
        /*007c*/ 	.word	0x00001180


	//----- nvinfo : EIATTR_EXIT_INSTR_OFFSETS
	.align		4
.L_1415:
        /*0080*/ 	.byte	0x04, 0x1c
        /*0082*/ 	.short	(.L_1417 - .L_1416)


	//   ....[0]....
.L_1416:
        /*0084*/ 	.word	0x00000070


	//   ....[1]....
        /*0088*/ 	.word	0x00003c20


	//----- nvinfo : EIATTR_MAX_THREADS
	.align		4
.L_1417:
        /*008c*/ 	.byte	0x04, 0x05
        /*008e*/ 	.short	(.L_1419 - .L_1418)
.L_1418:
        /*0090*/ 	.word	0x00000100
        /*0094*/ 	.word	0x00000001
        /*0098*/ 	.word	0x00000001


	//----- nvinfo : EIATTR_CRS_STACK_SIZE
	.align		4
.L_1419:
        /*009c*/ 	.byte	0x04, 0x1e
        /*009e*/ 	.short	(.L_1421 - .L_1420)
.L_1420:
        /*00a0*/ 	.word	0x00000000


	//----- nvinfo : EIATTR_CBANK_PARAM_SIZE
	.align		4
.L_1421:
        /*00a4*/ 	.byte	0x03, 0x19
        /*00a6*/ 	.short	0x00a0


	//----- nvinfo : EIATTR_PARAM_CBANK
	.align		4
        /*00a8*/ 	.byte	0x04, 0x0a
        /*00aa*/ 	.short	(.L_1423 - .L_1422)
	.align		4
.L_1422:
        /*00ac*/ 	.word	index@(.nv.constant0._Z35group_norm_nhwc_fwd_one_pass_kernelI11Bf16IOFp16WLi256ELi16ELi256EEv26Group_norm_nhwc_fwd_params)
        /*00b0*/ 	.short	0x0210
        /*00b2*/ 	.short	0x00a0


	//----- nvinfo : EIATTR_SW_WAR
	.align		4
.L_1423:
        /*00b4*/ 	.byte	0x04, 0x36
        /*00b6*/ 	.short	(.L_1425 - .L_1424)
.L_1424:
        /*00b8*/ 	.word	0x00000008
.L_1425:


//--------------------- .nv.info._Z35group_norm_nhwc_fwd_one_pass_kernelI11Bf16IOFp16WLi512ELi16ELi256EEv26Group_norm_nhwc_fwd_params --------------------------
	.section	.nv.info._Z35group_norm_nhwc_fwd_one_pass_kernelI11Bf16IOFp16WLi512ELi16ELi256EEv26Group_norm_nhwc_fwd_params,"",@"SHT_CUDA_INFO"
	.sectionflags	@""
	.align	4


	//----- nvinfo : EIATTR_CUDA_API_VERSION
	.align		4
        /*0000*/ 	.byte	0x04, 0x37
        /*0002*/ 	.short	(.L_1427 - .L_1426)
.L_1426:
        /*0004*/ 	.word	0x00000082


	//----- nvinfo : EIATTR_KPARAM_INFO
	.align		4
.L_1427:
        /*0008*/ 	.byte	0x04, 0x17
        /*000a*/ 	.short	(.L_1429 - .L_1428)
.L_1428:
        /*000c*/ 	.word	0x00000000
        /*0010*/ 	.short	0x0000
        /*0012*/ 	.short	0x0000
        /*0014*/ 	.byte	0x00, 0xf0, 0x81, 0x02


	//----- nvinfo : EIATTR_SPARSE_MMA_MASK
	.align		4
.L_1429:
        /*0018*/ 	.byte	0x03, 0x50
        /*001a*/ 	.short	0x0000


	//----- nvinfo : EIATTR_MAXREG_COUNT
	.align		4
        /*001c*/ 	.byte	0x03, 0x1b
        /*001e*/ 	.short	0x00ff


	//----- nvinfo : EIATTR_NUM_BARRIERS
	.align		4
        /*0020*/ 	.byte	0x02, 0x4c
        /*0022*/ 	.byte	0x01
	.zero		1


	//----- nvinfo : EIATTR_MERCURY_ISA_VERSION
	.align		4
        /*0024*/ 	.byte	0x03, 0x5f
        /*0026*/ 	.short	0x0101


	//----- nvinfo : EIATTR_COOP_GROUP_MASK_REGIDS
	.align		4
        /*0028*/ 	.byte	0x04, 0x29
        /*002a*/ 	.short	(.L_1431 - .L_1430)


	//   ....[0]....
.L_1430:
        /*002c*/ 	.word	0xffffffff


	//   ....[1]....
        /*0030*/ 	.word	0xffffffff


	//   ....[2]....
        /*0034*/ 	.word	0xffffffff


	//   ....[3]....
        /*0038*/ 	.word	0xffffffff


	//   ....[4]....
        /*003c*/ 	.word	0xffffffff


	//   ....[5]....
        /*0040*/ 	.word	0xffffffff


	//   ....[6]....
        /*0044*/ 	.word	0xffffffff


	//   ....[7]....
        /*0048*/ 	.word	0xffffffff


	//   ....[8]....
        /*004c*/ 	.word	0xffffffff


	//   ....[9]....
        /*0050*/ 	.word	0xffffffff


	//----- nvinfo : EIATTR_COOP_GROUP_INSTR_OFFSETS
	.align		4
.L_1431:
        /*0054*/ 	.byte	0x04, 0x28
        /*0056*/ 	.short	(.L_1433 - .L_1432)


	//   ....[0]....
.L_1432:
        /*0058*/ 	.word	0x00001da0


	//   ....[1]....
        /*005c*/ 	.word	0x00001db0


	//   ....[2]....
        /*0060*/ 	.word	0x00001de0


	//   ....[3]....
        /*0064*/ 	.word	0x00001df0


	//   ....[4]....
        /*0068*/ 	.word	0x00001e30


	//   ....[5]....
        /*006c*/ 	.word	0x00001e40


	//   ....[6]....
        /*0070*/ 	.word	0x00001e80


	//   ....[7]....
        /*0074*/ 	.word	0x00001e90


	//   ....[8]....
        /*0078*/ 	.word	0x00001ed0


	//   ....[9]....
        /*007c*/ 	.word	0x00001ee0


	//----- nvinfo : EIATTR_EXIT_INSTR_OFFSETS
	.align		4
.L_1433:
        /*0080*/ 	.byte	0x04, 0x1c
        /*0082*/ 	.short	(.L_1435 - .L_1434)


	//   ....[0]....
.L_1434:
        /*0084*/ 	.word	0x00000070


	//   ....[1]....
        /*0088*/ 	.word	0x00005d20


	//----- nvinfo : EIATTR_MAX_THREADS
	.align		4
.L_1435:
        /*008c*/ 	.byte	0x04, 0x05
        /*008e*/ 	.short	(.L_1437 - .L_1436)
.L_1436:
        /*0090*/ 	.word	0x00000100
        /*0094*/ 	.word	0x00000001
        /*0098*/ 	.word	0x00000001


	//----- nvinfo : EIATTR_CRS_STACK_SIZE
	.align		4
.L_1437:
        /*009c*/ 	.byte	0x04, 0x1e
        /*009e*/ 	.short	(.L_1439 - .L_1438)
.L_1438:
        /*00a0*/ 	.word	0x00000000


	//----- nvinfo : EIATTR_CBANK_PARAM_SIZE
	.align		4
.L_1439:
        /*00a4*/ 	.byte	0x03, 0x19
        /*00a6*/ 	.short	0x00a0


	//----- nvinfo : EIATTR_PARAM_CBANK
	.align		4
        /*00a8*/ 	.byte	0x04, 0x0a
        /*00aa*/ 	.short	(.L_1441 - .L_1440)
	.align		4
.L_1440:
        /*00ac*/ 	.word	index@(.nv.constant0._Z35group_norm_nhwc_fwd_one_pass_kernelI11Bf16IOFp16WLi512ELi16ELi256EEv26Group_norm_nhwc_fwd_params)
        /*00b0*/ 	.short	0x0210
        /*00b2*/ 	.short	0x00a0


	//----- nvinfo : EIATTR_SW_WAR
	.align		4
.L_1441:
        /*00b4*/ 	.byte	0x04, 0x36
        /*00b6*/ 	.short	(.L_1443 - .L_1442)
.L_1442:
        /*00b8*/ 	.word	0x00000008
.L_1443:


//--------------------- .nv.info._Z35group_norm_nhwc_fwd_one_pass_kernelI11Fp16IOFp32WLi64ELi16ELi256EEv26Group_norm_nhwc_fwd_params --------------------------
	.section	.nv.info._Z35group_norm_nhwc_fwd_one_pass_kernelI11Fp16IOFp32WLi64ELi16ELi256EEv26Group_norm_nhwc_fwd_params,"",@"SHT_CUDA_INFO"
	.sectionflags	@""
	.align	4


	//----- nvinfo : EIATTR_CUDA_API_VERSION
	.align		4
        /*0000*/ 	.byte	0x04, 0x37
        /*0002*/ 	.short	(.L_1445 - .L_1444)
.L_1444:
        /*0004*/ 	.word	0x00000082


	//----- nvinfo : EIATTR_KPARAM_INFO
	.align		4
.L_1445:
        /*0008*/ 	.byte	0x04, 0x17
        /*000a*/ 	.short	(.L_1447 - .L_1446)
.L_1446:
        /*000c*/ 	.word	0x00000000
        /*0010*/ 	.short	0x0000
        /*0012*/ 	.short	0x0000
        /*0014*/ 	.byte	0x00, 0xf0, 0x81, 0x02


	//----- nvinfo : EIATTR_SPARSE_MMA_MASK
	.align		4
.L_1447:
        /*0018*/ 	.byte	0x03, 0x50
        /*001a*/ 	.short	0x0000


	//----- nvinfo : EIATTR_MAXREG_COUNT
	.align		4
        /*001c*/ 	.byte	0x03, 0x1b
        /*001e*/ 	.short	0x00ff


	//----- nvinfo : EIATTR_NUM_BARRIERS
	.align		4
        /*0020*/ 	.byte	0x02, 0x4c
        /*0022*/ 	.byte	0x01
	.zero		1


	//----- nvinfo : EIATTR_MERCURY_ISA_VERSION
	.align		4
        /*0024*/ 	.byte	0x03, 0x5f
        /*0026*/ 	.short	0x0101


	//----- nvinfo : EIATTR_COOP_GROUP_MASK_REGIDS
	.align		4
        /*0028*/ 	.byte	0x04, 0x29
        /*002a*/ 	.short	(.L_1449 - .L_1448)


	//   ....[0]....
.L_1448:
        /*002c*/ 	.word	0xffffffff


	//   ....[1]....
        /*0030*/ 	.word	0xffffffff


	//   ....[2]....
        /*0034*/ 	.word	0xffffffff


	//   ....[3]....
        /*0038*/ 	.word	0xffffffff


	//   ....[4]....
        /*003c*/ 	.word	0xffffffff


	//   ....[5]....
        /*0040*/ 	.word	0xffffffff


	//   ....[6]....
        /*0044*/ 	.word	0xffffffff


	//   ....[7]....
        /*0048*/ 	.word	0xffffffff


	//   ....[8]....
        /*004c*/ 	.word	0xffffffff


	//   ....[9]....
        /*0050*/ 	.word	0xffffffff


	//----- nvinfo : EIATTR_COOP_GROUP_INSTR_OFFSETS
	.align		4
.L_1449:
        /*0054*/ 	.byte	0x04, 0x28
        /*0056*/ 	.short	(.L_1451 - .L_1450)


	//   ....[0]....
.L_1450:
        /*0058*/ 	.word	0x00000700


	//   ....[1]....
        /*005c*/ 	.word	0x00000710


	//   ....[2]....
        /*0060*/ 	.word	0x00000740


	//   ....[3]....
        /*0064*/ 	.word	0x00000750


	//   ....[4]....
        /*0068*/ 	.word	0x00000790


	//   ....[5]....
        /*006c*/ 	.word	0x000007a0


	//   ....[6]....
        /*0070*/ 	.word	0x000007e0


	//   ....[7]....
        /*0074*/ 	.word	0x000007f0


	//   ....[8]....
        /*0078*/ 	.word	0x00000830


	//   ....[9]....
        /*007c*/ 	.word	0x00000840


	//----- nvinfo : EIATTR_EXIT_INSTR_OFFSETS
	.align		4
.L_1451:
        /*0080*/ 	.byte	0x04, 0x1c
        /*0082*/ 	.short	(.L_1453 - .L_1452)


	//   ....[0]....
.L_1452:
        /*0084*/ 	.word	0x00000060


	//   ....[1]....
        /*0088*/ 	.word	0x00001bc0


	//----- nvinfo : EIATTR_MAX_THREADS
	.align		4
.L_1453:
        /*008c*/ 	.byte	0x04, 0x05
        /*008e*/ 	.short	(.L_1455 - .L_1454)
.L_1454:
        /*0090*/ 	.word	0x00000100
        /*0094*/ 	.word	0x00000001
        /*0098*/ 	.word	0x00000001


	//----- nvinfo : EIATTR_CRS_STACK_SIZE
	.align		4
.L_1455:
        /*009c*/ 	.byte	0x04, 0x1e
        /*009e*/ 	.short	(.L_1457 - .L_1456)
.L_1456:
        /*00a0*/ 	.word	0x00000000


	//----- nvinfo : EIATTR_CBANK_PARAM_SIZE
	.align		4
.L_1457:
        /*00a4*/ 	.byte	0x03, 0x19
        /*00a6*/ 	.short	0x00a0


	//----- nvinfo : EIATTR_PARAM_CBANK
	.align		4
        /*00a8*/ 	.byte	0x04, 0x0a
        /*00aa*/ 	.short	(.L_1459 - .L_1458)
	.align		4
.L_1458:
        /*00ac*/ 	.word	index@(.nv.constant0._Z35group_norm_nhwc_fwd_one_pass_kernelI11Fp16IOFp32WLi64ELi16ELi256EEv26Group_norm_nhwc_fwd_params)
        /*00b0*/ 	.short	0x0210
        /*00b2*/ 	.short	0x00a0


	//----- nvinfo : EIATTR_SW_WAR
	.align		4
.L_1459:
        /*00b4*/ 	.byte	0x04, 0x36
        /*00b6*/ 	.short	(.L_1461 - .L_1460)
.L_1460:
        /*00b8*/ 	.word	0x00000008
.L_1461:


//--------------------- .nv.info._Z35group_norm_nhwc_fwd_one_pass_kernelI11Fp16IOFp32WLi128ELi16ELi256EEv26Group_norm_nhwc_fwd_params --------------------------
	.section	.nv.info._Z35group_norm_nhwc_fwd_one_pass_kernelI11Fp16IOFp32WLi128ELi16ELi256EEv26Group_norm_nhwc_fwd_params,"",@"SHT_CUDA_INFO"
	.sectionflags	@""
	.align	4


	//----- nvinfo : EIATTR_CUDA_API_VERSION
	.align		4
        /*0000*/ 	.byte	0x04, 0x37
        /*0002*/ 	.short	(.L_1463 - .L_1462)
.L_1462:
        /*0004*/ 	.word	0x00000082


	//----- nvinfo : EIATTR_KPARAM_INFO
	.align		4
.L_1463:
        /*0008*/ 	.byte	0x04, 0x17
        /*000a*/ 	.short	(.L_1465 - .L_1464)
.L_1464:
        /*000c*/ 	.word	0x00000000
        /*0010*/ 	.short	0x0000
        /*0012*/ 	.short	0x0000
        /*0014*/ 	.byte	0x00, 0xf0, 0x81, 0x02


	//----- nvinfo : EIATTR_SPARSE_MMA_MASK
	.align		4
.L_1465:
        /*0018*/ 	.byte	0x03, 0x50
        /*001a*/ 	.short	0x0000


	//----- nvinfo : EIATTR_MAXREG_COUNT
	.align		4
        /*001c*/ 	.byte	0x03, 0x1b
        /*001e*/ 	.short	0x00ff


	//----- nvinfo : EIATTR_NUM_BARRIERS
	.align		4
        /*0020*/ 	.byte	0x02, 0x4c
        /*0022*/ 	.byte	0x01
	.zero		1


	//----- nvinfo : EIATTR_MERCURY_ISA_VERSION
	.align		4
        /*0024*/ 	.byte	0x03, 0x5f
        /*0026*/ 	.short	0x0101


	//----- nvinfo : EIATTR_COOP_GROUP_MASK_REGIDS
	.align		4
        /*0028*/ 	.byte	0x04, 0x29
        /*002a*/ 	.short	(.L_1467 - .L_1466)


	//   ....[0]....
.L_1466:
        /*002c*/ 	.word	0xffffffff


	//   ....[1]....
        /*0030*/ 	.word	0xffffffff


	//   ....[2]....
        /*0034*/ 	.word	0xffffffff


	//   ....[3]....
        /*0038*/ 	.word	0xffffffff


	//   ....[4]....
        /*003c*/ 	.word	0xffffffff


	//   ....[5]....
        /*0040*/ 	.word	0xffffffff


	//   ....[6]....
        /*0044*/ 	.word	0xffffffff


	//   ....[7]....
        /*0048*/ 	.word	0xffffffff


	//   ....[8]....
        /*004c*/ 	.word	0xffffffff


	//   ....[9]....
        /*0050*/ 	.word	0xffffffff


	//----- nvinfo : EIATTR_COOP_GROUP_INSTR_OFFSETS
	.align		4
.L_1467:
        /*0054*/ 	.byte	0x04, 0x28
        /*0056*/ 	.short	(.L_1469 - .L_1468)


	//   ....[0]....
.L_1468:
        /*0058*/ 	.word	0x00000a00


	//   ....[1]....
        /*005c*/ 	.word	0x00000a10


	//   ....[2]....
        /*0060*/ 	.word	0x00000a40


	//   ....[3]....
        /*0064*/ 	.word	0x00000a50


	//   ....[4]....
        /*0068*/ 	.word	0x00000a90


	//   ....[5]....
        /*006c*/ 	.word	0x00000aa0


	//   ....[6]....
        /*0070*/ 	.word	0x00000ae0


	//   ....[7]....
        /*0074*/ 	.word	0x00000af0


	//   ....[8]....
        /*0078*/ 	.word	0x00000b40


	//   ....[9]....
        /*007c*/ 	.word	0x00000b50


	//----- nvinfo : EIATTR_EXIT_INSTR_OFFSETS
	.align		4
.L_1469:
        /*0080*/ 	.byte	0x04, 0x1c
        /*0082*/ 	.short	(.L_1471 - .L_1470)


	//   ....[0]....
.L_1470:
        /*0084*/ 	.word	0x00000060


	//   ....[1]....
        /*0088*/ 	.word	0x00002bc0


	//----- nvinfo : EIATTR_MAX_THREADS
	.align		4
.L_1471:
        /*008c*/ 	.byte	0x04, 0x05
        /*008e*/ 	.short	(.L_1473 - .L_1472)
.L_1472:
        /*0090*/ 	.word	0x00000100
        /*0094*/ 	.word	0x00000001
        /*0098*/ 	.word	0x00000001


	//----- nvinfo : EIATTR_CRS_STACK_SIZE
	.align		4
.L_1473:
        /*009c*/ 	.byte	0x04, 0x1e
        /*009e*/ 	.short	(.L_1475 - .L_1474)
.L_1474:
        /*00a0*/ 	.word	0x00000000


	//----- nvinfo : EIATTR_CBANK_PARAM_SIZE
	.align		4
.L_1475:
        /*00a4*/ 	.byte	0x03, 0x19
        /*00a6*/ 	.short	0x00a0


	//----- nvinfo : EIATTR_PARAM_CBANK
	.align		4
        /*00a8*/ 	.byte	0x04, 0x0a
        /*00aa*/ 	.short	(.L_1477 - .L_1476)
	.align		4
.L_1476:
        /*00ac*/ 	.word	index@(.nv.constant0._Z35group_norm_nhwc_fwd_one_pass_kernelI11Fp16IOFp32WLi128ELi16ELi256EEv26Group_norm_nhwc_fwd_params)
        /*00b0*/ 	.short	0x0210
        /*00b2*/ 	.short	0x00a0


	//----- nvinfo : EIATTR_SW_WAR
	.align		4
.L_1477:
        /*00b4*/ 	.byte	0x04, 0x36
        /*00b6*/ 	.short	(.L_1479 - .L_1478)
.L_1478:
        /*00b8*/ 	.word	0x00000008
.L_1479:


//--------------------- .nv.info._Z35group_norm_nhwc_fwd_one_pass_kernelI11Fp16IOFp32WLi256ELi16ELi256EEv26Group_norm_nhwc_fwd_params --------------------------
	.section	.nv.info._Z35group_norm_nhwc_fwd_one_pass_kernelI11Fp16IOFp32WLi256ELi16ELi256EEv26Group_norm_nhwc_fwd_params,"",@"SHT_CUDA_INFO"
	.sectionflags	@""
	.align	4


	//----- nvinfo : EIATTR_CUDA_API_VERSION
	.align		4
        /*0000*/ 	.byte	0x04, 0x37
        /*0002*/ 	.short	(.L_1481 - .L_1480)
.L_1480:
        /*0004*/ 	.word	0x00000082


	//----- nvinfo : EIATTR_KPARAM_INFO
	.align		4
.L_1481:
        /*0008*/ 	.byte	0x04, 0x17
        /*000a*/ 	.short	(.L_1483 - .L_1482)
.L_1482:
        /*000c*/ 	.word	0x00000000
        /*0010*/ 	.short	0x0000
        /*0012*/ 	.short	0x0000
        /*0014*/ 	.byte	0x00, 0xf0, 0x81, 0x02


	//----- nvinfo : EIATTR_SPARSE_MMA_MASK
	.align		4
.L_1483:
        /*0018*/ 	.byte	0x03, 0x50
        /*001a*/ 	.short	0x0000


	//----- nvinfo : EIATTR_MAXREG_COUNT
	.align		4
        /*001c*/ 	.byte	0x03, 0x1b
        /*001e*/ 	.short	0x00ff


	//----- nvinfo : EIATTR_NUM_BARRIERS
	.align		4
        /*0020*/ 	.byte	0x02, 0x4c
        /*0022*/ 	.byte	0x01
	.zero		1


	//----- nvinfo : EIATTR_MERCURY_ISA_VERSION
	.align		4
        /*0024*/ 	.byte	0x03, 0x5f
        /*0026*/ 	.short	0x0101


	//----- nvinfo : EIATTR_COOP_GROUP_MASK_REGIDS
	.align		4
        /*0028*/ 	.byte	0x04, 0x29
        /*002a*/ 	.short	(.L_1485 - .L_1484)


	//   ....[0]....
.L_1484:
        /*002c*/ 	.word	0xffffffff


	//   ....[1]....
        /*0030*/ 	.word	0xffffffff


	//   ....[2]....
        /*0034*/ 	.word	0xffffffff


	//   ....[3]....
        /*0038*/ 	.word	0xffffffff


	//   ....[4]....
        /*003c*/ 	.word	0xffffffff


	//   ....[5]....
        /*0040*/ 	.word	0xffffffff


	//   ....[6]....
        /*0044*/ 	.word	0xffffffff


	//   ....[7]....
        /*0048*/ 	.word	0xffffffff


	//   ....[8]....
        /*004c*/ 	.word	0xffffffff


	//   ....[9]....
        /*0050*/ 	.word	0xffffffff


	//----- nvinfo : EIATTR_COOP_GROUP_INSTR_OFFSETS
	.align		4
.L_1485:
        /*0054*/ 	.byte	0x04, 0x28
        /*0056*/ 	.short	(.L_1487 - .L_1486)


	//   ....[0]....
.L_1486:
        /*0058*/ 	.word	0x00001060


	//   ....[1]....
        /*005c*/ 	.word	0x00001070


	//   ....[2]....
        /*0060*/ 	.word	0x000010a0


	//   ....[3]....
        /*0064*/ 	.word	0x000010b0


	//   ....[4]....
        /*0068*/ 	.word	0x000010f0


	//   ....[5]....
        /*006c*/ 	.word	0x00001100


	//   ....[6]....
        /*0070*/ 	.word	0x00001140


	//   ....[7]....
        /*0074*/ 	.word	0x00001150


	//   ....[8]....
        /*0078*/ 	.word	0x00001190


	//   ....[9]....
        /*007c*/ 	.word	0x000011a0


	//----- nvinfo : EIATTR_EXIT_INSTR_OFFSETS
	.align		4
.L_1487:
        /*0080*/ 	.byte	0x04, 0x1c
        /*0082*/ 	.short	(.L_1489 - .L_1488)


	//   ....[0]....
.L_1488:
        /*0084*/ 	.word	0x00000070


	//   ....[1]....
        /*0088*/ 	.word	0x00003ab0


	//----- nvinfo : EIATTR_MAX_THREADS
	.align		4
.L_1489:
        /*008c*/ 	.byte	0x04, 0x05
        /*008e*/ 	.short	(.L_1491 - .L_1490)
.L_1490:
        /*0090*/ 	.word	0x00000100
        /*0094*/ 	.word	0x00000001
        /*0098*/ 	.word	0x00000001


	//----- nvinfo : EIATTR_CRS_STACK_SIZE
	.align		4
.L_1491:
        /*009c*/ 	.byte	0x04, 0x1e
        /*009e*/ 	.short	(.L_1493 - .L_1492)
.L_1492:
        /*00a0*/ 	.word	0x00000000


	//----- nvinfo : EIATTR_CBANK_PARAM_SIZE
	.align		4
.L_1493:
        /*00a4*/ 	.byte	0x03, 0x19
        /*00a6*/ 	.short	0x00a0


	//----- nvinfo : EIATTR_PARAM_CBANK
	.align		4
        /*00a8*/ 	.byte	0x04, 0x0a
        /*00aa*/ 	.short	(.L_1495 - .L_1494)
	.align		4
.L_1494:
        /*00ac*/ 	.word	index@(.nv.constant0._Z35group_norm_nhwc_fwd_one_pass_kernelI11Fp16IOFp32WLi256ELi16ELi256EEv26Group_norm_nhwc_fwd_params)
        /*00b0*/ 	.short	0x0210
        /*00b2*/ 	.short	0x00a0


	//----- nvinfo : EIATTR_SW_WAR
	.align		4
.L_1495:
        /*00b4*/ 	.byte	0x04, 0x36
        /*00b6*/ 	.short	(.L_1497 - .L_1496)
.L_1496:
        /*00b8*/ 	.word	0x00000008
.L_1497:


//--------------------- .nv.info._Z35group_norm_nhwc_fwd_one_pass_kernelI11Fp16IOFp32WLi512ELi16ELi256EEv26Group_norm_nhwc_fwd_params --------------------------
	.section	.nv.info._Z35group_norm_nhwc_fwd_one_pass_kernelI11Fp16IOFp32WLi512ELi16ELi256EEv26Group_norm_nhwc_fwd_params,"",@"SHT_CUDA_INFO"
	.sectionflags	@""
	.align	4


	//----- nvinfo : EIATTR_CUDA_API_VERSION
	.align		4
        /*0000*/ 	.byte	0x04, 0x37
        /*0002*/ 	.short	(.L_1499 - .L_1498)
.L_1498:
        /*0004*/ 	.word	0x00000082


	//----- nvinfo : EIATTR_KPARAM_INFO
	.align		4
.L_1499:
        /*0008*/ 	.byte	0x04, 0x17
        /*000a*/ 	.short	(.L_1501 - .L_1500)
.L_1500:
        /*000c*/ 	.word	0x00000000
        /*0010*/ 	.short	0x0000
        /*0012*/ 	.short	0x0000
        /*0014*/ 	.byte	0x00, 0xf0, 0x81, 0x02


	//----- nvinfo : EIATTR_SPARSE_MMA_MASK
	.align		4
.L_1501:
        /*0018*/ 	.byte	0x03, 0x50
        /*001a*/ 	.short	0x0000


	//----- nvinfo : EIATTR_MAXREG_COUNT
	.align		4
        /*001c*/ 	.byte	0x03, 0x1b
        /*001e*/ 	.short	0x00ff


	//----- nvinfo : EIATTR_NUM_BARRIERS
	.align		4
        /*0020*/ 	.byte	0x02, 0x4c
        /*0022*/ 	.byte	0x01
	.zero		1


	//----- nvinfo : EIATTR_MERCURY_ISA_VERSION
	.align		4
        /*0024*/ 	.byte	0x03, 0x5f
        /*0026*/ 	.short	0x0101


	//----- nvinfo : EIATTR_COOP_GROUP_MASK_REGIDS
	.align		4
        /*0028*/ 	.byte	0x04, 0x29
        /*002a*/ 	.short	(.L_1503 - .L_1502)


	//   ....[0]....
.L_1502:
        /*002c*/ 	.word	0xffffffff


	//   ....[1]....
        /*0030*/ 	.word	0xffffffff


	//   ....[2]....
        /*0034*/ 	.word	0xffffffff


	//   ....[3]....
        /*0038*/ 	.word	0xffffffff


	//   ....[4]....
        /*003c*/ 	.word	0xffffffff


	//   ....[5]....
        /*0040*/ 	.word	0xffffffff


	//   ....[6]....
        /*0044*/ 	.word	0xffffffff


	//   ....[7]....
        /*0048*/ 	.word	0xffffffff


	//   ....[8]....
        /*004c*/ 	.word	0xffffffff


	//   ....[9]....
        /*0050*/ 	.word	0xffffffff


	//----- nvinfo : EIATTR_COOP_GROUP_INSTR_OFFSETS
	.align		4
.L_1503:
        /*0054*/ 	.byte	0x04, 0x28
        /*0056*/ 	.short	(.L_1505 - .L_1504)


	//   ....[0]....
.L_1504:
        /*0058*/ 	.word	0x00001bb0


	//   ....[1]....
        /*005c*/ 	.word	0x00001bc0


	//   ....[2]....
        /*0060*/ 	.word	0x00001bf0


	//   ....[3]....
        /*0064*/ 	.word	0x00001c00


	//   ....[4]....
        /*0068*/ 	.word	0x00001c40


	//   ....[5]....
        /*006c*/ 	.word	0x00001c50


	//   ....[6]....
        /*0070*/ 	.word	0x00001c90


	//   ....[7]....
        /*0074*/ 	.word	0x00001ca0


	//   ....[8]....
        /*0078*/ 	.word	0x00001ce0


	//   ....[9]....
        /*007c*/ 	.word	0x00001cf0


	//----- nvinfo : EIATTR_EXIT_INSTR_OFFSETS
	.align		4
.L_1505:
        /*0080*/ 	.byte	0x04, 0x1c
        /*0082*/ 	.short	(.L_1507 - .L_1506)


	//   ....[0]....
.L_1506:
        /*0084*/ 	.word	0x00000070


	//   ....[1]....
        /*0088*/ 	.word	0x000059e0


	//----- nvinfo : EIATTR_MAX_THREADS
	.align		4
.L_1507:
        /*008c*/ 	.byte	0x04, 0x05
        /*008e*/ 	.short	(.L_1509 - .L_1508)
.L_1508:
        /*0090*/ 	.word	0x00000100
        /*0094*/ 	.word	0x00000001
        /*0098*/ 	.word	0x00000001


	//----- nvinfo : EIATTR_CRS_STACK_SIZE
	.align		4
.L_1509:
        /*009c*/ 	.byte	0x04, 0x1e
        /*009e*/ 	.short	(.L_1511 - .L_1510)
.L_1510:
        /*00a0*/ 	.word	0x00000000


	//----- nvinfo : EIATTR_CBANK_PARAM_SIZE
	.align		4
.L_1511:
        /*00a4*/ 	.byte	0x03, 0x19
        /*00a6*/ 	.short	0x00a0


	//----- nvinfo : EIATTR_PARAM_CBANK
	.align		4
        /*00a8*/ 	.byte	0x04, 0x0a
        /*00aa*/ 	.short	(.L_1513 - .L_1512)
	.align		4
.L_1512:
        /*00ac*/ 	.word	index@(.nv.constant0._Z35group_norm_nhwc_fwd_one_pass_kernelI11Fp16IOFp32WLi512ELi16ELi256EEv26Group_norm_nhwc_fwd_params)
        /*00b0*/ 	.short	0x0210
        /*00b2*/ 	.short	0x00a0


	//----- nvinfo : EIATTR_SW_WAR
	.align		4
.L_1513:
        /*00b4*/ 	.byte	0x04, 0x36
        /*00b6*/ 	.short	(.L_1515 - .L_1514)
.L_1514:
        /*00b8*/ 	.word	0x00000008
.L_1515:


//--------------------- .nv.info._Z35group_norm_nhwc_fwd_one_pass_kernelI11Fp16IOBf16WLi64ELi16ELi256EEv26Group_norm_nhwc_fwd_params --------------------------
	.section	.nv.info._Z35group_norm_nhwc_fwd_one_pass_kernelI11Fp16IOBf16WLi64ELi16ELi256EEv26Group_norm_nhwc_fwd_params,"",@"SHT_CUDA_INFO"
	.sectionflags	@""
	.align	4


	//----- nvinfo : EIATTR_CUDA_API_VERSION
	.align		4
        /*0000*/ 	.byte	0x04, 0x37
        /*0002*/ 	.short	(.L_1517 - .L_1516)
.L_1516:
        /*0004*/ 	.word	0x00000082


	//----- nvinfo : EIATTR_KPARAM_INFO
	.align		4
.L_1517:
        /*0008*/ 	.byte	0x04, 0x17
        /*000a*/ 	.short	(.L_1519 - .L_1518)
.L_1518:
        /*000c*/ 	.word	0x00000000
        /*0010*/ 	.short	0x0000
        /*0012*/ 	.short	0x0000
        /*0014*/ 	.byte	0x00, 0xf0, 0x81, 0x02


	//----- nvinfo : EIATTR_SPARSE_MMA_MASK
	.align		4
.L_1519:
        /*0018*/ 	.byte	0x03, 0x50
        /*001a*/ 	.short	0x0000


	//----- nvinfo : EIATTR_MAXREG_COUNT
	.align		4
        /*001c*/ 	.byte	0x03, 0x1b
        /*001e*/ 	.short	0x00ff


	//----- nvinfo : EIATTR_NUM_BARRIERS
	.align		4
        /*0020*/ 	.byte	0x02, 0x4c
        /*0022*/ 	.byte	0x01
	.zero		1


	//----- nvinfo : EIATTR_MERCURY_ISA_VERSION
	.align		4
        /*0024*/ 	.byte	0x03, 0x5f
        /*0026*/ 	.short	0x0101


	//----- nvinfo : EIATTR_COOP_GROUP_MASK_REGIDS
	.align		4
        /*0028*/ 	.byte	0x04, 0x29
        /*002a*/ 	.short	(.L_1521 - .L_1520)


	//   ....[0]....
.L_1520:
        /*002c*/ 	.word	0xffffffff


	//   ....[1]....
        /*0030*/ 	.word	0xffffffff


	//   ....[2]....
        /*0034*/ 	.word	0xffffffff


	//   ....[3]....
        /*0038*/ 	.word	0xffffffff


	//   ....[4]....
        /*003c*/ 	.word	0xffffffff


	//   ....[5]....
        /*0040*/ 	.word	0xffffffff


	//   ....[6]....
        /*0044*/ 	.word	0xffffffff


	//   ....[7]....
        /*0048*/ 	.word	0xffffffff


	//   ....[8]....
        /*004c*/ 	.word	0xffffffff


	//   ....[9]....
        /*0050*/ 	.word	0xffffffff


	//----- nvinfo : EIATTR_COOP_GROUP_INSTR_OFFSETS
	.align		4
.L_1521:
        /*0054*/ 	.byte	0x04, 0x28
        /*0056*/ 	.short	(.L_1523 - .L_1522)


	//   ....[0]....
.L_1522:
        /*0058*/ 	.word	0x00000700


	//   ....[1]....
        /*005c*/ 	.word	0x00000710


	//   ....[2]....
        /*0060*/ 	.word	0x00000740


	//   ....[3]....
        /*0064*/ 	.word	0x00000750


	//   ....[4]....
        /*0068*/ 	.word	0x00000790


	//   ....[5]....
        /*006c*/ 	.word	0x000007a0


	//   ....[6]....
        /*0070*/ 	.word	0x000007e0


	//   ....[7]....
        /*0074*/ 	.word	0x000007f0


	//   ....[8]....
        /*0078*/ 	.word	0x00000830


	//   ....[9]....
        /*007c*/ 	.word	0x00000840


	//----- nvinfo : EIATTR_EXIT_INSTR_OFFSETS
	.align		4
.L_1523:
        /*0080*/ 	.byte	0x04, 0x1c
        /*0082*/ 	.short	(.L_1525 - .L_1524)


	//   ....[0]....
.L_1524:
        /*0084*/ 	.word	0x00000060


	//   ....[1]....
        /*0088*/ 	.word	0x00001c20


	//----- nvinfo : EIATTR_MAX_THREADS
	.align		4
.L_1525:
        /*008c*/ 	.byte	0x04, 0x05
        /*008e*/ 	.short	(.L_1527 - .L_1526)
.L_1526:
        /*0090*/ 	.word	0x00000100
        /*0094*/ 	.word	0x00000001
        /*0098*/ 	.word	0x00000001


	//----- nvinfo : EIATTR_CRS_STACK_SIZE
	.align		4
.L_1527:
        /*009c*/ 	.byte	0x04, 0x1e
        /*009e*/ 	.short	(.L_1529 - .L_1528)
.L_1528:
        /*00a0*/ 	.word	0x00000000


	//----- nvinfo : EIATTR_CBANK_PARAM_SIZE
	.align		4
.L_1529:
        /*00a4*/ 	.byte	0x03, 0x19
        /*00a6*/ 	.short	0x00a0


	//----- nvinfo : EIATTR_PARAM_CBANK
	.align		4
        /*00a8*/ 	.byte	0x04, 0x0a
        /*00aa*/ 	.short	(.L_1531 - .L_1530)
	.align		4
.L_1530:
        /*00ac*/ 	.word	index@(.nv.constant0._Z35group_norm_nhwc_fwd_one_pass_kernelI11Fp16IOBf16WLi64ELi16ELi256EEv26Group_norm_nhwc_fwd_params)
        /*00b0*/ 	.short	0x0210
        /*00b2*/ 	.short	0x00a0


	//----- nvinfo : EIATTR_SW_WAR
	.align		4
.L_1531:
        /*00b4*/ 	.byte	0x04, 0x36
        /*00b6*/ 	.short	(.L_1533 - .L_1532)
.L_1532:
        /*00b8*/ 	.word	0x00000008
.L_1533:


//--------------------- .nv.info._Z35group_norm_nhwc_fwd_one_pass_kernelI11Fp16IOBf16WLi128ELi16ELi256EEv26Group_norm_nhwc_fwd_params --------------------------
	.section	.nv.info._Z35group_norm_nhwc_fwd_one_pass_kernelI11Fp16IOBf16WLi128ELi16ELi256EEv26Group_norm_nhwc_fwd_params,"",@"SHT_CUDA_INFO"
	.sectionflags	@""
	.align	4


	//----- nvinfo : EIATTR_CUDA_API_VERSION
	.align		4
        /*0000*/ 	.byte	0x04, 0x37
        /*0002*/ 	.short	(.L_1535 - .L_1534)
.L_1534:
        /*0004*/ 	.word	0x00000082


	//----- nvinfo : EIATTR_KPARAM_INFO
	.align		4
.L_1535:
        /*0008*/ 	.byte	0x04, 0x17
        /*000a*/ 	.short	(.L_1537 - .L_1536)
.L_1536:
        /*000c*/ 	.word	0x00000000
        /*0010*/ 	.short	0x0000
        /*0012*/ 	.short	0x0000
        /*0014*/ 	.byte	0x00, 0xf0, 0x81, 0x02


	//----- nvinfo : EIATTR_SPARSE_MMA_MASK
	.align		4
.L_1537:
        /*0018*/ 	.byte	0x03, 0x50
        /*001a*/ 	.short	0x0000


	//----- nvinfo : EIATTR_MAXREG_COUNT
	.align		4
        /*001c*/ 	.byte	0x03, 0x1b
        /*001e*/ 	.short	0x00ff


	//----- nvinfo : EIATTR_NUM_BARRIERS
	.align		4
        /*0020*/ 	.byte	0x02, 0x4c
        /*0022*/ 	.byte	0x01
	.zero		1


	//----- nvinfo : EIATTR_MERCURY_ISA_VERSION
	.align		4
        /*0024*/ 	.byte	0x03, 0x5f
        /*0026*/ 	.short	0x0101


	//----- nvinfo : EIATTR_COOP_GROUP_MASK_REGIDS
	.align		4
        /*0028*/ 	.byte	0x04, 0x29
        /*002a*/ 	.short	(.L_1539 - .L_1538)


	//   ....[0]....
.L_1538:
        /*002c*/ 	.word	0xffffffff


	//   ....[1]....
        /*0030*/ 	.word	0xffffffff


	//   ....[2]....
        /*0034*/ 	.word	0xffffffff


	//   ....[3]....
        /*0038*/ 	.word	0xffffffff


	//   ....[4]....
        /*003c*/ 	.word	0xffffffff


	//   ....[5]....
        /*0040*/ 	.word	0xffffffff


	//   ....[6]....
        /*0044*/ 	.word	0xffffffff


	//   ....[7]....
        /*0048*/ 	.word	0xffffffff


	//   ....[8]....
        /*004c*/ 	.word	0xffffffff


	//   ....[9]....
        /*0050*/ 	.word	0xffffffff


	//----- nvinfo : EIATTR_COOP_GROUP_INSTR_OFFSETS
	.align		4
.L_1539:
        /*0054*/ 	.byte	0x04, 0x28
        /*0056*/ 	.short	(.L_1541 - .L_1540)


	//   ....[0]....
.L_1540:
        /*0058*/ 	.word	0x00000a00


	//   ....[1]....
        /*005c*/ 	.word	0x00000a10


	//   ....[2]....
        /*0060*/ 	.word	0x00000a40


	//   ....[3]....
        /*0064*/ 	.word	0x00000a50


	//   ....[4]....
        /*0068*/ 	.word	0x00000a90


	//   ....[5]....
        /*006c*/ 	.word	0x00000aa0


	//   ....[6]....
        /*0070*/ 	.word	0x00000ae0


	//   ....[7]....
        /*0074*/ 	.word	0x00000af0


	//   ....[8]....
        /*0078*/ 	.word	0x00000b40


	//   ....[9]....
        /*007c*/ 	.word	0x00000b50


	//----- nvinfo : EIATTR_EXIT_INSTR_OFFSETS
	.align		4
.L_1541:
        /*0080*/ 	.byte	0x04, 0x1c
        /*0082*/ 	.short	(.L_1543 - .L_1542)


	//   ....[0]....
.L_1542:
        /*0084*/ 	.word	0x00000060


	//   ....[1]....
        /*0088*/ 	.word	0x00002c20


	//----- nvinfo : EIATTR_MAX_THREADS
	.align		4
.L_1543:
        /*008c*/ 	.byte	0x04, 0x05
        /*008e*/ 	.short	(.L_1545 - .L_1544)
.L_1544:
        /*0090*/ 	.word	0x00000100
        /*0094*/ 	.word	0x00000001
        /*0098*/ 	.word	0x00000001


	//----- nvinfo : EIATTR_CRS_STACK_SIZE
	.align		4
.L_1545:
        /*009c*/ 	.byte	0x04, 0x1e
        /*009e*/ 	.short	(.L_1547 - .L_1546)
.L_1546:
        /*00a0*/ 	.word	0x00000000


	//----- nvinfo : EIATTR_CBANK_PARAM_SIZE
	.align		4
.L_1547:
        /*00a4*/ 	.byte	0x03, 0x19
        /*00a6*/ 	.short	0x00a0


	//----- nvinfo : EIATTR_PARAM_CBANK
	.align		4
        /*00a8*/ 	.byte	0x04, 0x0a
        /*00aa*/ 	.short	(.L_1549 - .L_1548)
	.align		4
.L_1548:
        /*00ac*/ 	.word	index@(.nv.constant0._Z35group_norm_nhwc_fwd_one_pass_kernelI11Fp16IOBf16WLi128ELi16ELi256EEv26Group_norm_nhwc_fwd_params)
        /*00b0*/ 	.short	0x0210
        /*00b2*/ 	.short	0x00a0


	//----- nvinfo : EIATTR_SW_WAR
	.align		4
.L_1549:
        /*00b4*/ 	.byte	0x04, 0x36
        /*00b6*/ 	.short	(.L_1551 - .L_1550)
.L_1550:
        /*00b8*/ 	.word	0x00000008
.L_1551:


//--------------------- .nv.info._Z35group_norm_nhwc_fwd_one_pass_kernelI11Fp16IOBf16WLi256ELi16ELi256EEv26Group_norm_nhwc_fwd_params --------------------------
	.section	.nv.info._Z35group_norm_nhwc_fwd_one_pass_kernelI11Fp16IOBf16WLi256ELi16ELi256EEv26Group_norm_nhwc_fwd_params,"",@"SHT_CUDA_INFO"
	.sectionflags	@""
	.align	4


	//----- nvinfo : EIATTR_CUDA_API_VERSION
	.align		4
        /*0000*/ 	.byte	0x04, 0x37
        /*0002*/ 	.short	(.L_1553 - .L_1552)
.L_1552:
        /*0004*/ 	.word	0x00000082


	//----- nvinfo : EIATTR_KPARAM_INFO
	.align		4
.L_1553:
        /*0008*/ 	.byte	0x04, 0x17
        /*000a*/ 	.short	(.L_1555 - .L_1554)
.L_1554:
        /*000c*/ 	.word	0x00000000
        /*0010*/ 	.short	0x0000
        /*0012*/ 	.short	0x0000
        /*0014*/ 	.byte	0x00, 0xf0, 0x81, 0x02


	//----- nvinfo : EIATTR_SPARSE_MMA_MASK
	.align		4
.L_1555:
        /*0018*/ 	.byte	0x03, 0x50
        /*001a*/ 	.short	0x0000


	//----- nvinfo : EIATTR_MAXREG_COUNT
	.align		4
        /*001c*/ 	.byte	0x03, 0x1b
        /*001e*/ 	.short	0x00ff


	//----- nvinfo : EIATTR_NUM_BARRIERS
	.align		4
        /*0020*/ 	.byte	0x02, 0x4c
        /*0022*/ 	.byte	0x01
	.zero		1


	//----- nvinfo : EIATTR_MERCURY_ISA_VERSION
	.align		4
        /*0024*/ 	.byte	0x03, 0x5f
        /*0026*/ 	.short	0x0101


	//----- nvinfo : EIATTR_COOP_GROUP_MASK_REGIDS
	.align		4
        /*0028*/ 	.byte	0x04, 0x29
        /*002a*/ 	.short	(.L_1557 - .L_1556)


	//   ....[0]....
.L_1556:
        /*002c*/ 	.word	0xffffffff


	//   ....[1]....
        /*0030*/ 	.word	0xffffffff


	//   ....[2]....
        /*0034*/ 	.word	0xffffffff


	//   ....[3]....
        /*0038*/ 	.word	0xffffffff


	//   ....[4]....
        /*003c*/ 	.word	0xffffffff


	//   ....[5]....
        /*0040*/ 	.word	0xffffffff


	//   ....[6]....
        /*0044*/ 	.word	0xffffffff


	//   ....[7]....
        /*0048*/ 	.word	0xffffffff


	//   ....[8]....
        /*004c*/ 	.word	0xffffffff


	//   ....[9]....
        /*0050*/ 	.word	0xffffffff


	//----- nvinfo : EIATTR_COOP_GROUP_INSTR_OFFSETS
	.align		4
.L_1557:
        /*0054*/ 	.byte	0x04, 0x28
        /*0056*/ 	.short	(.L_1559 - .L_1558)


	//   ....[0]....
.L_1558:
        /*0058*/ 	.word	0x00000fd0


	//   ....[1]....
        /*005c*/ 	.word	0x00000fe0


	//   ....[2]....
        /*0060*/ 	.word	0x00001010


	//   ....[3]....
        /*0064*/ 	.word	0x00001020


	//   ....[4]....
        /*0068*/ 	.word	0x00001060


	//   ....[5]....
        /*006c*/ 	.word	0x00001070


	//   ....[6]....
        /*0070*/ 	.word	0x000010b0


	//   ....[7]....
        /*0074*/ 	.word	0x000010c0


	//   ....[8]....
        /*0078*/ 	.word	0x00001100


	//   ....[9]....
        /*007c*/ 	.word	0x00001110


	//----- nvinfo : EIATTR_EXIT_INSTR_OFFSETS
	.align		4
.L_1559:
        /*0080*/ 	.byte	0x04, 0x1c
        /*0082*/ 	.short	(.L_1561 - .L_1560)


	//   ....[0]....
.L_1560:
        /*0084*/ 	.word	0x00000070


	//   ....[1]....
        /*0088*/ 	.word	0x00003b60


	//----- nvinfo : EIATTR_MAX_THREADS
	.align		4
.L_1561:
        /*008c*/ 	.byte	0x04, 0x05
        /*008e*/ 	.short	(.L_1563 - .L_1562)
.L_1562:
        /*0090*/ 	.word	0x00000100
        /*0094*/ 	.word	0x00000001
        /*0098*/ 	.word	0x00000001


	//----- nvinfo : EIATTR_CRS_STACK_SIZE
	.align		4
.L_1563:
        /*009c*/ 	.byte	0x04, 0x1e
        /*009e*/ 	.short	(.L_1565 - .L_1564)
.L_1564:
        /*00a0*/ 	.word	0x00000000


	//----- nvinfo : EIATTR_CBANK_PARAM_SIZE
	.align		4
.L_1565:
        /*00a4*/ 	.byte	0x03, 0x19
        /*00a6*/ 	.short	0x00a0


	//----- nvinfo : EIATTR_PARAM_CBANK
	.align		4
        /*00a8*/ 	.byte	0x04, 0x0a
        /*00aa*/ 	.short	(.L_1567 - .L_1566)
	.align		4
.L_1566:
        /*00ac*/ 	.word	index@(.nv.constant0._Z35group_norm_nhwc_fwd_one_pass_kernelI11Fp16IOBf16WLi256ELi16ELi256EEv26Group_norm_nhwc_fwd_params)
        /*00b0*/ 	.short	0x0210
        /*00b2*/ 	.short	0x00a0


	//----- nvinfo : EIATTR_SW_WAR
	.align		4
.L_1567:
        /*00b4*/ 	.byte	0x04, 0x36
        /*00b6*/ 	.short	(.L_1569 - .L_1568)
.L_1568:
        /*00b8*/ 	.word	0x00000008
.L_1569:


//--------------------- .nv.info._Z35group_norm_nhwc_fwd_one_pass_kernelI11Fp16IOBf16WLi512ELi16ELi256EEv26Group_norm_nhwc_fwd_params --------------------------
	.section	.nv.info._Z35group_norm_nhwc_fwd_one_pass_kernelI11Fp16IOBf16WLi512ELi16ELi256EEv26Group_norm_nhwc_fwd_params,"",@"SHT_CUDA_INFO"
	.sectionflags	@""
	.align	4


	//----- nvinfo : EIATTR_CUDA_API_VERSION
	.align		4
        /*0000*/ 	.byte	0x04, 0x37
        /*0002*/ 	.short	(.L_1571 - .L_1570)
.L_1570:
        /*0004*/ 	.word	0x00000082


	//----- nvinfo : EIATTR_KPARAM_INFO
	.align		4
.L_1571:
        /*0008*/ 	.byte	0x04, 0x17
        /*000a*/ 	.short	(.L_1573 - .L_1572)
.L_1572:
        /*000c*/ 	.word	0x00000000
        /*0010*/ 	.short	0x0000
        /*0012*/ 	.short	0x0000
        /*0014*/ 	.byte	0x00, 0xf0, 0x81, 0x02


	//----- nvinfo : EIATTR_SPARSE_MMA_MASK
	.align		4
.L_1573:
        /*0018*/ 	.byte	0x03, 0x50
        /*001a*/ 	.short	0x0000


	//----- nvinfo : EIATTR_MAXREG_COUNT
	.align		4
        /*001c*/ 	.byte	0x03, 0x1b
        /*001e*/ 	.short	0x00ff


	//----- nvinfo : EIATTR_NUM_BARRIERS
	.align		4
        /*0020*/ 	.byte	0x02, 0x4c
        /*0022*/ 	.byte	0x01
	.zero		1


	//----- nvinfo : EIATTR_MERCURY_ISA_VERSION
	.align		4
        /*0024*/ 	.byte	0x03, 0x5f
        /*0026*/ 	.short	0x0101


	//----- nvinfo : EIATTR_COOP_GROUP_MASK_REGIDS
	.align		4
        /*0028*/ 	.byte	0x04, 0x29
        /*002a*/ 	.short	(.L_1575 - .L_1574)


	//   ....[0]....
.L_1574:
        /*002c*/ 	.word	0xffffffff


	//   ....[1]....
        /*0030*/ 	.word	0xffffffff


	//   ....[2]....
        /*0034*/ 	.word	0xffffffff


	//   ....[3]....
        /*0038*/ 	.word	0xffffffff


	//   ....[4]....
        /*003c*/ 	.word	0xffffffff


	//   ....[5]....
        /*0040*/ 	.word	0xffffffff


	//   ....[6]....
        /*0044*/ 	.word	0xffffffff


	//   ....[7]....
        /*0048*/ 	.word	0xffffffff


	//   ....[8]....
        /*004c*/ 	.word	0xffffffff


	//   ....[9]....
        /*0050*/ 	.word	0xffffffff


	//----- nvinfo : EIATTR_COOP_GROUP_INSTR_OFFSETS
	.align		4
.L_1575:
        /*0054*/ 	.byte	0x04, 0x28
        /*0056*/ 	.short	(.L_1577 - .L_1576)


	//   ....[0]....
.L_1576:
        /*0058*/ 	.word	0x00001bb0


	//   ....[1]....
        /*005c*/ 	.word	0x00001bc0


	//   ....[2]....
        /*0060*/ 	.word	0x00001bf0


	//   ....[3]....
        /*0064*/ 	.word	0x00001c00


	//   ....[4]....
        /*0068*/ 	.word	0x00001c40


	//   ....[5]....
        /*006c*/ 	.word	0x00001c50


	//   ....[6]....
        /*0070*/ 	.word	0x00001c90


	//   ....[7]....
        /*0074*/ 	.word	0x00001ca0


	//   ....[8]....
        /*0078*/ 	.word	0x00001ce0


	//   ....[9]....
        /*007c*/ 	.word	0x00001cf0


	//----- nvinfo : EIATTR_EXIT_INSTR_OFFSETS
	.align		4
.L_1577:
        /*0080*/ 	.byte	0x04, 0x1c
        /*0082*/ 	.short	(.L_1579 - .L_1578)


	//   ....[0]....
.L_1578:
        /*0084*/ 	.word	0x00000070


	//   ....[1]....
        /*0088*/ 	.word	0x00005a40


	//----- nvinfo : EIATTR_MAX_THREADS
	.align		4
.L_1579:
        /*008c*/ 	.byte	0x04, 0x05
        /*008e*/ 	.short	(.L_1581 - .L_1580)
.L_1580:
        /*0090*/ 	.word	0x00000100
        /*0094*/ 	.word	0x00000001
        /*0098*/ 	.word	0x00000001


	//----- nvinfo : EIATTR_CRS_STACK_SIZE
	.align		4
.L_1581:
        /*009c*/ 	.byte	0x04, 0x1e
        /*009e*/ 	.short	(.L_1583 - .L_1582)
.L_1582:
        /*00a0*/ 	.word	0x00000000


	//----- nvinfo : EIATTR_CBANK_PARAM_SIZE
	.align		4
.L_1583:
        /*00a4*/ 	.byte	0x03, 0x19
        /*00a6*/ 	.short	0x00a0


	//----- nvinfo : EIATTR_PARAM_CBANK
	.align		4
        /*00a8*/ 	.byte	0x04, 0x0a
        /*00aa*/ 	.short	(.L_1585 - .L_1584)
	.align		4
.L_1584:
        /*00ac*/ 	.word	index@(.nv.constant0._Z35group_norm_nhwc_fwd_one_pass_kernelI11Fp16IOBf16WLi512ELi16ELi256EEv26Group_norm_nhwc_fwd_params)
        /*00b0*/ 	.short	0x0210
        /*00b2*/ 	.short	0x00a0


	//----- nvinfo : EIATTR_SW_WAR
	.align		4
.L_1585:
        /*00b4*/ 	.byte	0x04, 0x36
        /*00b6*/ 	.short	(.L_1587 - .L_1586)
.L_1586:
        /*00b8*/ 	.word	0x00000008
.L_1587:


//--------------------- .nv.info._Z35group_norm_nhwc_fwd_one_pass_kernelI11Fp16IOFp16WLi64ELi16ELi256EEv26Group_norm_nhwc_fwd_params --------------------------
	.section	.nv.info._Z35group_norm_nhwc_fwd_one_pass_kernelI11Fp16IOFp16WLi64ELi16ELi256EEv26Group_norm_nhwc_fwd_params,"",@"SHT_CUDA_INFO"
	.sectionflags	@""
	.align	4


	//----- nvinfo : EIATTR_CUDA_API_VERSION
	.align		4
        /*0000*/ 	.byte	0x04, 0x37
        /*0002*/ 	.short	(.L_1589 - .L_1588)
.L_1588:
        /*0004*/ 	.word	0x00000082


	//----- nvinfo : EIATTR_KPARAM_INFO
	.align		4
.L_1589:
        /*0008*/ 	.byte	0x04, 0x17
        /*000a*/ 	.short	(.L_1591 - .L_1590)
.L_1590:
        /*000c*/ 	.word	0x00000000
        /*0010*/ 	.short	0x0000
        /*0012*/ 	.short	0x0000
        /*0014*/ 	.byte	0x00, 0xf0, 0x81, 0x02


	//----- nvinfo : EIATTR_SPARSE_MMA_MASK
	.align		4
.L_1591:
        /*0018*/ 	.byte	0x03, 0x50
        /*001a*/ 	.short	0x0000


	//----- nvinfo : EIATTR_MAXREG_COUNT
	.align		4
        /*001c*/ 	.byte	0x03, 0x1b
        /*001e*/ 	.short	0x00ff


	//----- nvinfo : EIATTR_NUM_BARRIERS
	.align		4
        /*0020*/ 	.byte	0x02, 0x4c
        /*0022*/ 	.byte	0x01
	.zero		1


	//----- nvinfo : EIATTR_MERCURY_ISA_VERSION
	.align		4
        /*0024*/ 	.byte	0x03, 0x5f
        /*0026*/ 	.short	0x0101


	//----- nvinfo : EIATTR_COOP_GROUP_MASK_REGIDS
	.align		4
        /*0028*/ 	.byte	0x04, 0x29
        /*002a*/ 	.short	(.L_1593 - .L_1592)


	//   ....[0]....
.L_1592:
        /*002c*/ 	.word	0xffffffff


	//   ....[1]....
        /*0030*/ 	.word	0xffffffff


	//   ....[2]....
        /*0034*/ 	.word	0xffffffff


	//   ....[3]....
        /*0038*/ 	.word	0xffffffff


	//   ....[4]....
        /*003c*/ 	.word	0xffffffff


	//   ....[5]....
        /*0040*/ 	.word	0xffffffff


	//   ....[6]....
        /*0044*/ 	.word	0xffffffff


	//   ....[7]....
        /*0048*/ 	.word	0xffffffff


	//   ....[8]....
        /*004c*/ 	.word	0xffffffff


	//   ....[9]....
        /*0050*/ 	.word	0xffffffff


	//----- nvinfo : EIATTR_COOP_GROUP_INSTR_OFFSETS
	.align		4
.L_1593:
        /*0054*/ 	.byte	0x04, 0x28
        /*0056*/ 	.short	(.L_1595 - .L_1594)


	//   ....[0]....
.L_1594:
        /*0058*/ 	.word	0x00000700


	//   ....[1]....
        /*005c*/ 	.word	0x00000710


	//   ....[2]....
        /*0060*/ 	.word	0x00000740


	//   ....[3]....
        /*0064*/ 	.word	0x00000750


	//   ....[4]....
        /*0068*/ 	.word	0x00000790


	//   ....[5]....
        /*006c*/ 	.word	0x000007a0


	//   ....[6]....
        /*0070*/ 	.word	0x000007e0


	//   ....[7]....
        /*0074*/ 	.word	0x000007f0


	//   ....[8]....
        /*0078*/ 	.word	0x00000830


	//   ....[9]....
        /*007c*/ 	.word	0x00000840


	//----- nvinfo : EIATTR_EXIT_INSTR_OFFSETS
	.align		4
.L_1595:
        /*0080*/ 	.byte	0x04, 0x1c
        /*0082*/ 	.short	(.L_1597 - .L_1596)


	//   ....[0]....
.L_1596:
        /*0084*/ 	.word	0x00000060


	//   ....[1]....
        /*0088*/ 	.word	0x00001c20


	//----- nvinfo : EIATTR_MAX_THREADS
	.align		4
.L_1597:
        /*008c*/ 	.byte	0x04, 0x05
        /*008e*/ 	.short	(.L_1599 - .L_1598)
.L_1598:
        /*0090*/ 	.word	0x00000100
        /*0094*/ 	.word	0x00000001
        /*0098*/ 	.word	0x00000001


	//----- nvinfo : EIATTR_CRS_STACK_SIZE
	.align		4
.L_1599:
        /*009c*/ 	.byte	0x04, 0x1e
        /*009e*/ 	.short	(.L_1601 - .L_1600)
.L_1600:
        /*00a0*/ 	.word	0x00000000


	//----- nvinfo : EIATTR_CBANK_PARAM_SIZE
	.align		4
.L_1601:
        /*00a4*/ 	.byte	0x03, 0x19
        /*00a6*/ 	.short	0x00a0


	//----- nvinfo : EIATTR_PARAM_CBANK
	.align		4
        /*00a8*/ 	.byte	0x04, 0x0a
        /*00aa*/ 	.short	(.L_1603 - .L_1602)
	.align		4
.L_1602:
        /*00ac*/ 	.word	index@(.nv.constant0._Z35group_norm_nhwc_fwd_one_pass_kernelI11Fp16IOFp16WLi64ELi16ELi256EEv26Group_norm_nhwc_fwd_params)
        /*00b0*/ 	.short	0x0210
        /*00b2*/ 	.short	0x00a0


	//----- nvinfo : EIATTR_SW_WAR
	.align		4
.L_1603:
        /*00b4*/ 	.byte	0x04, 0x36
        /*00b6*/ 	.short	(.L_1605 - .L_1604)
.L_1604:
        /*00b8*/ 	.word	0x00000008
.L_1605:


//--------------------- .nv.info._Z35group_norm_nhwc_fwd_one_pass_kernelI11Fp16IOFp16WLi128ELi16ELi256EEv26Group_norm_nhwc_fwd_params --------------------------
	.section	.nv.info._Z35group_norm_nhwc_fwd_one_pass_kernelI11Fp16IOFp16WLi128ELi16ELi256EEv26Group_norm_nhwc_fwd_params,"",@"SHT_CUDA_INFO"
	.sectionflags	@""
	.align	4


	//----- nvinfo : EIATTR_CUDA_API_VERSION
	.align		4
        /*0000*/ 	.byte	0x04, 0x37
        /*0002*/ 	.short	(.L_1607 - .L_1606)
.L_1606:
        /*0004*/ 	.word	0x00000082


	//----- nvinfo : EIATTR_KPARAM_INFO
	.align		4
.L_1607:
        /*0008*/ 	.byte	0x04, 0x17
        /*000a*/ 	.short	(.L_1609 - .L_1608)
.L_1608:
        /*000c*/ 	.word	0x00000000
        /*0010*/ 	.short	0x0000
        /*0012*/ 	.short	0x0000
        /*0014*/ 	.byte	0x00, 0xf0, 0x81, 0x02


	//----- nvinfo : EIATTR_SPARSE_MMA_MASK
	.align		4
.L_1609:
        /*0018*/ 	.byte	0x03, 0x50
        /*001a*/ 	.short	0x0000


	//----- nvinfo : EIATTR_MAXREG_COUNT
	.align		4
        /*001c*/ 	.byte	0x03, 0x1b
        /*001e*/ 	.short	0x00ff


	//----- nvinfo : EIATTR_NUM_BARRIERS
	.align		4
        /*0020*/ 	.byte	0x02, 0x4c
        /*0022*/ 	.byte	0x01
	.zero		1


	//----- nvinfo : EIATTR_MERCURY_ISA_VERSION
	.align		4
        /*0024*/ 	.byte	0x03, 0x5f
        /*0026*/ 	.short	0x0101


	//----- nvinfo : EIATTR_COOP_GROUP_MASK_REGIDS
	.align		4
        /*0028*/ 	.byte	0x04, 0x29
        /*002a*/ 	.short	(.L_1611 - .L_1610)


	//   ....[0]....
.L_1610:
        /*002c*/ 	.word	0xffffffff


	//   ....[1]....
        /*0030*/ 	.word	0xffffffff


	//   ....[2]....
        /*0034*/ 	.word	0xffffffff


	//   ....[3]....
        /*0038*/ 	.word	0xffffffff


	//   ....[4]....
        /*003c*/ 	.word	0xffffffff


	//   ....[5]....
        /*0040*/ 	.word	0xffffffff


	//   ....[6]....
        /*0044*/ 	.word	0xffffffff


	//   ....[7]....
        /*0048*/ 	.word	0xffffffff


	//   ....[8]....
        /*004c*/ 	.word	0xffffffff


	//   ....[9]....
        /*0050*/ 	.word	0xffffffff


	//----- nvinfo : EIATTR_COOP_GROUP_INSTR_OFFSETS
	.align		4
.L_1611:
        /*0054*/ 	.byte	0x04, 0x28
        /*0056*/ 	.short	(.L_1613 - .L_1612)


	//   ....[0]....
.L_1612:
        /*0058*/ 	.word	0x00000a00


	//   ....[1]....
        /*005c*/ 	.word	0x00000a10


	//   ....[2]....
        /*0060*/ 	.word	0x00000a40


	//   ....[3]....
        /*0064*/ 	.word	0x00000a50


	//   ....[4]....
        /*0068*/ 	.word	0x00000a90


	//   ....[5]....
        /*006c*/ 	.word	0x00000aa0


	//   ....[6]....
        /*0070*/ 	.word	0x00000ae0


	//   ....[7]....
        /*0074*/ 	.word	0x00000af0


	//   ....[8]....
        /*0078*/ 	.word	0x00000b40


	//   ....[9]....
        /*007c*/ 	.word	0x00000b50


	//----- nvinfo : EIATTR_EXIT_INSTR_OFFSETS
	.align		4
.L_1613:
        /*0080*/ 	.byte	0x04, 0x1c
        /*0082*/ 	.short	(.L_1615 - .L_1614)


	//   ....[0]....
.L_1614:
        /*0084*/ 	.word	0x00000060


	//   ....[1]....
        /*0088*/ 	.word	0x00002c20


	//----- nvinfo : EIATTR_MAX_THREADS
	.align		4
.L_1615:
        /*008c*/ 	.byte	0x04, 0x05
        /*008e*/ 	.short	(.L_1617 - .L_1616)
.L_1616:
        /*0090*/ 	.word	0x00000100
        /*0094*/ 	.word	0x00000001
        /*0098*/ 	.word	0x00000001


	//----- nvinfo : EIATTR_CRS_STACK_SIZE
	.align		4
.L_1617:
        /*009c*/ 	.byte	0x04, 0x1e
        /*009e*/ 	.short	(.L_1619 - .L_1618)
.L_1618:
        /*00a0*/ 	.word	0x00000000


	//----- nvinfo : EIATTR_CBANK_PARAM_SIZE
	.align		4
.L_1619:
        /*00a4*/ 	.byte	0x03, 0x19
        /*00a6*/ 	.short	0x00a0


	//----- nvinfo : EIATTR_PARAM_CBANK
	.align		4
        /*00a8*/ 	.byte	0x04, 0x0a
        /*00aa*/ 	.short	(.L_1621 - .L_1620)
	.align		4
.L_1620:
        /*00ac*/ 	.word	index@(.nv.constant0._Z35group_norm_nhwc_fwd_one_pass_kernelI11Fp16IOFp16WLi128ELi16ELi256EEv26Group_norm_nhwc_fwd_params)
        /*00b0*/ 	.short	0x0210
        /*00b2*/ 	.short	0x00a0


	//----- nvinfo : EIATTR_SW_WAR
	.align		4
.L_1621:
        /*00b4*/ 	.byte	0x04, 0x36
        /*00b6*/ 	.short	(.L_1623 - .L_1622)
.L_1622:
        /*00b8*/ 	.word	0x00000008
.L_1623:


//--------------------- .nv.info._Z35group_norm_nhwc_fwd_one_pass_kernelI11Fp16IOFp16WLi256ELi16ELi256EEv26Group_norm_nhwc_fwd_params --------------------------
	.section	.nv.info._Z35group_norm_nhwc_fwd_one_pass_kernelI11Fp16IOFp16WLi256ELi16ELi256EEv26Group_norm_nhwc_fwd_params,"",@"SHT_CUDA_INFO"
	.sectionflags	@""
	.align	4


	//----- nvinfo : EIATTR_CUDA_API_VERSION
	.align		4
        /*0000*/ 	.byte	0x04, 0x37
        /*0002*/ 	.short	(.L_1625 - .L_1624)
.L_1624:
        /*0004*/ 	.word	0x00000082


	//----- nvinfo : EIATTR_KPARAM_INFO
	.align		4
.L_1625:
        /*0008*/ 	.byte	0x04, 0x17
        /*000a*/ 	.short	(.L_1627 - .L_1626)
.L_1626:
        /*000c*/ 	.word	0x00000000
        /*0010*/ 	.short	0x0000
        /*0012*/ 	.short	0x0000
        /*0014*/ 	.byte	0x00, 0xf0, 0x81, 0x02


	//----- nvinfo : EIATTR_SPARSE_MMA_MASK
	.align		4
.L_1627:
        /*0018*/ 	.byte	0x03, 0x50
        /*001a*/ 	.short	0x0000


	//----- nvinfo : EIATTR_MAXREG_COUNT
	.align		4
        /*001c*/ 	.byte	0x03, 0x1b
        /*001e*/ 	.short	0x00ff


	//----- nvinfo : EIATTR_NUM_BARRIERS
	.align		4
        /*0020*/ 	.byte	0x02, 0x4c
        /*0022*/ 	.byte	0x01
	.zero		1


	//----- nvinfo : EIATTR_MERCURY_ISA_VERSION
	.align		4
        /*0024*/ 	.byte	0x03, 0x5f
        /*0026*/ 	.short	0x0101


	//----- nvinfo : EIATTR_COOP_GROUP_MASK_REGIDS
	.align		4
        /*0028*/ 	.byte	0x04, 0x29
        /*002a*/ 	.short	(.L_1629 - .L_1628)


	//   ....[0]....
.L_1628:
        /*002c*/ 	.word	0xffffffff


	//   ....[1]....
        /*0030*/ 	.word	0xffffffff


	//   ....[2]....
        /*0034*/ 	.word	0xffffffff


	//   ....[3]....
        /*0038*/ 	.word	0xffffffff


	//   ....[4]....
        /*003c*/ 	.word	0xffffffff


	//   ....[5]....
        /*0040*/ 	.word	0xffffffff


	//   ....[6]....
        /*0044*/ 	.word	0xffffffff


	//   ....[7]....
        /*0048*/ 	.word	0xffffffff


	//   ....[8]....
        /*004c*/ 	.word	0xffffffff


	//   ....[9]....
        /*0050*/ 	.word	0xffffffff


	//----- nvinfo : EIATTR_COOP_GROUP_INSTR_OFFSETS
	.align		4
.L_1629:
        /*0054*/ 	.byte	0x04, 0x28
        /*0056*/ 	.short	(.L_1631 - .L_1630)


	//   ....[0]....
.L_1630:
        /*0058*/ 	.word	0x00000fd0


	//   ....[1]....
        /*005c*/ 	.word	0x00000fe0


	//   ....[2]....
        /*0060*/ 	.word	0x00001010


	//   ....[3]....
        /*0064*/ 	.word	0x00001020


	//   ....[4]....
        /*0068*/ 	.word	0x00001060


	//   ....[5]....
        /*006c*/ 	.word	0x00001070


	//   ....[6]....
        /*0070*/ 	.word	0x000010b0


	//   ....[7]....
        /*0074*/ 	.word	0x000010c0


	//   ....[8]....
        /*0078*/ 	.word	0x00001100


	//   ....[9]....
        /*007c*/ 	.word	0x00001110


	//----- nvinfo : EIATTR_EXIT_INSTR_OFFSETS
	.align		4
.L_1631:
        /*0080*/ 	.byte	0x04, 0x1c
        /*0082*/ 	.short	(.L_1633 - .L_1632)


	//   ....[0]....
.L_1632:
        /*0084*/ 	.word	0x00000070


	//   ....[1]....
        /*0088*/ 	.word	0x00003b60


	//----- nvinfo : EIATTR_MAX_THREADS
	.align		4
.L_1633:
        /*008c*/ 	.byte	0x04, 0x05
        /*008e*/ 	.short	(.L_1635 - .L_1634)
.L_1634:
        /*0090*/ 	.word	0x00000100
        /*0094*/ 	.word	0x00000001
        /*0098*/ 	.word	0x00000001


	//----- nvinfo : EIATTR_CRS_STACK_SIZE
	.align		4
.L_1635:
        /*009c*/ 	.byte	0x04, 0x1e
        /*009e*/ 	.short	(.L_1637 - .L_1636)
.L_1636:
        /*00a0*/ 	.word	0x00000000


	//----- nvinfo : EIATTR_CBANK_PARAM_SIZE
	.align		4
.L_1637:
        /*00a4*/ 	.byte	0x03, 0x19
        /*00a6*/ 	.short	0x00a0


	//----- nvinfo : EIATTR_PARAM_CBANK
	.align		4
        /*00a8*/ 	.byte	0x04, 0x0a
        /*00aa*/ 	.short	(.L_1639 - .L_1638)
	.align		4
.L_1638:
        /*00ac*/ 	.word	index@(.nv.constant0._Z35group_norm_nhwc_fwd_one_pass_kernelI11Fp16IOFp16WLi256ELi16ELi256EEv26Group_norm_nhwc_fwd_params)
        /*00b0*/ 	.short	0x0210
        /*00b2*/ 	.short	0x00a0


	//----- nvinfo : EIATTR_SW_WAR
	.align		4
.L_1639:
        /*00b4*/ 	.byte	0x04, 0x36
        /*00b6*/ 	.short	(.L_1641 - .L_1640)
.L_1640:
        /*00b8*/ 	.word	0x00000008
.L_1641:


//--------------------- .nv.info._Z35group_norm_nhwc_fwd_one_pass_kernelI11Fp16IOFp16WLi512ELi16ELi256EEv26Group_norm_nhwc_fwd_params --------------------------
	.section	.nv.info._Z35group_norm_nhwc_fwd_one_pass_kernelI11Fp16IOFp16WLi512ELi16ELi256EEv26Group_norm_nhwc_fwd_params,"",@"SHT_CUDA_INFO"
	.sectionflags	@""
	.align	4


	//----- nvinfo : EIATTR_CUDA_API_VERSION
	.align		4
        /*0000*/ 	.byte	0x04, 0x37
        /*0002*/ 	.short	(.L_1643 - .L_1642)
.L_1642:
        /*0004*/ 	.word	0x00000082


	//----- nvinfo : EIATTR_KPARAM_INFO
	.align		4
.L_1643:
        /*0008*/ 	.byte	0x04, 0x17
        /*000a*/ 	.short	(.L_1645 - .L_1644)
.L_1644:
        /*000c*/ 	.word	0x00000000
        /*0010*/ 	.short	0x0000
        /*0012*/ 	.short	0x0000
        /*0014*/ 	.byte	0x00, 0xf0, 0x81, 0x02


	//----- nvinfo : EIATTR_SPARSE_MMA_MASK
	.align		4
.L_1645:
        /*0018*/ 	.byte	0x03, 0x50
        /*001a*/ 	.short	0x0000


	//----- nvinfo : EIATTR_MAXREG_COUNT
	.align		4
        /*001c*/ 	.byte	0x03, 0x1b
        /*001e*/ 	.short	0x00ff


	//----- nvinfo : EIATTR_NUM_BARRIERS
	.align		4
        /*0020*/ 	.byte	0x02, 0x4c
        /*0022*/ 	.byte	0x01
	.zero		1


	//----- nvinfo : EIATTR_MERCURY_ISA_VERSION
	.align		4
        /*0024*/ 	.byte	0x03, 0x5f
        /*0026*/ 	.short	0x0101


	//----- nvinfo : EIATTR_COOP_GROUP_MASK_REGIDS
	.align		4
        /*0028*/ 	.byte	0x04, 0x29
        /*002a*/ 	.short	(.L_1647 - .L_1646)


	//   ....[0]....
.L_1646:
        /*002c*/ 	.word	0xffffffff


	//   ....[1]....
        /*0030*/ 	.word	0xffffffff


	//   ....[2]....
        /*0034*/ 	.word	0xffffffff


	//   ....[3]....
        /*0038*/ 	.word	0xffffffff


	//   ....[4]....
        /*003c*/ 	.word	0xffffffff


	//   ....[5]....
        /*0040*/ 	.word	0xffffffff


	//   ....[6]....
        /*0044*/ 	.word	0xffffffff


	//   ....[7]....
        /*0048*/ 	.word	0xffffffff


	//   ....[8]....
        /*004c*/ 	.word	0xffffffff


	//   ....[9]....
        /*0050*/ 	.word	0xffffffff


	//----- nvinfo : EIATTR_COOP_GROUP_INSTR_OFFSETS
	.align		4
.L_1647:
        /*0054*/ 	.byte	0x04, 0x28
        /*0056*/ 	.short	(.L_1649 - .L_1648)


	//   ....[0]....
.L_1648:
        /*0058*/ 	.word	0x00001bb0


	//   ....[1]....
        /*005c*/ 	.word	0x00001bc0


	//   ....[2]....
        /*0060*/ 	.word	0x00001bf0


	//   ....[3]....
        /*0064*/ 	.word	0x00001c00


	//   ....[4]....
        /*0068*/ 	.word	0x00001c40


	//   ....[5]....
        /*006c*/ 	.word	0x00001c50


	//   ....[6]....
        /*0070*/ 	.word	0x00001c90


	//   ....[7]....
        /*0074*/ 	.word	0x00001ca0


	//   ....[8]....
        /*0078*/ 	.word	0x00001ce0


	//   ....[9]....
        /*007c*/ 	.word	0x00001cf0


	//----- nvinfo : EIATTR_EXIT_INSTR_OFFSETS
	.align		4
.L_1649:
        /*0080*/ 	.byte	0x04, 0x1c
        /*0082*/ 	.short	(.L_1651 - .L_1650)


	//   ....[0]....
.L_1650:
        /*0084*/ 	.word	0x00000070


	//   ....[1]....
        /*0088*/ 	.word	0x00005a40


	//----- nvinfo : EIATTR_MAX_THREADS
	.align		4
.L_1651:
        /*008c*/ 	.byte	0x04, 0x05
        /*008e*/ 	.short	(.L_1653 - .L_1652)
.L_1652:
        /*0090*/ 	.word	0x00000100
        /*0094*/ 	.word	0x00000001
        /*0098*/ 	.word	0x00000001


	//----- nvinfo : EIATTR_CRS_STACK_SIZE
	.align		4
.L_1653:
        /*009c*/ 	.byte	0x04, 0x1e
        /*009e*/ 	.short	(.L_1655 - .L_1654)
.L_1654:
        /*00a0*/ 	.word	0x00000000


	//----- nvinfo : EIATTR_CBANK_PARAM_SIZE
	.align		4
.L_1655:
        /*00a4*/ 	.byte	0x03, 0x19
        /*00a6*/ 	.short	0x00a0


	//----- nvinfo : EIATTR_PARAM_CBANK
	.align		4
        /*00a8*/ 	.byte	0x04, 0x0a
        /*00aa*/ 	.short	(.L_1657 - .L_1656)
	.align		4
.L_1656:
        /*00ac*/ 	.word	index@(.nv.constant0._Z35group_norm_nhwc_fwd_one_pass_kernelI11Fp16IOFp16WLi512ELi16ELi256EEv26Group_norm_nhwc_fwd_params)
        /*00b0*/ 	.short	0x0210
        /*00b2*/ 	.short	0x00a0


	//----- nvinfo : EIATTR_SW_WAR
	.align		4
.L_1657:
        /*00b4*/ 	.byte	0x04, 0x36
        /*00b6*/ 	.short	(.L_1659 - .L_1658)
.L_1658:
        /*00b8*/ 	.word	0x00000008
.L_1659:


//--------------------- .nv.info._Z35group_norm_nhwc_fwd_one_pass_kernelI11Fp32IOFp32WLi64ELi16ELi256EEv26Group_norm_nhwc_fwd_params --------------------------
	.section	.nv.info._Z35group_norm_nhwc_fwd_one_pass_kernelI11Fp32IOFp32WLi64ELi16ELi256EEv26Group_norm_nhwc_fwd_params,"",@"SHT_CUDA_INFO"
	.sectionflags	@""
	.align	4


	//----- nvinfo : EIATTR_CUDA_API_VERSION
	.align		4
        /*0000*/ 	.byte	0x04, 0x37
        /*0002*/ 	.short	(.L_1661 - .L_1660)
.L_1660:
        /*0004*/ 	.word	0x00000082


	//----- nvinfo : EIATTR_KPARAM_INFO
	.align		4
.L_1661:
        /*0008*/ 	.byte	0x04, 0x17
        /*000a*/ 	.short	(.L_1663 - .L_1662)
.L_1662:
        /*000c*/ 	.word	0x00000000
        /*0010*/ 	.short	0x0000
        /*0012*/ 	.short	0x0000
        /*0014*/ 	.byte	0x00, 0xf0, 0x81, 0x02


	//----- nvinfo : EIATTR_SPARSE_MMA_MASK
	.align		4
.L_1663:
        /*0018*/ 	.byte	0x03, 0x50
        /*001a*/ 	.short	0x0000


	//----- nvinfo : EIATTR_MAXREG_COUNT
	.align		4
        /*001c*/ 	.byte	0x03, 0x1b
        /*001e*/ 	.short	0x00ff


	//----- nvinfo : EIATTR_NUM_BARRIERS
	.align		4
        /*0020*/ 	.byte	0x02, 0x4c
        /*0022*/ 	.byte	0x01
	.zero		1


	//----- nvinfo : EIATTR_MERCURY_ISA_VERSION
	.align		4
        /*0024*/ 	.byte	0x03, 0x5f
        /*0026*/ 	.short	0x0101


	//----- nvinfo : EIATTR_COOP_GROUP_MASK_REGIDS
	.align		4
        /*0028*/ 	.byte	0x04, 0x29
        /*002a*/ 	.short	(.L_1665 - .L_1664)


	//   ....[0]....
.L_1664:
        /*002c*/ 	.word	0xffffffff


	//   ....[1]....
        /*0030*/ 	.word	0xffffffff


	//   ....[2]....
        /*0034*/ 	.word	0xffffffff


	//   ....[3]....
        /*0038*/ 	.word	0xffffffff


	//   ....[4]....
        /*003c*/ 	.word	0xffffffff


	//   ....[5]....
        /*0040*/ 	.word	0xffffffff


	//   ....[6]....
        /*0044*/ 	.word	0xffffffff


	//   ....[7]....
        /*0048*/ 	.word	0xffffffff


	//   ....[8]....
        /*004c*/ 	.word	0xffffffff


	//   ....[9]....
        /*0050*/ 	.word	0xffffffff


	//----- nvinfo : EIATTR_COOP_GROUP_INSTR_OFFSETS
	.align		4
.L_1665:
        /*0054*/ 	.byte	0x04, 0x28
        /*0056*/ 	.short	(.L_1667 - .L_1666)


	//   ....[0]....
.L_1666:
        /*0058*/ 	.word	0x000006c0


	//   ....[1]....
        /*005c*/ 	.word	0x000006d0


	//   ....[2]....
        /*0060*/ 	.word	0x00000700


	//   ....[3]....
        /*0064*/ 	.word	0x00000710


	//   ....[4]....
        /*0068*/ 	.word	0x00000750


	//   ....[5]....
        /*006c*/ 	.word	0x00000760


	//   ....[6]....
        /*0070*/ 	.word	0x000007a0


	//   ....[7]....
        /*0074*/ 	.word	0x000007b0


	//   ....[8]....
        /*0078*/ 	.word	0x000007f0


	//   ....[9]....
        /*007c*/ 	.word	0x00000800


	//----- nvinfo : EIATTR_EXIT_INSTR_OFFSETS
	.align		4
.L_1667:
        /*0080*/ 	.byte	0x04, 0x1c
        /*0082*/ 	.short	(.L_1669 - .L_1668)


	//   ....[0]....
.L_1668:
        /*0084*/ 	.word	0x00000060


	//   ....[1]....
        /*0088*/ 	.word	0x00001b30


	//----- nvinfo : EIATTR_MAX_THREADS
	.align		4
.L_1669:
        /*008c*/ 	.byte	0x04, 0x05
        /*008e*/ 	.short	(.L_1671 - .L_1670)
.L_1670:
        /*0090*/ 	.word	0x00000100
        /*0094*/ 	.word	0x00000001
        /*0098*/ 	.word	0x00000001


	//----- nvinfo : EIATTR_CRS_STACK_SIZE
	.align		4
.L_1671:
        /*009c*/ 	.byte	0x04, 0x1e
        /*009e*/ 	.short	(.L_1673 - .L_1672)
.L_1672:
        /*00a0*/ 	.word	0x00000000


	//----- nvinfo : EIATTR_CBANK_PARAM_SIZE
	.align		4
.L_1673:
        /*00a4*/ 	.byte	0x03, 0x19
        /*00a6*/ 	.short	0x00a0


	//----- nvinfo : EIATTR_PARAM_CBANK
	.align		4
        /*00a8*/ 	.byte	0x04, 0x0a
        /*00aa*/ 	.short	(.L_1675 - .L_1674)
	.align		4
.L_1674:
        /*00ac*/ 	.word	index@(.nv.constant0._Z35group_norm_nhwc_fwd_one_pass_kernelI11Fp32IOFp32WLi64ELi16ELi256EEv26Group_norm_nhwc_fwd_params)
        /*00b0*/ 	.short	0x0210
        /*00b2*/ 	.short	0x00a0


	//----- nvinfo : EIATTR_SW_WAR
	.align		4
.L_1675:
        /*00b4*/ 	.byte	0x04, 0x36
        /*00b6*/ 	.short	(.L_1677 - .L_1676)
.L_1676:
        /*00b8*/ 	.word	0x00000008
.L_1677:


//--------------------- .nv.info._Z35group_norm_nhwc_fwd_one_pass_kernelI11Fp32IOFp32WLi128ELi16ELi256EEv26Group_norm_nhwc_fwd_params --------------------------
	.section	.nv.info._Z35group_norm_nhwc_fwd_one_pass_kernelI11Fp32IOFp32WLi128ELi16ELi256EEv26Group_norm_nhwc_fwd_params,"",@"SHT_CUDA_INFO"
	.sectionflags	@""
	.align	4


	//----- nvinfo : EIATTR_CUDA_API_VERSION
	.align		4
        /*0000*/ 	.byte	0x04, 0x37
        /*0002*/ 	.short	(.L_1679 - .L_1678)
.L_1678:
        /*0004*/ 	.word	0x00000082


	//----- nvinfo : EIATTR_KPARAM_INFO
	.align		4
.L_1679:
        /*0008*/ 	.byte	0x04, 0x17
        /*000a*/ 	.short	(.L_1681 - .L_1680)
.L_1680:
        /*000c*/ 	.word	0x00000000
        /*0010*/ 	.short	0x0000
        /*0012*/ 	.short	0x0000
        /*0014*/ 	.byte	0x00, 0xf0, 0x81, 0x02


	//----- nvinfo : EIATTR_SPARSE_MMA_MASK
	.align		4
.L_1681:
        /*0018*/ 	.byte	0x03, 0x50
        /*001a*/ 	.short	0x0000


	//----- nvinfo : EIATTR_MAXREG_COUNT
	.align		4
        /*001c*/ 	.byte	0x03, 0x1b
        /*001e*/ 	.short	0x00ff


	//----- nvinfo : EIATTR_NUM_BARRIERS
	.align		4
        /*0020*/ 	.byte	0x02, 0x4c
        /*0022*/ 	.byte	0x01
	.zero		1


	//----- nvinfo : EIATTR_MERCURY_ISA_VERSION
	.align		4
        /*0024*/ 	.byte	0x03, 0x5f
        /*0026*/ 	.short	0x0101


	//----- nvinfo : EIATTR_COOP_GROUP_MASK_REGIDS
	.align		4
        /*0028*/ 	.byte	0x04, 0x29
        /*002a*/ 	.short	(.L_1683 - .L_1682)


	//   ....[0]....
.L_1682:
        /*002c*/ 	.word	0xffffffff


	//   ....[1]....
        /*0030*/ 	.word	0xffffffff


	//   ....[2]....
        /*0034*/ 	.word	0xffffffff


	//   ....[3]....
        /*0038*/ 	.word	0xffffffff


	//   ....[4]....
        /*003c*/ 	.word	0xffffffff


	//   ....[5]....
        /*0040*/ 	.word	0xffffffff


	//   ....[6]....
        /*0044*/ 	.word	0xffffffff


	//   ....[7]....
        /*0048*/ 	.word	0xffffffff


	//   ....[8]....
        /*004c*/ 	.word	0xffffffff


	//   ....[9]....
        /*0050*/ 	.word	0xffffffff


	//----- nvinfo : EIATTR_COOP_GROUP_INSTR_OFFSETS
	.align		4
.L_1683:
        /*0054*/ 	.byte	0x04, 0x28
        /*0056*/ 	.short	(.L_1685 - .L_1684)


	//   ....[0]....
.L_1684:
        /*0058*/ 	.word	0x00000910


	//   ....[1]....
        /*005c*/ 	.word	0x00000920


	//   ....[2]....
        /*0060*/ 	.word	0x00000950


	//   ....[3]....
        /*0064*/ 	.word	0x00000960


	//   ....[4]....
        /*0068*/ 	.word	0x000009a0


	//   ....[5]....
        /*006c*/ 	.word	0x000009b0


	//   ....[6]....
        /*0070*/ 	.word	0x000009f0


	//   ....[7]....
        /*0074*/ 	.word	0x00000a00


	//   ....[8]....
        /*0078*/ 	.word	0x00000a50


	//   ....[9]....
        /*007c*/ 	.word	0x00000a60


	//----- nvinfo : EIATTR_EXIT_INSTR_OFFSETS
	.align		4
.L_1685:
        /*0080*/ 	.byte	0x04, 0x1c
        /*0082*/ 	.short	(.L_1687 - .L_1686)


	//   ....[0]....
.L_1686:
        /*0084*/ 	.word	0x00000060


	//   ....[1]....
        /*0088*/ 	.word	0x00002240


	//----- nvinfo : EIATTR_MAX_THREADS
	.align		4
.L_1687:
        /*008c*/ 	.byte	0x04, 0x05
        /*008e*/ 	.short	(.L_1689 - .L_1688)
.L_1688:
        /*0090*/ 	.word	0x00000100
        /*0094*/ 	.word	0x00000001
        /*0098*/ 	.word	0x00000001


	//----- nvinfo : EIATTR_CRS_STACK_SIZE
	.align		4
.L_1689:
        /*009c*/ 	.byte	0x04, 0x1e
        /*009e*/ 	.short	(.L_1691 - .L_1690)
.L_1690:
        /*00a0*/ 	.word	0x00000000


	//----- nvinfo : EIATTR_CBANK_PARAM_SIZE
	.align		4
.L_1691:
        /*00a4*/ 	.byte	0x03, 0x19
        /*00a6*/ 	.short	0x00a0


	//----- nvinfo : EIATTR_PARAM_CBANK
	.align		4
        /*00a8*/ 	.byte	0x04, 0x0a
        /*00aa*/ 	.short	(.L_1693 - .L_1692)
	.align		4
.L_1692:
        /*00ac*/ 	.word	index@(.nv.constant0._Z35group_norm_nhwc_fwd_one_pass_kernelI11Fp32IOFp32WLi128ELi16ELi256EEv26Group_norm_nhwc_fwd_params)
        /*00b0*/ 	.short	0x0210
        /*00b2*/ 	.short	0x00a0


	//----- nvinfo : EIATTR_SW_WAR
	.align		4
.L_1693:
        /*00b4*/ 	.byte	0x04, 0x36
        /*00b6*/ 	.short	(.L_1695 - .L_1694)
.L_1694:
        /*00b8*/ 	.word	0x00000008
.L_1695:


//--------------------- .nv.info._Z35group_norm_nhwc_fwd_one_pass_kernelI11Fp32IOFp32WLi256ELi16ELi256EEv26Group_norm_nhwc_fwd_params --------------------------
	.section	.nv.info._Z35group_norm_nhwc_fwd_one_pass_kernelI11Fp32IOFp32WLi256ELi16ELi256EEv26Group_norm_nhwc_fwd_params,"",@"SHT_CUDA_INFO"
	.sectionflags	@""
	.align	4


	//----- nvinfo : EIATTR_CUDA_API_VERSION
	.align		4
        /*0000*/ 	.byte	0x04, 0x37
        /*0002*/ 	.short	(.L_1697 - .L_1696)
.L_1696:
        /*0004*/ 	.word	0x00000082


	//----- nvinfo : EIATTR_KPARAM_INFO
	.align		4
.L_1697:
        /*0008*/ 	.byte	0x04, 0x17
        /*000a*/ 	.short	(.L_1699 - .L_1698)
.L_1698:
        /*000c*/ 	.word	0x00000000
        /*0010*/ 	.short	0x0000
        /*0012*/ 	.short	0x0000
        /*0014*/ 	.byte	0x00, 0xf0, 0x81, 0x02


	//----- nvinfo : EIATTR_SPARSE_MMA_MASK
	.align		4
.L_1699:
        /*0018*/ 	.byte	0x03, 0x50
        /*001a*/ 	.short	0x0000


	//----- nvinfo : EIATTR_MAXREG_COUNT
	.align		4
        /*001c*/ 	.byte	0x03, 0x1b
        /*001e*/ 	.short	0x00ff


	//----- nvinfo : EIATTR_NUM_BARRIERS
	.align		4
        /*0020*/ 	.byte	0x02, 0x4c
        /*0022*/ 	.byte	0x01
	.zero		1


	//----- nvinfo : EIATTR_MERCURY_ISA_VERSION
	.align		4
        /*0024*/ 	.byte	0x03, 0x5f
        /*0026*/ 	.short	0x0101


	//----- nvinfo : EIATTR_COOP_GROUP_MASK_REGIDS
	.align		4
        /*0028*/ 	.byte	0x04, 0x29
        /*002a*/ 	.short	(.L_1701 - .L_1700)


	//   ....[0]....
.L_1700:
        /*002c*/ 	.word	0xffffffff


	//   ....[1]....
        /*0030*/ 	.word	0xffffffff


	//   ....[2]....
        /*0034*/ 	.word	0xffffffff


	//   ....[3]....
        /*0038*/ 	.word	0xffffffff


	//   ....[4]....
        /*003c*/ 	.word	0xffffffff


	//   ....[5]....
        /*0040*/ 	.word	0xffffffff


	//   ....[6]....
        /*0044*/ 	.word	0xffffffff


	//   ....[7]....
        /*0048*/ 	.word	0xffffffff


	//   ....[8]....
        /*004c*/ 	.word	0xffffffff


	//   ....[9]....
        /*0050*/ 	.word	0xffffffff


	//----- nvinfo : EIATTR_COOP_GROUP_INSTR_OFFSETS
	.align		4
.L_1701:
        /*0054*/ 	.byte	0x04, 0x28
        /*0056*/ 	.short	(.L_1703 - .L_1702)


	//   ....[0]....
.L_1702:
        /*0058*/ 	.word	0x00000f70


	//   ....[1]....
        /*005c*/ 	.word	0x00000f80


	//   ....[2]....
        /*0060*/ 	.word	0x00000fb0


	//   ....[3]....
        /*0064*/ 	.word	0x00000fc0


	//   ....[4]....
        /*0068*/ 	.word	0x00001000


	//   ....[5]....
        /*006c*/ 	.word	0x00001010


	//   ....[6]....
        /*0070*/ 	.word	0x00001050


	//   ....[7]....
        /*0074*/ 	.word	0x00001060


	//   ....[8]....
        /*0078*/ 	.word	0x000010a0


	//   ....[9]....
        /*007c*/ 	.word	0x000010b0


	//----- nvinfo : EIATTR_EXIT_INSTR_OFFSETS
	.align		4
.L_1703:
        /*0080*/ 	.byte	0x04, 0x1c
        /*0082*/ 	.short	(.L_1705 - .L_1704)


	//   ....[0]....
.L_1704:
        /*0084*/ 	.word	0x00000070


	//   ....[1]....
        /*0088*/ 	.word	0x00003810


	//----- nvinfo : EIATTR_MAX_THREADS
	.align		4
.L_1705:
        /*008c*/ 	.byte	0x04, 0x05
        /*008e*/ 	.short	(.L_1707 - .L_1706)
.L_1706:
        /*0090*/ 	.word	0x00000100
        /*0094*/ 	.word	0x00000001
        /*0098*/ 	.word	0x00000001


	//----- nvinfo : EIATTR_CRS_STACK_SIZE
	.align		4
.L_1707:
        /*009c*/ 	.byte	0x04, 0x1e
        /*009e*/ 	.short	(.L_1709 - .L_1708)
.L_1708:
        /*00a0*/ 	.word	0x00000000


	//----- nvinfo : EIATTR_CBANK_PARAM_SIZE
	.align		4
.L_1709:
        /*00a4*/ 	.byte	0x03, 0x19
        /*00a6*/ 	.short	0x00a0


	//----- nvinfo : EIATTR_PARAM_CBANK
	.align		4
        /*00a8*/ 	.byte	0x04, 0x0a
        /*00aa*/ 	.short	(.L_1711 - .L_1710)
	.align		4
.L_1710:
        /*00ac*/ 	.word	index@(.nv.constant0._Z35group_norm_nhwc_fwd_one_pass_kernelI11Fp32IOFp32WLi256ELi16ELi256EEv26Group_norm_nhwc_fwd_params)
        /*00b0*/ 	.short	0x0210
        /*00b2*/ 	.short	0x00a0


	//----- nvinfo : EIATTR_SW_WAR
	.align		4
.L_1711:
        /*00b4*/ 	.byte	0x04, 0x36
        /*00b6*/ 	.short	(.L_1713 - .L_1712)
.L_1712:
        /*00b8*/ 	.word	0x00000008
.L_1713:


//--------------------- .nv.info._Z35group_norm_nhwc_fwd_one_pass_kernelI11Fp32IOFp32WLi512ELi16ELi256EEv26Group_norm_nhwc_fwd_params --------------------------
	.section	.nv.info._Z35group_norm_nhwc_fwd_one_pass_kernelI11Fp32IOFp32WLi512ELi16ELi256EEv26Group_norm_nhwc_fwd_params,"",@"SHT_CUDA_INFO"
	.sectionflags	@""
	.align	4


	//----- nvinfo : EIATTR_CUDA_API_VERSION
	.align		4
        /*0000*/ 	.byte	0x04, 0x37
        /*0002*/ 	.short	(.L_1715 - .L_1714)
.L_1714:
        /*0004*/ 	.word	0x00000082


	//----- nvinfo : EIATTR_KPARAM_INFO
	.align		4
.L_1715:
        /*0008*/ 	.byte	0x04, 0x17
        /*000a*/ 	.short	(.L_1717 - .L_1716)
.L_1716:
        /*000c*/ 	.word	0x00000000
        /*0010*/ 	.short	0x0000
        /*0012*/ 	.short	0x0000
        /*0014*/ 	.byte	0x00, 0xf0, 0x81, 0x02


	//----- nvinfo : EIATTR_SPARSE_MMA_MASK
	.align		4
.L_1717:
        /*0018*/ 	.byte	0x03, 0x50
        /*001a*/ 	.short	0x0000


	//----- nvinfo : EIATTR_MAXREG_COUNT
	.align		4
        /*001c*/ 	.byte	0x03, 0x1b
        /*001e*/ 	.short	0x00ff


	//----- nvinfo : EIATTR_NUM_BARRIERS
	.align		4
        /*0020*/ 	.byte	0x02, 0x4c
        /*0022*/ 	.byte	0x01
	.zero		1


	//----- nvinfo : EIATTR_MERCURY_ISA_VERSION
	.align		4
        /*0024*/ 	.byte	0x03, 0x5f
        /*0026*/ 	.short	0x0101


	//----- nvinfo : EIATTR_COOP_GROUP_MASK_REGIDS
	.align		4
        /*0028*/ 	.byte	0x04, 0x29
        /*002a*/ 	.short	(.L_1719 - .L_1718)


	//   ....[0]....
.L_1718:
        /*002c*/ 	.word	0xffffffff


	//   ....[1]....
        /*0030*/ 	.word	0xffffffff


	//   ....[2]....
        /*0034*/ 	.word	0xffffffff


	//   ....[3]....
        /*0038*/ 	.word	0xffffffff


	//   ....[4]....
        /*003c*/ 	.word	0xffffffff


	//   ....[5]....
        /*0040*/ 	.word	0xffffffff


	//   ....[6]....
        /*0044*/ 	.word	0xffffffff


	//   ....[7]....
        /*0048*/ 	.word	0xffffffff


	//   ....[8]....
        /*004c*/ 	.word	0xffffffff


	//   ....[9]....
        /*0050*/ 	.word	0xffffffff


	//----- nvinfo : EIATTR_COOP_GROUP_INSTR_OFFSETS
	.align		4
.L_1719:
        /*0054*/ 	.byte	0x04, 0x28
        /*0056*/ 	.short	(.L_1721 - .L_1720)


	//   ....[0]....
.L_1720:
        /*0058*/ 	.word	0x00001a90


	//   ....[1]....
        /*005c*/ 	.word	0x00001ab0


	//   ....[2]....
        /*0060*/ 	.word	0x00001ad0


	//   ....[3]....
        /*0064*/ 	.word	0x00001af0


	//   ....[4]....
        /*0068*/ 	.word	0x00001b20


	//   ....[5]....
        /*006c*/ 	.word	0x00001b40


	//   ....[6]....
        /*0070*/ 	.word	0x00001b70


	//   ....[7]....
        /*0074*/ 	.word	0x00001b90


	//   ....[8]....
        /*0078*/ 	.word	0x00001bc0


	//   ....[9]....
        /*007c*/ 	.word	0x00001be0


	//----- nvinfo : EIATTR_EXIT_INSTR_OFFSETS
	.align		4
.L_1721:
        /*0080*/ 	.byte	0x04, 0x1c
        /*0082*/ 	.short	(.L_1723 - .L_1722)


	//   ....[0]....
.L_1722:
        /*0084*/ 	.word	0x00000060


	//   ....[1]....
        /*0088*/ 	.word	0x00004cb0


	//----- nvinfo : EIATTR_MAX_THREADS
	.align		4
.L_1723:
        /*008c*/ 	.byte	0x04, 0x05
        /*008e*/ 	.short	(.L_1725 - .L_1724)
.L_1724:
        /*0090*/ 	.word	0x00000100
        /*0094*/ 	.word	0x00000001
        /*0098*/ 	.word	0x00000001


	//----- nvinfo : EIATTR_CRS_STACK_SIZE
	.align		4
.L_1725:
        /*009c*/ 	.byte	0x04, 0x1e
        /*009e*/ 	.short	(.L_1727 - .L_1726)
.L_1726:
        /*00a0*/ 	.word	0x00000000


	//----- nvinfo : EIATTR_CBANK_PARAM_SIZE
	.align		4
.L_1727:
        /*00a4*/ 	.byte	0x03, 0x19
        /*00a6*/ 	.short	0x00a0


	//----- nvinfo : EIATTR_PARAM_CBANK
	.align		4
        /*00a8*/ 	.byte	0x04, 0x0a
        /*00aa*/ 	.short	(.L_1729 - .L_1728)
	.align		4
.L_1728:
        /*00ac*/ 	.word	index@(.nv.constant0._Z35group_norm_nhwc_fwd_one_pass_kernelI11Fp32IOFp32WLi512ELi16ELi256EEv26Group_norm_nhwc_fwd_params)
        /*00b0*/ 	.short	0x0210
        /*00b2*/ 	.short	0x00a0


	//----- nvinfo : EIATTR_SW_WAR
	.align		4
.L_1729:
        /*00b4*/ 	.byte	0x04, 0x36
        /*00b6*/ 	.short	(.L_1731 - .L_1730)
.L_1730:
        /*00b8*/ 	.word	0x00000008
.L_1731:


//--------------------- .nv.info._Z35group_norm_nhwc_fwd_one_pass_kernelI11Fp32IOBf16WLi64ELi16ELi256EEv26Group_norm_nhwc_fwd_params --------------------------
	.section	.nv.info._Z35group_norm_nhwc_fwd_one_pass_kernelI11Fp32IOBf16WLi64ELi16ELi256EEv26Group_norm_nhwc_fwd_params,"",@"SHT_CUDA_INFO"
	.sectionflags	@""
	.align	4


	//----- nvinfo : EIATTR_CUDA_API_VERSION
	.align		4
        /*0000*/ 	.byte	0x04, 0x37
        /*0002*/ 	.short	(.L_1733 - .L_1732)
.L_1732:
        /*0004*/ 	.word	0x00000082


	//----- nvinfo : EIATTR_KPARAM_INFO
	.align		4
.L_1733:
        /*0008*/ 	.byte	0x04, 0x17
        /*000a*/ 	.short	(.L_1735 - .L_1734)
.L_1734:
        /*000c*/ 	.word	0x00000000
        /*0010*/ 	.short	0x0000
        /*0012*/ 	.short	0x0000
        /*0014*/ 	.byte	0x00, 0xf0, 0x81, 0x02


	//----- nvinfo : EIATTR_SPARSE_MMA_MASK
	.align		4
.L_1735:
        /*0018*/ 	.byte	0x03, 0x50
        /*001a*/ 	.short	0x0000


	//----- nvinfo : EIATTR_MAXREG_COUNT
	.align		4
        /*001c*/ 	.byte	0x03, 0x1b
        /*001e*/ 	.short	0x00ff


	//----- nvinfo : EIATTR_NUM_BARRIERS
	.align		4
        /*0020*/ 	.byte	0x02, 0x4c
        /*0022*/ 	.byte	0x01
	.zero		1


	//----- nvinfo : EIATTR_MERCURY_ISA_VERSION
	.align		4
        /*0024*/ 	.byte	0x03, 0x5f
        /*0026*/ 	.short	0x0101


	//----- nvinfo : EIATTR_COOP_GROUP_MASK_REGIDS
	.align		4
        /*0028*/ 	.byte	0x04, 0x29
        /*002a*/ 	.short	(.L_1737 - .L_1736)


	//   ....[0]....
.L_1736:
        /*002c*/ 	.word	0xffffffff


	//   ....[1]....
        /*0030*/ 	.word	0xffffffff


	//   ....[2]....
        /*0034*/ 	.word	0xffffffff


	//   ....[3]....
        /*0038*/ 	.word	0xffffffff


	//   ....[4]....
        /*003c*/ 	.word	0xffffffff


	//   ....[5]....
        /*0040*/ 	.word	0xffffffff


	//   ....[6]....
        /*0044*/ 	.word	0xffffffff


	//   ....[7]....
        /*0048*/ 	.word	0xffffffff


	//   ....[8]....
        /*004c*/ 	.word	0xffffffff


	//   ....[9]....
        /*0050*/ 	.word	0xffffffff


	//----- nvinfo : EIATTR_COOP_GROUP_INSTR_OFFSETS
	.align		4
.L_1737:
        /*0054*/ 	.byte	0x04, 0x28
        /*0056*/ 	.short	(.L_1739 - .L_1738)


	//   ....[0]....
.L_1738:
        /*0058*/ 	.word	0x000006c0


	//   ....[1]....
        /*005c*/ 	.word	0x000006d0


	//   ....[2]....
        /*0060*/ 	.word	0x00000700


	//   ....[3]....
        /*0064*/ 	.word	0x00000710


	//   ....[4]....
        /*0068*/ 	.word	0x00000750


	//   ....[5]....
        /*006c*/ 	.word	0x00000760


	//   ....[6]....
        /*0070*/ 	.word	0x000007a0


	//   ....[7]....
        /*0074*/ 	.word	0x000007b0


	//   ....[8]....
        /*0078*/ 	.word	0x000007f0


	//   ....[9]....
        /*007c*/ 	.word	0x00000800


	//----- nvinfo : EIATTR_EXIT_INSTR_OFFSETS
	.align		4
.L_1739:
        /*0080*/ 	.byte	0x04, 0x1c
        /*0082*/ 	.short	(.L_1741 - .L_1740)


	//   ....[0]....
.L_1740:
        /*0084*/ 	.word	0x00000060


	//   ....[1]....
        /*0088*/ 	.word	0x00001b90


	//----- nvinfo : EIATTR_MAX_THREADS
	.align		4
.L_1741:
        /*008c*/ 	.byte	0x04, 0x05
        /*008e*/ 	.short	(.L_1743 - .L_1742)
.L_1742:
        /*0090*/ 	.word	0x00000100
        /*0094*/ 	.word	0x00000001
        /*0098*/ 	.word	0x00000001


	//----- nvinfo : EIATTR_CRS_STACK_SIZE
	.align		4
.L_1743:
        /*009c*/ 	.byte	0x04, 0x1e
        /*009e*/ 	.short	(.L_1745 - .L_1744)
.L_1744:
        /*00a0*/ 	.word	0x00000000


	//----- nvinfo : EIATTR_CBANK_PARAM_SIZE
	.align		4
.L_1745:
        /*00a4*/ 	.byte	0x03, 0x19
        /*00a6*/ 	.short	0x00a0


	//----- nvinfo : EIATTR_PARAM_CBANK
	.align		4
        /*00a8*/ 	.byte	0x04, 0x0a
        /*00aa*/ 	.short	(.L_1747 - .L_1746)
	.align		4
.L_1746:
        /*00ac*/ 	.word	index@(.nv.constant0._Z35group_norm_nhwc_fwd_one_pass_kernelI11Fp32IOBf16WLi64ELi16ELi256EEv26Group_norm_nhwc_fwd_params)
        /*00b0*/ 	.short	0x0210
        /*00b2*/ 	.short	0x00a0


	//----- nvinfo : EIATTR_SW_WAR
	.align		4
.L_1747:
        /*00b4*/ 	.byte	0x04, 0x36
        /*00b6*/ 	.short	(.L_1749 - .L_1748)
.L_1748:
        /*00b8*/ 	.word	0x00000008
.L_1749:


//--------------------- .nv.info._Z35group_norm_nhwc_fwd_one_pass_kernelI11Fp32IOBf16WLi128ELi16ELi256EEv26Group_norm_nhwc_fwd_params --------------------------
	.section	.nv.info._Z35group_norm_nhwc_fwd_one_pass_kernelI11Fp32IOBf16WLi128ELi16ELi256EEv26Group_norm_nhwc_fwd_params,"",@"SHT_CUDA_INFO"
	.sectionflags	@""
	.align	4


	//----- nvinfo : EIATTR_CUDA_API_VERSION
	.align		4
        /*0000*/ 	.byte	0x04, 0x37
        /*0002*/ 	.short	(.L_1751 - .L_1750)
.L_1750:
        /*0004*/ 	.word	0x00000082


	//----- nvinfo : EIATTR_KPARAM_INFO
	.align		4
.L_1751:
        /*0008*/ 	.byte	0x04, 0x17
        /*000a*/ 	.short	(.L_1753 - .L_1752)
.L_1752:
        /*000c*/ 	.word	0x00000000
        /*0010*/ 	.short	0x0000
        /*0012*/ 	.short	0x0000
        /*0014*/ 	.byte	0x00, 0xf0, 0x81, 0x02


	//----- nvinfo : EIATTR_SPARSE_MMA_MASK
	.align		4
.L_1753:
        /*0018*/ 	.byte	0x03, 0x50
        /*001a*/ 	.short	0x0000


	//----- nvinfo : EIATTR_MAXREG_COUNT
	.align		4
        /*001c*/ 	.byte	0x03, 0x1b
        /*001e*/ 	.short	0x00ff


	//----- nvinfo : EIATTR_NUM_BARRIERS
	.align		4
        /*0020*/ 	.byte	0x02, 0x4c
        /*0022*/ 	.byte	0x01
	.zero		1


	//----- nvinfo : EIATTR_MERCURY_ISA_VERSION
	.align		4
        /*0024*/ 	.byte	0x03, 0x5f
        /*0026*/ 	.short	0x0101


	//----- nvinfo : EIATTR_COOP_GROUP_MASK_REGIDS
	.align		4
        /*0028*/ 	.byte	0x04, 0x29
        /*002a*/ 	.short	(.L_1755 - .L_1754)


	//   ....[0]....
.L_1754:
        /*002c*/ 	.word	0xffffffff


	//   ....[1]....
        /*0030*/ 	.word	0xffffffff


	//   ....[2]....
        /*0034*/ 	.word	0xffffffff


	//   ....[3]....
        /*0038*/ 	.word	0xffffffff


	//   ....[4]....
        /*003c*/ 	.word	0xffffffff


	//   ....[5]....
        /*0040*/ 	.word	0xffffffff


	//   ....[6]....
        /*0044*/ 	.word	0xffffffff


	//   ....[7]....
        /*0048*/ 	.word	0xffffffff


	//   ....[8]....
        /*004c*/ 	.word	0xffffffff


	//   ....[9]....
        /*0050*/ 	.word	0xffffffff


	//----- nvinfo : EIATTR_COOP_GROUP_INSTR_OFFSETS
	.align		4
.L_1755:
        /*0054*/ 	.byte	0x04, 0x28
        /*0056*/ 	.short	(.L_1757 - .L_1756)


	//   ....[0]....
.L_1756:
        /*0058*/ 	.word	0x00000910


	//   ....[1]....
        /*005c*/ 	.word	0x00000920


	//   ....[2]....
        /*0060*/ 	.word	0x00000950


	//   ....[3]....
        /*0064*/ 	.word	0x00000960


	//   ....[4]....
        /*0068*/ 	.word	0x000009a0


	//   ....[5]....
        /*006c*/ 	.word	0x000009b0


	//   ....[6]....
        /*0070*/ 	.word	0x000009f0


	//   ....[7]....
        /*0074*/ 	.word	0x00000a00


	//   ....[8]....
        /*0078*/ 	.word	0x00000a50


	//   ....[9]....
        /*007c*/ 	.word	0x00000a60


	//----- nvinfo : EIATTR_EXIT_INSTR_OFFSETS
	.align		4
.L_1757:
        /*0080*/ 	.byte	0x04, 0x1c
        /*0082*/ 	.short	(.L_1759 - .L_1758)


	//   ....[0]....
.L_1758:
        /*0084*/ 	.word	0x00000060


	//   ....[1]....
        /*0088*/ 	.word	0x000022a0


	//----- nvinfo : EIATTR_MAX_THREADS
	.align		4
.L_1759:
        /*008c*/ 	.byte	0x04, 0x05
        /*008e*/ 	.short	(.L_1761 - .L_1760)
.L_1760:
        /*0090*/ 	.word	0x00000100
        /*0094*/ 	.word	0x00000001
        /*0098*/ 	.word	0x00000001


	//----- nvinfo : EIATTR_CRS_STACK_SIZE
	.align		4
.L_1761:
        /*009c*/ 	.byte	0x04, 0x1e
        /*009e*/ 	.short	(.L_1763 - .L_1762)
.L_1762:
        /*00a0*/ 	.word	0x00000000


	//----- nvinfo : EIATTR_CBANK_PARAM_SIZE
	.align		4
.L_1763:
        /*00a4*/ 	.byte	0x03, 0x19
        /*00a6*/ 	.short	0x00a0


	//----- nvinfo : EIATTR_PARAM_CBANK
	.align		4
        /*00a8*/ 	.byte	0x04, 0x0a
        /*00aa*/ 	.short	(.L_1765 - .L_1764)
	.align		4
.L_1764:
        /*00ac*/ 	.word	index@(.nv.constant0._Z35group_norm_nhwc_fwd_one_pass_kernelI11Fp32IOBf16WLi128ELi16ELi256EEv26Group_norm_nhwc_fwd_params)
        /*00b0*/ 	.short	0x0210
        /*00b2*/ 	.short	0x00a0


	//----- nvinfo : EIATTR_SW_WAR
	.align		4
.L_1765:
        /*00b4*/ 	.byte	0x04, 0x36
        /*00b6*/ 	.short	(.L_1767 - .L_1766)
.L_1766:
        /*00b8*/ 	.word	0x00000008
.L_1767:


//--------------------- .nv.info._Z35group_norm_nhwc_fwd_one_pass_kernelI11Fp32IOBf16WLi256ELi16ELi256EEv26Group_norm_nhwc_fwd_params --------------------------
	.section	.nv.info._Z35group_norm_nhwc_fwd_one_pass_kernelI11Fp32IOBf16WLi256ELi16ELi256EEv26Group_norm_nhwc_fwd_params,"",@"SHT_CUDA_INFO"
	.sectionflags	@""
	.align	4


	//----- nvinfo : EIATTR_CUDA_API_VERSION
	.align		4
        /*0000*/ 	.byte	0x04, 0x37
        /*0002*/ 	.short	(.L_1769 - .L_1768)
.L_1768:
        /*0004*/ 	.word	0x00000082


	//----- nvinfo : EIATTR_KPARAM_INFO
	.align		4
.L_1769:
        /*0008*/ 	.byte	0x04, 0x17
        /*000a*/ 	.short	(.L_1771 - .L_1770)
.L_1770:
        /*000c*/ 	.word	0x00000000
        /*0010*/ 	.short	0x0000
        /*0012*/ 	.short	0x0000
        /*0014*/ 	.byte	0x00, 0xf0, 0x81, 0x02


	//----- nvinfo : EIATTR_SPARSE_MMA_MASK
	.align		4
.L_1771:
        /*0018*/ 	.byte	0x03, 0x50
        /*001a*/ 	.short	0x0000


	//----- nvinfo : EIATTR_MAXREG_COUNT
	.align		4
        /*001c*/ 	.byte	0x03, 0x1b
        /*001e*/ 	.short	0x00ff


	//----- nvinfo : EIATTR_NUM_BARRIERS
	.align		4
        /*0020*/ 	.byte	0x02, 0x4c
        /*0022*/ 	.byte	0x01
	.zero		1


	//----- nvinfo : EIATTR_MERCURY_ISA_VERSION
	.align		4
        /*0024*/ 	.byte	0x03, 0x5f
        /*0026*/ 	.short	0x0101


	//----- nvinfo : EIATTR_COOP_GROUP_MASK_REGIDS
	.align		4
        /*0028*/ 	.byte	0x04, 0x29
        /*002a*/ 	.short	(.L_1773 - .L_1772)


	//   ....[0]....
.L_1772:
        /*002c*/ 	.word	0xffffffff


	//   ....[1]....
        /*0030*/ 	.word	0xffffffff


	//   ....[2]....
        /*0034*/ 	.word	0xffffffff


	//   ....[3]....
        /*0038*/ 	.word	0xffffffff


	//   ....[4]....
        /*003c*/ 	.word	0xffffffff


	//   ....[5]....
        /*0040*/ 	.word	0xffffffff


	//   ....[6]....
        /*0044*/ 	.word	0xffffffff


	//   ....[7]....
        /*0048*/ 	.word	0xffffffff


	//   ....[8]....
        /*004c*/ 	.word	0xffffffff


	//   ....[9]....
        /*0050*/ 	.word	0xffffffff


	//----- nvinfo : EIATTR_COOP_GROUP_INSTR_OFFSETS
	.align		4
.L_1773:
        /*0054*/ 	.byte	0x04, 0x28
        /*0056*/ 	.short	(.L_1775 - .L_1774)


	//   ....[0]....
.L_1774:
        /*0058*/ 	.word	0x00000f70


	//   ....[1]....
        /*005c*/ 	.word	0x00000f80


	//   ....[2]....
        /*0060*/ 	.word	0x00000fb0


	//   ....[3]....
        /*0064*/ 	.word	0x00000fc0


	//   ....[4]....
        /*0068*/ 	.word	0x00001000


	//   ....[5]....
        /*006c*/ 	.word	0x00001010


	//   ....[6]....
        /*0070*/ 	.word	0x00001050


	//   ....[7]....
        /*0074*/ 	.word	0x00001060


	//   ....[8]....
        /*0078*/ 	.word	0x000010a0


	//   ....[9]....
        /*007c*/ 	.word	0x000010b0


	//----- nvinfo : EIATTR_EXIT_INSTR_OFFSETS
	.align		4
.L_1775:
        /*0080*/ 	.byte	0x04, 0x1c
        /*0082*/ 	.short	(.L_1777 - .L_1776)


	//   ....[0]....
.L_1776:
        /*0084*/ 	.word	0x00000070


	//   ....[1]....
        /*0088*/ 	.word	0x00003870


	//----- nvinfo : EIATTR_MAX_THREADS
	.align		4
.L_1777:
        /*008c*/ 	.byte	0x04, 0x05
        /*008e*/ 	.short	(.L_1779 - .L_1778)
.L_1778:
        /*0090*/ 	.word	0x00000100
        /*0094*/ 	.word	0x00000001
        /*0098*/ 	.word	0x00000001


	//----- nvinfo : EIATTR_CRS_STACK_SIZE
	.align		4
.L_1779:
        /*009c*/ 	.byte	0x04, 0x1e
        /*009e*/ 	.short	(.L_1781 - .L_1780)
.L_1780:
        /*00a0*/ 	.word	0x00000000


	//----- nvinfo : EIATTR_CBANK_PARAM_SIZE
	.align		4
.L_1781:
        /*00a4*/ 	.byte	0x03, 0x19
        /*00a6*/ 	.short	0x00a0


	//----- nvinfo : EIATTR_PARAM_CBANK
	.align		4
        /*00a8*/ 	.byte	0x04, 0x0a
        /*00aa*/ 	.short	(.L_1783 - .L_1782)
	.align		4
.L_1782:
        /*00ac*/ 	.word	index@(.nv.constant0._Z35group_norm_nhwc_fwd_one_pass_kernelI11Fp32IOBf16WLi256ELi16ELi256EEv26Group_norm_nhwc_fwd_params)
        /*00b0*/ 	.short	0x0210
        /*00b2*/ 	.short	0x00a0


	//----- nvinfo : EIATTR_SW_WAR
	.align		4
.L_1783:
        /*00b4*/ 	.byte	0x04, 0x36
        /*00b6*/ 	.short	(.L_1785 - .L_1784)
.L_1784:
        /*00b8*/ 	.word	0x00000008
.L_1785:


//--------------------- .nv.info._Z35group_norm_nhwc_fwd_one_pass_kernelI11Fp32IOBf16WLi512ELi16ELi256EEv26Group_norm_nhwc_fwd_params --------------------------
	.section	.nv.info._Z35group_norm_nhwc_fwd_one_pass_kernelI11Fp32IOBf16WLi512ELi16ELi256EEv26Group_norm_nhwc_fwd_params,"",@"SHT_CUDA_INFO"
	.sectionflags	@""
	.align	4


	//----- nvinfo : EIATTR_CUDA_API_VERSION
	.align		4
        /*0000*/ 	.byte	0x04, 0x37
        /*0002*/ 	.short	(.L_1787 - .L_1786)
.L_1786:
        /*0004*/ 	.word	0x00000082


	//----- nvinfo : EIATTR_KPARAM_INFO
	.align		4
.L_1787:
        /*0008*/ 	.byte	0x04, 0x17
        /*000a*/ 	.short	(.L_1789 - .L_1788)
.L_1788:
        /*000c*/ 	.word	0x00000000
        /*0010*/ 	.short	0x0000
        /*0012*/ 	.short	0x0000
        /*0014*/ 	.byte	0x00, 0xf0, 0x81, 0x02


	//----- nvinfo : EIATTR_SPARSE_MMA_MASK
	.align		4
.L_1789:
        /*0018*/ 	.byte	0x03, 0x50
        /*001a*/ 	.short	0x0000


	//----- nvinfo : EIATTR_MAXREG_COUNT
	.align		4
        /*001c*/ 	.byte	0x03, 0x1b
        /*001e*/ 	.short	0x00ff


	//----- nvinfo : EIATTR_NUM_BARRIERS
	.align		4
        /*0020*/ 	.byte	0x02, 0x4c
        /*0022*/ 	.byte	0x01
	.zero		1


	//----- nvinfo : EIATTR_MERCURY_ISA_VERSION
	.align		4
        /*0024*/ 	.byte	0x03, 0x5f
        /*0026*/ 	.short	0x0101


	//----- nvinfo : EIATTR_COOP_GROUP_MASK_REGIDS
	.align		4
        /*0028*/ 	.byte	0x04, 0x29
        /*002a*/ 	.short	(.L_1791 - .L_1790)


	//   ....[0]....
.L_1790:
        /*002c*/ 	.word	0xffffffff


	//   ....[1]....
        /*0030*/ 	.word	0xffffffff


	//   ....[2]....
        /*0034*/ 	.word	0xffffffff


	//   ....[3]....
        /*0038*/ 	.word	0xffffffff


	//   ....[4]....
        /*003c*/ 	.word	0xffffffff


	//   ....[5]....
        /*0040*/ 	.word	0xffffffff


	//   ....[6]....
        /*0044*/ 	.word	0xffffffff


	//   ....[7]....
        /*0048*/ 	.word	0xffffffff


	//   ....[8]....
        /*004c*/ 	.word	0xffffffff


	//   ....[9]....
        /*0050*/ 	.word	0xffffffff


	//----- nvinfo : EIATTR_COOP_GROUP_INSTR_OFFSETS
	.align		4
.L_1791:
        /*0054*/ 	.byte	0x04, 0x28
        /*0056*/ 	.short	(.L_1793 - .L_1792)


	//   ....[0]....
.L_1792:
        /*0058*/ 	.word	0x00001a90


	//   ....[1]....
        /*005c*/ 	.word	0x00001ab0


	//   ....[2]....
        /*0060*/ 	.word	0x00001ad0


	//   ....[3]....
        /*0064*/ 	.word	0x00001af0


	//   ....[4]....
        /*0068*/ 	.word	0x00001b20


	//   ....[5]....
        /*006c*/ 	.word	0x00001b40


	//   ....[6]....
        /*0070*/ 	.word	0x00001b70


	//   ....[7]....
        /*0074*/ 	.word	0x00001b90


	//   ....[8]....
        /*0078*/ 	.word	0x00001bc0


	//   ....[9]....
        /*007c*/ 	.word	0x00001be0


	//----- nvinfo : EIATTR_EXIT_INSTR_OFFSETS
	.align		4
.L_1793:
        /*0080*/ 	.byte	0x04, 0x1c
        /*0082*/ 	.short	(.L_1795 - .L_1794)


	//   ....[0]....
.L_1794:
        /*0084*/ 	.word	0x00000060


	//   ....[1]....
        /*0088*/ 	.word	0x00004d10


	//----- nvinfo : EIATTR_MAX_THREADS
	.align		4
.L_1795:
        /*008c*/ 	.byte	0x04, 0x05
        /*008e*/ 	.short	(.L_1797 - .L_1796)
.L_1796:
        /*0090*/ 	.word	0x00000100
        /*0094*/ 	.word	0x00000001
        /*0098*/ 	.word	0x00000001


	//----- nvinfo : EIATTR_CRS_STACK_SIZE
	.align		4
.L_1797:
        /*009c*/ 	.byte	0x04, 0x1e
        /*009e*/ 	.short	(.L_1799 - .L_1798)
.L_1798:
        /*00a0*/ 	.word	0x00000000


	//----- nvinfo : EIATTR_CBANK_PARAM_SIZE
	.align		4
.L_1799:
        /*00a4*/ 	.byte	0x03, 0x19
        /*00a6*/ 	.short	0x00a0


	//----- nvinfo : EIATTR_PARAM_CBANK
	.align		4
        /*00a8*/ 	.byte	0x04, 0x0a
        /*00aa*/ 	.short	(.L_1801 - .L_1800)
	.align		4
.L_1800:
        /*00ac*/ 	.word	index@(.nv.constant0._Z35group_norm_nhwc_fwd_one_pass_kernelI11Fp32IOBf16WLi512ELi16ELi256EEv26Group_norm_nhwc_fwd_params)
        /*00b0*/ 	.short	0x0210
        /*00b2*/ 	.short	0x00a0


	//----- nvinfo : EIATTR_SW_WAR
	.align		4
.L_1801:
        /*00b4*/ 	.byte	0x04, 0x36
        /*00b6*/ 	.short	(.L_1803 - .L_1802)
.L_1802:
        /*00b8*/ 	.word	0x00000008
.L_1803:


//--------------------- .nv.info._Z35group_norm_nhwc_fwd_one_pass_kernelI11Fp32IOFp16WLi64ELi16ELi256EEv26Group_norm_nhwc_fwd_params --------------------------
	.section	.nv.info._Z35group_norm_nhwc_fwd_one_pass_kernelI11Fp32IOFp16WLi64ELi16ELi256EEv26Group_norm_nhwc_fwd_params,"",@"SHT_CUDA_INFO"
	.sectionflags	@""
	.align	4


	//----- nvinfo : EIATTR_CUDA_API_VERSION
	.align		4
        /*0000*/ 	.byte	0x04, 0x37
        /*0002*/ 	.short	(.L_1805 - .L_1804)
.L_1804:
        /*0004*/ 	.word	0x00000082


	//----- nvinfo : EIATTR_KPARAM_INFO
	.align		4
.L_1805:
        /*0008*/ 	.byte	0x04, 0x17
        /*000a*/ 	.short	(.L_1807 - .L_1806)
.L_1806:
        /*000c*/ 	.word	0x00000000
        /*0010*/ 	.short	0x0000
        /*0012*/ 	.short	0x0000
        /*0014*/ 	.byte	0x00, 0xf0, 0x81, 0x02


	//----- nvinfo : EIATTR_SPARSE_MMA_MASK
	.align		4
.L_1807:
        /*0018*/ 	.byte	0x03, 0x50
        /*001a*/ 	.short	0x0000


	//----- nvinfo : EIATTR_MAXREG_COUNT
	.align		4
        /*001c*/ 	.byte	0x03, 0x1b
        /*001e*/ 	.short	0x00ff


	//----- nvinfo : EIATTR_NUM_BARRIERS
	.align		4
        /*0020*/ 	.byte	0x02, 0x4c
        /*0022*/ 	.byte	0x01
	.zero		1


	//----- nvinfo : EIATTR_MERCURY_ISA_VERSION
	.align		4
        /*0024*/ 	.byte	0x03, 0x5f
        /*0026*/ 	.short	0x0101


	//----- nvinfo : EIATTR_COOP_GROUP_MASK_REGIDS
	.align		4
        /*0028*/ 	.byte	0x04, 0x29
        /*002a*/ 	.short	(.L_1809 - .L_1808)


	//   ....[0]....
.L_1808:
        /*002c*/ 	.word	0xffffffff


	//   ....[1]....
        /*0030*/ 	.word	0xffffffff


	//   ....[2]....
        /*0034*/ 	.word	0xffffffff


	//   ....[3]....
        /*0038*/ 	.word	0xffffffff


	//   ....[4]....
        /*003c*/ 	.word	0xffffffff


	//   ....[5]....
        /*0040*/ 	.word	0xffffffff


	//   ....[6]....
        /*0044*/ 	.word	0xffffffff


	//   ....[7]....
        /*0048*/ 	.word	0xffffffff


	//   ....[8]....
        /*004c*/ 	.word	0xffffffff


	//   ....[9]....
        /*0050*/ 	.word	0xffffffff


	//----- nvinfo : EIATTR_COOP_GROUP_INSTR_OFFSETS
	.align		4
.L_1809:
        /*0054*/ 	.byte	0x04, 0x28
        /*0056*/ 	.short	(.L_1811 - .L_1810)


	//   ....[0]....
.L_1810:
        /*0058*/ 	.word	0x000006c0


	//   ....[1]....
        /*005c*/ 	.word	0x000006d0


	//   ....[2]....
        /*0060*/ 	.word	0x00000700


	//   ....[3]....
        /*0064*/ 	.word	0x00000710


	//   ....[4]....
        /*0068*/ 	.word	0x00000750


	//   ....[5]....
        /*006c*/ 	.word	0x00000760


	//   ....[6]....
        /*0070*/ 	.word	0x000007a0


	//   ....[7]....
        /*0074*/ 	.word	0x000007b0


	//   ....[8]....
        /*0078*/ 	.word	0x000007f0


	//   ....[9]....
        /*007c*/ 	.word	0x00000800


	//----- nvinfo : EIATTR_EXIT_INSTR_OFFSETS
	.align		4
.L_1811:
        /*0080*/ 	.byte	0x04, 0x1c
        /*0082*/ 	.short	(.L_1813 - .L_1812)


	//   ....[0]....
.L_1812:
        /*0084*/ 	.word	0x00000060


	//   ....[1]....
        /*0088*/ 	.word	0x00001b90


	//----- nvinfo : EIATTR_MAX_THREADS
	.align		4
.L_1813:
        /*008c*/ 	.byte	0x04, 0x05
        /*008e*/ 	.short	(.L_1815 - .L_1814)
.L_1814:
        /*0090*/ 	.word	0x00000100
        /*0094*/ 	.word	0x00000001
        /*0098*/ 	.word	0x00000001


	//----- nvinfo : EIATTR_CRS_STACK_SIZE
	.align		4
.L_1815:
        /*009c*/ 	.byte	0x04, 0x1e
        /*009e*/ 	.short	(.L_1817 - .L_1816)
.L_1816:
        /*00a0*/ 	.word	0x00000000


	//----- nvinfo : EIATTR_CBANK_PARAM_SIZE
	.align		4
.L_1817:
        /*00a4*/ 	.byte	0x03, 0x19
        /*00a6*/ 	.short	0x00a0


	//----- nvinfo : EIATTR_PARAM_CBANK
	.align		4
        /*00a8*/ 	.byte	0x04, 0x0a
        /*00aa*/ 	.short	(.L_1819 - .L_1818)
	.align		4
.L_1818:
        /*00ac*/ 	.word	index@(.nv.constant0._Z35group_norm_nhwc_fwd_one_pass_kernelI11Fp32IOFp16WLi64ELi16ELi256EEv26Group_norm_nhwc_fwd_params)
        /*00b0*/ 	.short	0x0210
        /*00b2*/ 	.short	0x00a0


	//----- nvinfo : EIATTR_SW_WAR
	.align		4
.L_1819:
        /*00b4*/ 	.byte	0x04, 0x36
        /*00b6*/ 	.short	(.L_1821 - .L_1820)
.L_1820:
        /*00b8*/ 	.word	0x00000008
.L_1821:


//--------------------- .nv.info._Z35group_norm_nhwc_fwd_one_pass_kernelI11Fp32IOFp16WLi128ELi16ELi256EEv26Group_norm_nhwc_fwd_params --------------------------
	.section	.nv.info._Z35group_norm_nhwc_fwd_one_pass_kernelI11Fp32IOFp16WLi128ELi16ELi256EEv26Group_norm_nhwc_fwd_params,"",@"SHT_CUDA_INFO"
	.sectionflags	@""
	.align	4


	//----- nvinfo : EIATTR_CUDA_API_VERSION
	.align		4
        /*0000*/ 	.byte	0x04, 0x37
        /*0002*/ 	.short	(.L_1823 - .L_1822)
.L_1822:
        /*0004*/ 	.word	0x00000082


	//----- nvinfo : EIATTR_KPARAM_INFO
	.align		4
.L_1823:
        /*0008*/ 	.byte	0x04, 0x17
        /*000a*/ 	.short	(.L_1825 - .L_1824)
.L_1824:
        /*000c*/ 	.word	0x00000000
        /*0010*/ 	.short	0x0000
        /*0012*/ 	.short	0x0000
        /*0014*/ 	.byte	0x00, 0xf0, 0x81, 0x02


	//----- nvinfo : EIATTR_SPARSE_MMA_MASK
	.align		4
.L_1825:
        /*0018*/ 	.byte	0x03, 0x50
        /*001a*/ 	.short	0x0000


	//----- nvinfo : EIATTR_MAXREG_COUNT
	.align		4
        /*001c*/ 	.byte	0x03, 0x1b
        /*001e*/ 	.short	0x00ff


	//----- nvinfo : EIATTR_NUM_BARRIERS
	.align		4
        /*0020*/ 	.byte	0x02, 0x4c
        /*0022*/ 	.byte	0x01
	.zero		1


	//----- nvinfo : EIATTR_MERCURY_ISA_VERSION
	.align		4
        /*0024*/ 	.byte	0x03, 0x5f
        /*0026*/ 	.short	0x0101


	//----- nvinfo : EIATTR_COOP_GROUP_MASK_REGIDS
	.align		4
        /*0028*/ 	.byte	0x04, 0x29
        /*002a*/ 	.short	(.L_1827 - .L_1826)


	//   ....[0]....
.L_1826:
        /*002c*/ 	.word	0xffffffff


	//   ....[1]....
        /*0030*/ 	.word	0xffffffff


	//   ....[2]....
        /*0034*/ 	.word	0xffffffff


	//   ....[3]....
        /*0038*/ 	.word	0xffffffff


	//   ....[4]....
        /*003c*/ 	.word	0xffffffff


	//   ....[5]....
        /*0040*/ 	.word	0xffffffff


	//   ....[6]....
        /*0044*/ 	.word	0xffffffff


	//   ....[7]....
        /*0048*/ 	.word	0xffffffff


	//   ....[8]....
        /*004c*/ 	.word	0xffffffff


	//   ....[9]....
        /*0050*/ 	.word	0xffffffff


	//----- nvinfo : EIATTR_COOP_GROUP_INSTR_OFFSETS
	.align		4
.L_1827:
        /*0054*/ 	.byte	0x04, 0x28
        /*0056*/ 	.short	(.L_1829 - .L_1828)


	//   ....[0]....
.L_1828:
        /*0058*/ 	.word	0x00000910


	//   ....[1]....
        /*005c*/ 	.word	0x00000920


	//   ....[2]....
        /*0060*/ 	.word	0x00000950


	//   ....[3]....
        /*0064*/ 	.word	0x00000960


	//   ....[4]....
        /*0068*/ 	.word	0x000009a0


	//   ....[5]....
        /*006c*/ 	.word	0x000009b0


	//   ....[6]....
        /*0070*/ 	.word	0x000009f0


	//   ....[7]....
        /*0074*/ 	.word	0x00000a00


	//   ....[8]....
        /*0078*/ 	.word	0x00000a50


	//   ....[9]....
        /*007c*/ 	.word	0x00000a60


	//----- nvinfo : EIATTR_EXIT_INSTR_OFFSETS
	.align		4
.L_1829:
        /*0080*/ 	.byte	0x04, 0x1c
        /*0082*/ 	.short	(.L_1831 - .L_1830)


	//   ....[0]....
.L_1830:
        /*0084*/ 	.word	0x00000060


	//   ....[1]....
        /*0088*/ 	.word	0x000022a0


	//----- nvinfo : EIATTR_MAX_THREADS
	.align		4
.L_1831:
        /*008c*/ 	.byte	0x04, 0x05
        /*008e*/ 	.short	(.L_1833 - .L_1832)
.L_1832:
        /*0090*/ 	.word	0x00000100
        /*0094*/ 	.word	0x00000001
        /*0098*/ 	.word	0x00000001


	//----- nvinfo : EIATTR_CRS_STACK_SIZE
	.align		4
.L_1833:
        /*009c*/ 	.byte	0x04, 0x1e
        /*009e*/ 	.short	(.L_1835 - .L_1834)
.L_1834:
        /*00a0*/ 	.word	0x00000000


	//----- nvinfo : EIATTR_CBANK_PARAM_SIZE
	.align		4
.L_1835:
        /*00a4*/ 	.byte	0x03, 0x19
        /*00a6*/ 	.short	0x00a0


	//----- nvinfo : EIATTR_PARAM_CBANK
	.align		4
        /*00a8*/ 	.byte	0x04, 0x0a
        /*00aa*/ 	.short	(.L_1837 - .L_1836)
	.align		4
.L_1836:
        /*00ac*/ 	.word	index@(.nv.constant0._Z35group_norm_nhwc_fwd_one_pass_kernelI11Fp32IOFp16WLi128ELi16ELi256EEv26Group_norm_nhwc_fwd_params)
        /*00b0*/ 	.short	0x0210
        /*00b2*/ 	.short	0x00a0


	//----- nvinfo : EIATTR_SW_WAR
	.align		4
.L_1837:
        /*00b4*/ 	.byte	0x04, 0x36
        /*00b6*/ 	.short	(.L_1839 - .L_1838)
.L_1838:
        /*00b8*/ 	.word	0x00000008
.L_1839:


//--------------------- .nv.info._Z35group_norm_nhwc_fwd_one_pass_kernelI11Fp32IOFp16WLi256ELi16ELi256EEv26Group_norm_nhwc_fwd_params --------------------------
	.section	.nv.info._Z35group_norm_nhwc_fwd_one_pass_kernelI11Fp32IOFp16WLi256ELi16ELi256EEv26Group_norm_nhwc_fwd_params,"",@"SHT_CUDA_INFO"
	.sectionflags	@""
	.align	4


	//----- nvinfo : EIATTR_CUDA_API_VERSION
	.align		4
        /*0000*/ 	.byte	0x04, 0x37
        /*0002*/ 	.short	(.L_1841 - .L_1840)
.L_1840:
        /*0004*/ 	.word	0x00000082


	//----- nvinfo : EIATTR_KPARAM_INFO
	.align		4
.L_1841:
        /*0008*/ 	.byte	0x04, 0x17
        /*000a*/ 	.short	(.L_1843 - .L_1842)
.L_1842:
        /*000c*/ 	.word	0x00000000
        /*0010*/ 	.short	0x0000
        /*0012*/ 	.short	0x0000
        /*0014*/ 	.byte	0x00, 0xf0, 0x81, 0x02


	//----- nvinfo : EIATTR_SPARSE_MMA_MASK
	.align		4
.L_1843:
        /*0018*/ 	.byte	0x03, 0x50
        /*001a*/ 	.short	0x0000


	//----- nvinfo : EIATTR_MAXREG_COUNT
	.align		4
        /*001c*/ 	.byte	0x03, 0x1b
        /*001e*/ 	.short	0x00ff


	//----- nvinfo : EIATTR_NUM_BARRIERS
	.align		4
        /*0020*/ 	.byte	0x02, 0x4c
        /*0022*/ 	.byte	0x01
	.zero		1


	//----- nvinfo : EIATTR_MERCURY_ISA_VERSION
	.align		4
        /*0024*/ 	.byte	0x03, 0x5f
        /*0026*/ 	.short	0x0101


	//----- nvinfo : EIATTR_COOP_GROUP_MASK_REGIDS
	.align		4
        /*0028*/ 	.byte	0x04, 0x29
        /*002a*/ 	.short	(.L_1845 - .L_1844)


	//   ....[0]....
.L_1844:
        /*002c*/ 	.word	0xffffffff


	//   ....[1]....
        /*0030*/ 	.word	0xffffffff


	//   ....[2]....
        /*0034*/ 	.word	0xffffffff


	//   ....[3]....
        /*0038*/ 	.word	0xffffffff


	//   ....[4]....
        /*003c*/ 	.word	0xffffffff


	//   ....[5]....
        /*0040*/ 	.word	0xffffffff


	//   ....[6]....
        /*0044*/ 	.word	0xffffffff


	//   ....[7]....
        /*0048*/ 	.word	0xffffffff


	//   ....[8]....
        /*004c*/ 	.word	0xffffffff


	//   ....[9]....
        /*0050*/ 	.word	0xffffffff


	//----- nvinfo : EIATTR_COOP_GROUP_INSTR_OFFSETS
	.align		4
.L_1845:
        /*0054*/ 	.byte	0x04, 0x28
        /*0056*/ 	.short	(.L_1847 - .L_1846)


	//   ....[0]....
.L_1846:
        /*0058*/ 	.word	0x00000f70


	//   ....[1]....
        /*005c*/ 	.word	0x00000f80


	//   ....[2]....
        /*0060*/ 	.word	0x00000fb0


	//   ....[3]....
        /*0064*/ 	.word	0x00000fc0


	//   ....[4]....
        /*0068*/ 	.word	0x00001000


	//   ....[5]....
        /*006c*/ 	.word	0x00001010


	//   ....[6]....
        /*0070*/ 	.word	0x00001050


	//   ....[7]....
        /*0074*/ 	.word	0x00001060


	//   ....[8]....
        /*0078*/ 	.word	0x000010a0


	//   ....[9]....
        /*007c*/ 	.word	0x000010b0


	//----- nvinfo : EIATTR_EXIT_INSTR_OFFSETS
	.align		4
.L_1847:
        /*0080*/ 	.byte	0x04, 0x1c
        /*0082*/ 	.short	(.L_1849 - .L_1848)


	//   ....[0]....
.L_1848:
        /*0084*/ 	.word	0x00000070


	//   ....[1]....
        /*0088*/ 	.word	0x00003870


	//----- nvinfo : EIATTR_MAX_THREADS
	.align		4
.L_1849:
        /*008c*/ 	.byte	0x04, 0x05
        /*008e*/ 	.short	(.L_1851 - .L_1850)
.L_1850:
        /*0090*/ 	.word	0x00000100
        /*0094*/ 	.word	0x00000001
        /*0098*/ 	.word	0x00000001


	//----- nvinfo : EIATTR_CRS_STACK_SIZE
	.align		4
.L_1851:
        /*009c*/ 	.byte	0x04, 0x1e
        /*009e*/ 	.short	(.L_1853 - .L_1852)
.L_1852:
        /*00a0*/ 	.word	0x00000000


	//----- nvinfo : EIATTR_CBANK_PARAM_SIZE
	.align		4
.L_1853:
        /*00a4*/ 	.byte	0x03, 0x19
        /*00a6*/ 	.short	0x00a0


	//----- nvinfo : EIATTR_PARAM_CBANK
	.align		4
        /*00a8*/ 	.byte	0x04, 0x0a
        /*00aa*/ 	.short	(.L_1855 - .L_1854)
	.align		4
.L_1854:
        /*00ac*/ 	.word	index@(.nv.constant0._Z35group_norm_nhwc_fwd_one_pass_kernelI11Fp32IOFp16WLi256ELi16ELi256EEv26Group_norm_nhwc_fwd_params)
        /*00b0*/ 	.short	0x0210
        /*00b2*/ 	.short	0x00a0


	//----- nvinfo : EIATTR_SW_WAR
	.align		4
.L_1855:
        /*00b4*/ 	.byte	0x04, 0x36
        /*00b6*/ 	.short	(.L_1857 - .L_1856)
.L_1856:
        /*00b8*/ 	.word	0x00000008
.L_1857:


//--------------------- .nv.info._Z35group_norm_nhwc_fwd_one_pass_kernelI11Fp32IOFp16WLi512ELi16ELi256EEv26Group_norm_nhwc_fwd_params --------------------------
	.section	.nv.info._Z35group_norm_nhwc_fwd_one_pass_kernelI11Fp32IOFp16WLi512ELi16ELi256EEv26Group_norm_nhwc_fwd_params,"",@"SHT_CUDA_INFO"
	.sectionflags	@""
	.align	4


	//----- nvinfo : EIATTR_CUDA_API_VERSION
	.align		4
        /*0000*/ 	.byte	0x04, 0x37
        /*0002*/ 	.short	(.L_1859 - .L_1858)
.L_1858:
        /*0004*/ 	.word	0x00000082


	//----- nvinfo : EIATTR_KPARAM_INFO
	.align		4
.L_1859:
        /*0008*/ 	.byte	0x04, 0x17
        /*000a*/ 	.short	(.L_1861 - .L_1860)
.L_1860:
        /*000c*/ 	.word	0x00000000
        /*0010*/ 	.short	0x0000
        /*0012*/ 	.short	0x0000
        /*0014*/ 	.byte	0x00, 0xf0, 0x81, 0x02


	//----- nvinfo : EIATTR_SPARSE_MMA_MASK
	.align		4
.L_1861:
        /*0018*/ 	.byte	0x03, 0x50
        /*001a*/ 	.short	0x0000


	//----- nvinfo : EIATTR_MAXREG_COUNT
	.align		4
        /*001c*/ 	.byte	0x03, 0x1b
        /*001e*/ 	.short	0x00ff


	//----- nvinfo : EIATTR_NUM_BARRIERS
	.align		4
        /*0020*/ 	.byte	0x02, 0x4c
        /*0022*/ 	.byte	0x01
	.zero		1


	//----- nvinfo : EIATTR_MERCURY_ISA_VERSION
	.align		4
        /*0024*/ 	.byte	0x03, 0x5f
        /*0026*/ 	.short	0x0101


	//----- nvinfo : EIATTR_COOP_GROUP_MASK_REGIDS
	.align		4
        /*0028*/ 	.byte	0x04, 0x29
        /*002a*/ 	.short	(.L_1863 - .L_1862)


	//   ....[0]....
.L_1862:
        /*002c*/ 	.word	0xffffffff


	//   ....[1]....
        /*0030*/ 	.word	0xffffffff


	//   ....[2]....
        /*0034*/ 	.word	0xffffffff


	//   ....[3]....
        /*0038*/ 	.word	0xffffffff


	//   ....[4]....
        /*003c*/ 	.word	0xffffffff


	//   ....[5]....
        /*0040*/ 	.word	0xffffffff


	//   ....[6]....
        /*0044*/ 	.word	0xffffffff


	//   ....[7]....
        /*0048*/ 	.word	0xffffffff


	//   ....[8]....
        /*004c*/ 	.word	0xffffffff


	//   ....[9]....
        /*0050*/ 	.word	0xffffffff


	//----- nvinfo : EIATTR_COOP_GROUP_INSTR_OFFSETS
	.align		4
.L_1863:
        /*0054*/ 	.byte	0x04, 0x28
        /*0056*/ 	.short	(.L_1865 - .L_1864)


	//   ....[0]....
.L_1864:
        /*0058*/ 	.word	0x00001a90


	//   ....[1]....
        /*005c*/ 	.word	0x00001ab0


	//   ....[2]....
        /*0060*/ 	.word	0x00001ad0


	//   ....[3]....
        /*0064*/ 	.word	0x00001af0


	//   ....[4]....
        /*0068*/ 	.word	0x00001b20


	//   ....[5]....
        /*006c*/ 	.word	0x00001b40


	//   ....[6]....
        /*0070*/ 	.word	0x00001b70


	//   ....[7]....
        /*0074*/ 	.word	0x00001b90


	//   ....[8]....
        /*0078*/ 	.word	0x00001bc0


	//   ....[9]....
        /*007c*/ 	.word	0x00001be0


	//----- nvinfo : EIATTR_EXIT_INSTR_OFFSETS
	.align		4
.L_1865:
        /*0080*/ 	.byte	0x04, 0x1c
        /*0082*/ 	.short	(.L_1867 - .L_1866)


	//   ....[0]....
.L_1866:
        /*0084*/ 	.word	0x00000060


	//   ....[1]....
        /*0088*/ 	.word	0x00004d10


	//----- nvinfo : EIATTR_MAX_THREADS
	.align		4
.L_1867:
        /*008c*/ 	.byte	0x04, 0x05
        /*008e*/ 	.short	(.L_1869 - .L_1868)
.L_1868:
        /*0090*/ 	.word	0x00000100
        /*0094*/ 	.word	0x00000001
        /*0098*/ 	.word	0x00000001


	//----- nvinfo : EIATTR_CRS_STACK_SIZE
	.align		4
.L_1869:
        /*009c*/ 	.byte	0x04, 0x1e
        /*009e*/ 	.short	(.L_1871 - .L_1870)
.L_1870:
        /*00a0*/ 	.word	0x00000000


	//----- nvinfo : EIATTR_CBANK_PARAM_SIZE
	.align		4
.L_1871:
        /*00a4*/ 	.byte	0x03, 0x19
        /*00a6*/ 	.short	0x00a0


	//----- nvinfo : EIATTR_PARAM_CBANK
	.align		4
        /*00a8*/ 	.byte	0x04, 0x0a
        /*00aa*/ 	.short	(.L_1873 - .L_1872)
	.align		4
.L_1872:
        /*00ac*/ 	.word	index@(.nv.constant0._Z35group_norm_nhwc_fwd_one_pass_kernelI11Fp32IOFp16WLi512ELi16ELi256EEv26Group_norm_nhwc_fwd_params)
        /*00b0*/ 	.short	0x0210
        /*00b2*/ 	.short	0x00a0


	//----- nvinfo : EIATTR_SW_WAR
	.align		4
.L_1873:
        /*00b4*/ 	.byte	0x04, 0x36
        /*00b6*/ 	.short	(.L_1875 - .L_1874)
.L_1874:
        /*00b8*/ 	.word	0x00000008
.L_1875:


//--------------------- .nv.callgraph             --------------------------
	.section	.nv.callgraph,"",@"SHT_CUDA_CALLGRAPH"
	.align	4
	.sectionentsize	8
	.align		4
        /*0000*/ 	.word	0x00000000
	.align		4
        /*0004*/ 	.word	0xffffffff
	.align		4
        /*0008*/ 	.word	0x00000000
	.align		4
        /*000c*/ 	.word	0xfffffffe
	.align		4
        /*0010*/ 	.word	0x00000000
	.align		4
        /*0014*/ 	.word	0xfffffffd
	.align		4
        /*0018*/ 	.word	0x00000000
	.align		4
        /*001c*/ 	.word	0xfffffffc


//--------------------- .nv.constant4             --------------------------
	.section	.nv.constant4,"a",@progbits
	.align	8
	.align		8
.nv.constant4:
        /*0000*/ 	.dword	_ZN61_INTERNAL_e45974a8_30_group_norm_nhwc_one_pass_16_cu_0f6b7c024cuda3std3__45__cpo5beginE
	.align		8
        /*0008*/ 	.dword	_ZN61_INTERNAL_e45974a8_30_group_norm_nhwc_one_pass_16_cu_0f6b7c024cuda3std3__45__cpo3endE
	.align		8
        /*0010*/ 	.dword	_ZN61_INTERNAL_e45974a8_30_group_norm_nhwc_one_pass_16_cu_0f6b7c024cuda3std3__45__cpo6cbeginE
	.align		8
        /*0018*/ 	.dword	_ZN61_INTERNAL_e45974a8_30_group_norm_nhwc_one_pass_16_cu_0f6b7c024cuda3std3__45__cpo4cendE
	.align		8
        /*0020*/ 	.dword	_ZN61_INTERNAL_e45974a8_30_group_norm_nhwc_one_pass_16_cu_0f6b7c024cuda3std3__45__cpo6rbeginE
	.align		8
        /*0028*/ 	.dword	_ZN61_INTERNAL_e45974a8_30_group_norm_nhwc_one_pass_16_cu_0f6b7c024cuda3std3__45__cpo4rendE
	.align		8
        /*0030*/ 	.dword	_ZN61_INTERNAL_e45974a8_30_group_norm_nhwc_one_pass_16_cu_0f6b7c024cuda3std3__45__cpo7crbeginE
	.align		8
        /*0038*/ 	.dword	_ZN61_INTERNAL_e45974a8_30_group_norm_nhwc_one_pass_16_cu_0f6b7c024cuda3std3__45__cpo5crendE
	.align		8
        /*0040*/ 	.dword	_ZN61_INTERNAL_e45974a8_30_group_norm_nhwc_one_pass_16_cu_0f6b7c024cuda3std3__463_GLOBAL__N__e45974a8_30_group_norm_nhwc_one_pass_16_cu_0f6b7c026ignoreE
	.align		8
        /*0048*/ 	.dword	_ZN61_INTERNAL_e45974a8_30_group_norm_nhwc_one_pass_16_cu_0f6b7c024cuda3std3__419piecewise_constructE
	.align		8
        /*0050*/ 	.dword	_ZN61_INTERNAL_e45974a8_30_group_norm_nhwc_one_pass_16_cu_0f6b7c024cuda3std3__48in_placeE
	.align		8
        /*0058*/ 	.dword	_ZN61_INTERNAL_e45974a8_30_group_norm_nhwc_one_pass_16_cu_0f6b7c024cuda3std3__420unreachable_sentinelE
	.align		8
        /*0060*/ 	.dword	_ZN61_INTERNAL_e45974a8_30_group_norm_nhwc_one_pass_16_cu_0f6b7c024cuda3std3__47nulloptE
	.align		8
        /*0068*/ 	.dword	_ZN61_INTERNAL_e45974a8_30_group_norm_nhwc_one_pass_16_cu_0f6b7c024cuda3std3__48unexpectE
	.align		8
        /*0070*/ 	.dword	_ZN61_INTERNAL_e45974a8_30_group_norm_nhwc_one_pass_16_cu_0f6b7c024cuda3std6ranges3__45__cpo4swapE
	.align		8
        /*0078*/ 	.dword	_ZN61_INTERNAL_e45974a8_30_group_norm_nhwc_one_pass_16_cu_0f6b7c024cuda3std6ranges3__45__cpo9iter_moveE
	.align		8
        /*0080*/ 	.dword	_ZN61_INTERNAL_e45974a8_30_group_norm_nhwc_one_pass_16_cu_0f6b7c024cuda3std6ranges3__45__cpo5beginE
	.align		8
        /*0088*/ 	.dword	_ZN61_INTERNAL_e45974a8_30_group_norm_nhwc_one_pass_16_cu_0f6b7c024cuda3std6ranges3__45__cpo3endE
	.align		8
        /*0090*/ 	.dword	_ZN61_INTERNAL_e45974a8_30_group_norm_nhwc_one_pass_16_cu_0f6b7c024cuda3std6ranges3__45__cpo6cbeginE
	.align		8
        /*0098*/ 	.dword	_ZN61_INTERNAL_e45974a8_30_group_norm_nhwc_one_pass_16_cu_0f6b7c024cuda3std6ranges3__45__cpo4cendE
	.align		8
        /*00a0*/ 	.dword	_ZN61_INTERNAL_e45974a8_30_group_norm_nhwc_one_pass_16_cu_0f6b7c024cuda3std6ranges3__45__cpo7advanceE
	.align		8
        /*00a8*/ 	.dword	_ZN61_INTERNAL_e45974a8_30_group_norm_nhwc_one_pass_16_cu_0f6b7c024cuda3std6ranges3__45__cpo9iter_swapE
	.align		8
        /*00b0*/ 	.dword	_ZN61_INTERNAL_e45974a8_30_group_norm_nhwc_one_pass_16_cu_0f6b7c024cuda3std6ranges3__45__cpo4nextE
	.align		8
        /*00b8*/ 	.dword	_ZN61_INTERNAL_e45974a8_30_group_norm_nhwc_one_pass_16_cu_0f6b7c024cuda3std6ranges3__45__cpo4prevE
	.align		8
        /*00c0*/ 	.dword	_ZN61_INTERNAL_e45974a8_30_group_norm_nhwc_one_pass_16_cu_0f6b7c024cuda3std6ranges3__45__cpo4dataE
	.align		8
        /*00c8*/ 	.dword	_ZN61_INTERNAL_e45974a8_30_group_norm_nhwc_one_pass_16_cu_0f6b7c024cuda3std6ranges3__45__cpo5cdataE
	.align		8
        /*00d0*/ 	.dword	_ZN61_INTERNAL_e45974a8_30_group_norm_nhwc_one_pass_16_cu_0f6b7c024cuda3std6ranges3__45__cpo4sizeE
	.align		8
        /*00d8*/ 	.dword	_ZN61_INTERNAL_e45974a8_30_group_norm_nhwc_one_pass_16_cu_0f6b7c024cuda3std6ranges3__45__cpo5ssizeE
	.align		8
        /*00e0*/ 	.dword	_ZN61_INTERNAL_e45974a8_30_group_norm_nhwc_one_pass_16_cu_0f6b7c024cuda3std6ranges3__45__cpo8distanceE
	.align		8
        /*00e8*/ 	.dword	_ZN61_INTERNAL_e45974a8_30_group_norm_nhwc_one_pass_16_cu_0f6b7c026thrust23THRUST_300001_SM_900_NS6system6detail10sequential3seqE
	.align		8
        /*00f0*/ 	.dword	_ZN61_INTERNAL_e45974a8_30_group_norm_nhwc_one_pass_16_cu_0f6b7c026thrust23THRUST_300001_SM_900_NS12placeholders2_1E
	.align		8
        /*00f8*/ 	.dword	_ZN61_INTERNAL_e45974a8_30_group_norm_nhwc_one_pass_16_cu_0f6b7c026thrust23THRUST_300001_SM_900_NS12placeholders2_2E
	.align		8
        /*0100*/ 	.dword	_ZN61_INTERNAL_e45974a8_30_group_norm_nhwc_one_pass_16_cu_0f6b7c026thrust23THRUST_300001_SM_900_NS12placeholders2_3E
	.align		8
        /*0108*/ 	.dword	_ZN61_INTERNAL_e45974a8_30_group_norm_nhwc_one_pass_16_cu_0f6b7c026thrust23THRUST_300001_SM_900_NS12placeholders2_4E
	.align		8
        /*0110*/ 	.dword	_ZN61_INTERNAL_e45974a8_30_group_norm_nhwc_one_pass_16_cu_0f6b7c026thrust23THRUST_300001_SM_900_NS12placeholders2_5E
	.align		8
        /*0118*/ 	.dword	_ZN61_INTERNAL_e45974a8_30_group_norm_nhwc_one_pass_16_cu_0f6b7c026thrust23THRUST_300001_SM_900_NS12placeholders2_6E
	.align		8
        /*0120*/ 	.dword	_ZN61_INTERNAL_e45974a8_30_group_norm_nhwc_one_pass_16_cu_0f6b7c026thrust23THRUST_300001_SM_900_NS12placeholders2_7E
	.align		8
        /*0128*/ 	.dword	_ZN61_INTERNAL_e45974a8_30_group_norm_nhwc_one_pass_16_cu_0f6b7c026thrust23THRUST_300001_SM_900_NS12placeholders2_8E
	.align		8
        /*0130*/ 	.dword	_ZN61_INTERNAL_e45974a8_30_group_norm_nhwc_one_pass_16_cu_0f6b7c026thrust23THRUST_300001_SM_900_NS12placeholders2_9E
	.align		8
        /*0138*/ 	.dword	_ZN61_INTERNAL_e45974a8_30_group_norm_nhwc_one_pass_16_cu_0f6b7c026thrust23THRUST_300001_SM_900_NS12placeholders3_10E


//--------------------- .text._ZN3cub17CUB_300001_SM_9006detail11EmptyKernelIvEEvv --------------------------
	.section	.text._ZN3cub17CUB_300001_SM_9006detail11EmptyKernelIvEEvv,"ax",@progbits
	.align	128
        .global         _ZN3cub17CUB_300001_SM_9006detail11EmptyKernelIvEEvv
        .type           _ZN3cub17CUB_300001_SM_9006detail11EmptyKernelIvEEvv,@function
        .size           _ZN3cub17CUB_300001_SM_9006detail11EmptyKernelIvEEvv,(.L_x_3295 - _ZN3cub17CUB_300001_SM_9006detail11EmptyKernelIvEEvv)
        .other          _ZN3cub17CUB_300001_SM_9006detail11EmptyKernelIvEEvv,@"STO_CUDA_ENTRY STV_DEFAULT"
_ZN3cub17CUB_300001_SM_9006detail11EmptyKernelIvEEvv:
.text._ZN3cub17CUB_300001_SM_9006detail11EmptyKernelIvEEvv:
[----:B------:R-:W-:Y:S01]  /*0000*/  LDC R1, c[0x0][0x28] ;  /* 0x00000a00ff017b82 */ /* 0x000fe20000000800 */
[----:B------:R-:W-:Y:S05]  /*0010*/  EXIT ;  /* 0x000000000000794d */ /* 0x000fea0003800000 */
.L_x_0:
[----:B------:R-:W-:-:S00]  /*0020*/  BRA `(.L_x_0) ;  /* 0xfffffffc00fc7947 */ /* 0x000fc0000383ffff */
[----:B------:R-:W-:-:S00]  /*0030*/  NOP ;  /* 0x0000000000007918 */ /* 0x000fc00000000000 */
        /* <DEDUP_REMOVED lines=12> */
.L_x_3295:


//--------------------- .text._Z35group_norm_nhwc_bwd_one_pass_kernelI11Bf16IOFp32WLi64ELi16ELi256EEv26Group_norm_nhwc_bwd_params --------------------------
	.section	.text._Z35group_norm_nhwc_bwd_one_pass_kernelI11Bf16IOFp32WLi64ELi16ELi256EEv26Group_norm_nhwc_bwd_params,"ax",@progbits
	.align	128
        .global         _Z35group_norm_nhwc_bwd_one_pass_kernelI11Bf16IOFp32WLi64ELi16ELi256EEv26Group_norm_nhwc_bwd_params
        .type           _Z35group_norm_nhwc_bwd_one_pass_kernelI11Bf16IOFp32WLi64ELi16ELi256EEv26Group_norm_nhwc_bwd_params,@function
        .size           _Z35group_norm_nhwc_bwd_one_pass_kernelI11Bf16IOFp32WLi64ELi16ELi256EEv26Group_norm_nhwc_bwd_params,(.L_x_3296 - _Z35group_norm_nhwc_bwd_one_pass_kernelI11Bf16IOFp32WLi64ELi16ELi256EEv26Group_norm_nhwc_bwd_params)
        .other          _Z35group_norm_nhwc_bwd_one_pass_kernelI11Bf16IOFp32WLi64ELi16ELi256EEv26Group_norm_nhwc_bwd_params,@"STO_CUDA_ENTRY STV_DEFAULT"
_Z35group_norm_nhwc_bwd_one_pass_kernelI11Bf16IOFp32WLi64ELi16ELi256EEv26Group_norm_nhwc_bwd_params:
.text._Z35group_norm_nhwc_bwd_one_pass_kernelI11Bf16IOFp32WLi64ELi16ELi256EEv26Group_norm_nhwc_bwd_params:
[----:B------:R-:W-:Y:S01]  /*0000*/  LDC R1, c[0x0][0x28] ;  /* 0x00000a00ff017b82 */ /* 0x000fe20000000800 */
[----:B------:R-:W0:Y:S01]  /*0010*/  S2R R30, SR_CTAID.Y ;  /* 0x00000000001e7919 */ /* 0x000e220000002600 */
[----:B------:R-:W-:Y:S01]  /*0020*/  ULDC UR4, c[0x0][0x2a0] ;  /* 0x0000a80000047ab9 */ /* 0x000fe20000000800 */
[----:B------:R-:W-:-:S05]  /*0030*/  ULDC UR5, c[0x0][0x270] ;  /* 0x00009c0000057ab9 */ /* 0x000fca0000000800 */
[----:B------:R-:W1:Y:S01]  /*0040*/  S2UR UR14, SR_CTAID.X ;  /* 0x00000000000e79c3 */ /* 0x000e620000002500 */
[----:B------:R-:W-:Y:S01]  /*0050*/  UIMAD UR4, UR4, UR5, URZ ;  /* 0x00000005040472a4 */ /* 0x000fe2000f8e023f */
[----:B------:R-:W2:Y:S01]  /*0060*/  S2R R38, SR_TID.X ;  /* 0x0000000000267919 */ /* 0x000ea20000002100 */
[----:B------:R-:W-:-:S04]  /*0070*/  ULDC.64 UR12, c[0x0][0x208] ;  /* 0x00008200000c7ab9 */ /* 0x000fc80000000a00 */
[----:B0-----:R-:W-:-:S13]  /*0080*/  ISETP.GE.AND P0, PT, R30, UR4, PT ;  /* 0x000000041e007c0c */ /* 0x001fda000bf06270 */
[----:B-12---:R-:W-:Y:S05]  /*0090*/  @P0 BRA `(.L_x_1) ;  /* 0x0000003400f80947 */ /* 0x006fea0003800000 */
[----:B------:R-:W0:Y:S01]  /*00a0*/  LDC R3, c[0x0][0x2ac] ;  /* 0x0000ab00ff037b82 */ /* 0x000e220000000800 */
[----:B------:R-:W-:Y:S01]  /*00b0*/  ULDC.64 UR10, c[0x0][0x288] ;  /* 0x0000a200000a7ab9 */ /* 0x000fe20000000a00 */
[----:B------:R-:W1:Y:S01]  /*00c0*/  S2R R11, SR_LANEID ;  /* 0x00000000000b7919 */ /* 0x000e620000000000 */
[----:B------:R-:W-:Y:S01]  /*00d0*/  SHF.R.U32.HI R10, RZ, 0x3, R38 ;  /* 0x00000003ff0a7819 */ /* 0x000fe20000011626 */
[----:B------:R-:W-:Y:S01]  /*00e0*/  UIMAD.WIDE.U32 UR4, UR10, 0x3, URZ ;  /* 0x000000030a0478a5 */ /* 0x000fe2000f8e003f */
[----:B------:R-:W-:Y:S01]  /*00f0*/  HFMA2.MMA R35, -RZ, RZ, 0, 0 ;  /* 0x00000000ff237435 */ /* 0x000fe200000001ff */
[----:B------:R-:W-:Y:S01]  /*0100*/  UIMAD UR8, UR11, 0x3, URZ ;  /* 0x000000030b0878a4 */ /* 0x000fe2000f8e023f */
[----:B------:R-:W-:Y:S01]  /*0110*/  MOV R36, R30 ;  /* 0x0000001e00247202 */ /* 0x000fe20000000f00 */
[----:B------:R-:W2:Y:S01]  /*0120*/  S2UR UR7, SR_CgaCtaId ;  /* 0x00000000000779c3 */ /* 0x000ea20000008800 */
[----:B------:R-:W-:Y:S02]  /*0130*/  ULEA.HI UR9, UP0, UR11, UR10, URZ, 0x1 ;  /* 0x0000000a0b097291 */ /* 0x000fe4000f81083f */
[----:B------:R-:W-:-:S02]  /*0140*/  UIADD3 UR5, UR5, UR8, URZ ;  /* 0x0000000805057290 */ /* 0x000fc4000fffe03f */
[----:B------:R-:W-:Y:S01]  /*0150*/  UIADD3.X UR10, URZ, UR11, URZ, UP0, !UPT ;  /* 0x0000000b3f0a7290 */ /* 0x000fe200087fe43f */
[----:B------:R-:W-:Y:S02]  /*0160*/  ULDC.64 UR16, c[0x0][0x290] ;  /* 0x0000a40000107ab9 */ /* 0x000fe40000000a00 */
[----:B------:R-:W3:Y:S01]  /*0170*/  LDC R29, c[0x0][0x10] ;  /* 0x00000400ff1d7b82 */ /* 0x000ee20000000800 */
[----:B------:R-:W-:Y:S01]  /*0180*/  ULEA.HI UR8, UP0, UR5, UR4, URZ, 0x1 ;  /* 0x0000000405087291 */ /* 0x000fe2000f81083f */
[----:B------:R-:W-:Y:S01]  /*0190*/  UMOV UR6, 0x400 ;  /* 0x0000040000067882 */ /* 0x000fe20000000000 */
[----:B------:R-:W-:Y:S02]  /*01a0*/  USHF.R.S64 UR9, UR9, 0x1, UR10 ;  /* 0x0000000109097899 */ /* 0x000fe4000800100a */
[----:B------:R-:W-:-:S03]  /*01b0*/  UIADD3.X UR5, URZ, UR5, URZ, UP0, !UPT ;  /* 0x000000053f057290 */ /* 0x000fc600087fe43f */
[----:B------:R-:W4:Y:S01]  /*01c0*/  LDC R28, c[0x0][0xc] ;  /* 0x00000300ff1c7b82 */ /* 0x000f220000000800 */
[----:B0-----:R-:W-:Y:S01]  /*01d0*/  IMAD R10, R3, UR14, R10 ;  /* 0x0000000e030a7c24 */ /* 0x001fe2000f8e020a */
[----:B------:R-:W-:Y:S01]  /*01e0*/  SHF.R.S32.HI R3, RZ, 0x1f, R38 ;  /* 0x0000001fff037819 */ /* 0x000fe20000011426 */
[----:B------:R-:W-:Y:S02]  /*01f0*/  USHF.R.S64 UR8, UR8, 0x1, UR5 ;  /* 0x0000000108087899 */ /* 0x000fe40008001005 */
[----:B------:R-:W-:Y:S01]  /*0200*/  USHF.R.S32.HI UR5, URZ, 0x1, UR5 ;  /* 0x000000013f057899 */ /* 0x000fe20008011405 */
[----:B------:R-:W-:Y:S02]  /*0210*/  ISETP.GE.U32.AND P1, PT, R10, UR16, PT ;  /* 0x000000100a007c0c */ /* 0x000fe4000bf26070 */
[----:B------:R-:W-:Y:S01]  /*0220*/  SHF.R.S32.HI R0, RZ, 0x1f, R10 ;  /* 0x0000001fff007819 */ /* 0x000fe2000001140a */
[----:B--2---:R-:W-:Y:S01]  /*0230*/  ULEA UR6, UR7, UR6, 0x18 ;  /* 0x0000000607067291 */ /* 0x004fe2000f8ec03f */
[----:B------:R-:W-:Y:S01]  /*0240*/  LEA.HI R3, R3, R38, RZ, 0x5 ;  /* 0x0000002603037211 */ /* 0x000fe200078f28ff */
[----:B------:R-:W-:Y:S01]  /*0250*/  USHF.R.S32.HI UR7, URZ, 0x1, UR10 ;  /* 0x000000013f077899 */ /* 0x000fe2000801140a */
[----:B------:R-:W-:Y:S01]  /*0260*/  ISETP.GE.AND.EX P1, PT, R0, UR17, PT, P1 ;  /* 0x0000001100007c0c */ /* 0x000fe2000bf26310 */
[----:B------:R-:W-:Y:S01]  /*0270*/  USHF.L.U64.HI UR5, UR8, 0x2, UR5 ;  /* 0x0000000208057899 */ /* 0x000fe20008010205 */
[----:B------:R-:W-:Y:S01]  /*0280*/  SHF.L.U32 R0, R38, 0x1, RZ ;  /* 0x0000000126007819 */ /* 0x000fe200000006ff */
[----:B------:R-:W-:Y:S01]  /*0290*/  USHF.L.U64.HI UR7, UR9, 0x2, UR7 ;  /* 0x0000000209077899 */ /* 0x000fe20008010207 */
[----:B------:R-:W-:-:S02]  /*02a0*/  SHF.R.S32.HI R2, RZ, 0x5, R3 ;  /* 0x00000005ff027819 */ /* 0x000fc40000011403 */
[----:B------:R-:W-:Y:S02]  /*02b0*/  ISETP.LT.U32.AND P1, PT, R38, 0x100, !P1 ;  /* 0x000001002600780c */ /* 0x000fe40004f21070 */
[----:B------:R-:W-:Y:S02]  /*02c0*/  LOP3.LUT R0, R0, 0xe, RZ, 0xc0, !PT ;  /* 0x0000000e00007812 */ /* 0x000fe400078ec0ff */
[----:B------:R-:W-:Y:S02]  /*02d0*/  LEA R2, R2, UR6, 0x3 ;  /* 0x0000000602027c11 */ /* 0x000fe4000f8e18ff */
[----:B-1-34-:R-:W-:-:S07]  /*02e0*/  LOP3.LUT R37, R28, 0x3, RZ, 0xc0, !PT ;  /* 0x000000031c257812 */ /* 0x01afce00078ec0ff */
.L_x_28:
[----:B0-----:R-:W0:Y:S01]  /*02f0*/  LDC R9, c[0x0][0x2a0] ;  /* 0x0000a800ff097b82 */ /* 0x001e220000000800 */
[----:B------:R-:W-:Y:S01]  /*0300*/  IABS R8, R36 ;  /* 0x0000002400087213 */ /* 0x000fe20000000000 */
[----:B------:R-:W-:-:S06]  /*0310*/  ULDC.64 UR10, c[0x0][0x290] ;  /* 0x0000a400000a7ab9 */ /* 0x000fcc0000000a00 */
[----:B------:R-:W1:Y:S01]  /*0320*/  LDC R13, c[0x0][0x2ac] ;  /* 0x0000ab00ff0d7b82 */ /* 0x000e620000000800 */
[----:B------:R-:W-:-:S07]  /*0330*/  ISETP.GE.AND P3, PT, R36, RZ, PT ;  /* 0x000000ff2400720c */ /* 0x000fce0003f66270 */
[----:B------:R-:W2:Y:S08]  /*0340*/  @P1 LDC.64 R16, c[0x0][0x288] ;  /* 0x0000a200ff101b82 */ /* 0x000eb00000000a00 */
[----:B------:R-:W3:Y:S01]  /*0350*/  @P1 LDC.64 R18, c[0x0][0x230] ;  /* 0x00008c00ff121b82 */ /* 0x000ee20000000a00 */
[----:B0-----:R-:W-:Y:S02]  /*0360*/  IABS R12, R9 ;  /* 0x00000009000c7213 */ /* 0x001fe40000000000 */
[----:B------:R-:W-:-:S02]  /*0370*/  IADD3 R27, R10, 0x20, RZ ;  /* 0x000000200a1b7810 */ /* 0x000fc40007ffe0ff */
[----:B------:R-:W-:Y:S01]  /*0380*/  CS2R R32, SRZ ;  /* 0x0000000000207805 */ /* 0x000fe2000001ff00 */
[----:B------:R-:W0:Y:S01]  /*0390*/  I2F.RP R3, R12 ;  /* 0x0000000c00037306 */ /* 0x000e220000209400 */
[----:B------:R-:W-:Y:S01]  /*03a0*/  MOV R34, RZ ;  /* 0x000000ff00227202 */ /* 0x000fe20000000f00 */
[----:B------:R-:W-:-:S06]  /*03b0*/  ULDC.U8 UR6, c[0x0][0x2a4] ;  /* 0x0000a90000067ab9 */ /* 0x000fcc0000000000 */
[----:B0-----:R-:W0:Y:S02]  /*03c0*/  MUFU.RCP R3, R3 ;  /* 0x0000000300037308 */ /* 0x001e240000001000 */
[----:B0-----:R-:W-:-:S06]  /*03d0*/  IADD3 R4, R3, 0xffffffe, RZ ;  /* 0x0ffffffe03047810 */ /* 0x001fcc0007ffe0ff */
[----:B------:R0:W4:Y:S02]  /*03e0*/  F2I.FTZ.U32.TRUNC.NTZ R5, R4 ;  /* 0x0000000400057305 */ /* 0x000124000021f000 */
[----:B0-----:R-:W-:Y:S02]  /*03f0*/  MOV R4, RZ ;  /* 0x000000ff00047202 */ /* 0x001fe40000000f00 */
[----:B----4-:R-:W-:-:S05]  /*0400*/  IADD3 R7, RZ, -R5, RZ ;  /* 0x80000005ff077210 */ /* 0x010fca0007ffe0ff */
[----:B------:R-:W-:-:S04]  /*0410*/  IMAD R7, R7, R12, RZ ;  /* 0x0000000c07077224 */ /* 0x000fc800078e02ff */
[----:B------:R-:W-:Y:S01]  /*0420*/  IMAD.HI.U32 R5, R5, R7, R4 ;  /* 0x0000000705057227 */ /* 0x000fe200078e0004 */
[----:B------:R-:W-:Y:S01]  /*0430*/  SHF.R.U32.HI R4, RZ, 0x3, R38 ;  /* 0x00000003ff047819 */ /* 0x000fe20000011626 */
[----:B------:R-:W0:Y:S04]  /*0440*/  LDC.64 R6, c[0x0][0x248] ;  /* 0x00009200ff067b82 */ /* 0x000e280000000a00 */
[----:B------:R-:W-:-:S04]  /*0450*/  IMAD.HI.U32 R5, R5, R8, RZ ;  /* 0x0000000805057227 */ /* 0x000fc800078e00ff */
[----:B-1----:R-:W-:Y:S01]  /*0460*/  IMAD R4, R13, UR14, R4 ;  /* 0x0000000e0d047c24 */ /* 0x002fe2000f8e0204 */
[----:B------:R-:W-:Y:S02]  /*0470*/  IADD3 R3, -R5, RZ, RZ ;  /* 0x000000ff05037210 */ /* 0x000fe40007ffe1ff */
[----:B------:R-:W-:-:S03]  /*0480*/  LOP3.LUT R13, R36, R9, RZ, 0x3c, !PT ;  /* 0x00000009240d7212 */ /* 0x000fc600078e3cff */
[----:B------:R-:W-:-:S05]  /*0490*/  IMAD R3, R12, R3, R8 ;  /* 0x000000030c037224 */ /* 0x000fca00078e0208 */
[----:B------:R-:W-:Y:S01]  /*04a0*/  ISETP.GT.U32.AND P5, PT, R12, R3, PT ;  /* 0x000000030c00720c */ /* 0x000fe20003fa4070 */
[----:B0-----:R-:W-:-:S06]  /*04b0*/  IMAD.WIDE R6, R36, 0x8, R6 ;  /* 0x0000000824067825 */ /* 0x001fcc00078e0206 */
[----:B------:R-:W4:Y:S06]  /*04c0*/  LDG.E.64 R6, desc[UR12][R6.64] ;  /* 0x0000000c06067981 */ /* 0x000f2c000c1e1b00 */
[----:B------:R-:W-:-:S04]  /*04d0*/  @!P5 IADD3 R3, R3, -R12, RZ ;  /* 0x8000000c0303d210 */ /* 0x000fc80007ffe0ff */
[-C--:B------:R-:W-:Y:S02]  /*04e0*/  ISETP.GE.U32.AND P4, PT, R3, R12.reuse, PT ;  /* 0x0000000c0300720c */ /* 0x080fe40003f86070 */
[----:B------:R-:W-:Y:S02]  /*04f0*/  IADD3 R8, R4, 0x20, RZ ;  /* 0x0000002004087810 */ /* 0x000fe40007ffe0ff */
[----:B------:R-:W-:Y:S02]  /*0500*/  ISETP.GE.AND P2, PT, R13, RZ, PT ;  /* 0x000000ff0d00720c */ /* 0x000fe40003f46270 */
[----:B------:R-:W-:Y:S02]  /*0510*/  ISETP.GE.U32.AND P0, PT, R8, UR10, PT ;  /* 0x0000000a08007c0c */ /* 0x000fe4000bf06070 */
[----:B------:R-:W-:Y:S02]  /*0520*/  ISETP.GT.U32.AND P6, PT, R12, R3, PT ;  /* 0x000000030c00720c */ /* 0x000fe40003fc4070 */
[----:B------:R-:W-:-:S02]  /*0530*/  IADD3 R4, R3, -R12, RZ ;  /* 0x8000000c03047210 */ /* 0x000fc40007ffe0ff */
[----:B------:R-:W-:Y:S02]  /*0540*/  @!P5 IADD3 R5, R5, 0x1, RZ ;  /* 0x000000010505d810 */ /* 0x000fe40007ffe0ff */
[----:B------:R-:W-:Y:S02]  /*0550*/  SHF.R.S32.HI R8, RZ, 0x1f, R8 ;  /* 0x0000001fff087819 */ /* 0x000fe40000011408 */
[----:B------:R-:W-:Y:S02]  /*0560*/  SEL R3, R4, R3, !P6 ;  /* 0x0000000304037207 */ /* 0x000fe40007000000 */
[----:B------:R-:W-:Y:S02]  /*0570*/  @P4 IADD3 R5, R5, 0x1, RZ ;  /* 0x0000000105054810 */ /* 0x000fe40007ffe0ff */
[----:B------:R-:W-:Y:S01]  /*0580*/  ISETP.GE.AND.EX P0, PT, R8, UR11, PT, P0 ;  /* 0x0000000b08007c0c */ /* 0x000fe2000bf06300 */
[----:B------:R-:W-:Y:S01]  /*0590*/  ULDC.64 UR10, c[0x0][0x298] ;  /* 0x0000a600000a7ab9 */ /* 0x000fe20000000a00 */
[----:B------:R-:W-:-:S02]  /*05a0*/  ISETP.NE.AND P4, PT, R9, RZ, PT ;  /* 0x000000ff0900720c */ /* 0x000fc40003f85270 */
[----:B------:R-:W-:Y:S02]  /*05b0*/  LOP3.LUT R4, RZ, R9, RZ, 0x33, !PT ;  /* 0x00000009ff047212 */ /* 0x000fe400078e33ff */
[----:B------:R-:W-:Y:S02]  /*05c0*/  ISETP.LT.U32.AND P0, PT, R38, 0x100, !P0 ;  /* 0x000001002600780c */ /* 0x000fe40004701070 */
[----:B------:R-:W-:Y:S02]  /*05d0*/  @!P3 IADD3 R3, -R3, RZ, RZ ;  /* 0x000000ff0303b210 */ /* 0x000fe40007ffe1ff */
[----:B------:R-:W-:Y:S02]  /*05e0*/  @!P2 IADD3 R5, -R5, RZ, RZ ;  /* 0x000000ff0505a210 */ /* 0x000fe40007ffe1ff */
[C---:B------:R-:W-:Y:S02]  /*05f0*/  SEL R3, R4.reuse, R3, !P4 ;  /* 0x0000000304037207 */ /* 0x040fe40006000000 */
[----:B------:R-:W-:-:S02]  /*0600*/  SEL R5, R4, R5, !P4 ;  /* 0x0000000504057207 */ /* 0x000fc40006000000 */
[----:B------:R-:W-:Y:S02]  /*0610*/  LEA R8, R3, R0, 0x4 ;  /* 0x0000000003087211 */ /* 0x000fe400078e20ff */
[----:B------:R-:W-:Y:S01]  /*0620*/  SHF.R.S32.HI R4, RZ, 0x1f, R5 ;  /* 0x0000001fff047819 */ /* 0x000fe20000011405 */
[----:B------:R-:W0:Y:S01]  /*0630*/  @P0 LDC.64 R20, c[0x0][0x288] ;  /* 0x0000a200ff140b82 */ /* 0x000e220000000a00 */
[----:B------:R-:W-:-:S03]  /*0640*/  SHF.R.S32.HI R9, RZ, 0x1f, R8 ;  /* 0x0000001fff097819 */ /* 0x000fc60000011408 */
[----:B------:R-:W-:Y:S01]  /*0650*/  IMAD R4, R4, UR10, RZ ;  /* 0x0000000a04047c24 */ /* 0x000fe2000f8e02ff */
[----:B------:R-:W-:Y:S01]  /*0660*/  SHF.R.S32.HI R13, RZ, 0x1f, R10 ;  /* 0x0000001fff0d7819 */ /* 0x000fe2000001140a */
[C---:B------:R-:W-:Y:S02]  /*0670*/  IMAD.WIDE.U32 R40, R5.reuse, UR10, R8 ;  /* 0x0000000a05287c25 */ /* 0x040fe4000f8e0008 */
[----:B------:R-:W1:Y:S02]  /*0680*/  @P0 LDC.64 R14, c[0x0][0x230] ;  /* 0x00008c00ff0e0b82 */ /* 0x000e640000000a00 */
[----:B------:R-:W-:Y:S01]  /*0690*/  IMAD R43, R5, UR11, R4 ;  /* 0x0000000b052b7c24 */ /* 0x000fe2000f8e0204 */
[----:B------:R-:W-:Y:S01]  /*06a0*/  @P1 MOV R42, R40 ;  /* 0x00000028002a1202 */ /* 0x000fe20000000f00 */
[----:B--2---:R-:W-:-:S03]  /*06b0*/  @P1 IMAD R4, R13, R16, RZ ;  /* 0x000000100d041224 */ /* 0x004fc600078e02ff */
[----:B------:R-:W-:Y:S01]  /*06c0*/  IADD3 R43, R41, R43, RZ ;  /* 0x0000002b292b7210 */ /* 0x000fe20007ffe0ff */
[----:B------:R-:W2:Y:S01]  /*06d0*/  @P1 LDC.64 R12, c[0x0][0x228] ;  /* 0x00008a00ff0c1b82 */ /* 0x000ea20000000a00 */
[C---:B------:R-:W-:Y:S02]  /*06e0*/  @P1 IMAD R23, R10.reuse, R17, R4 ;  /* 0x000000110a171224 */ /* 0x040fe400078e0204 */
[----:B------:R-:W-:-:S05]  /*06f0*/  @P1 IMAD.WIDE.U32 R16, R10, R16, R42 ;  /* 0x000000100a101225 */ /* 0x000fca00078e002a */
[----:B------:R-:W1:Y:S01]  /*0700*/  @P0 LDC.64 R4, c[0x0][0x228] ;  /* 0x00008a00ff040b82 */ /* 0x000e620000000a00 */
[----:B------:R-:W-:Y:S02]  /*0710*/  SHF.R.S32.HI R25, RZ, 0x1f, R27 ;  /* 0x0000001fff197819 */ /* 0x000fe4000001141b */
[----:B------:R-:W-:Y:S02]  /*0720*/  @P1 IADD3 R17, R17, R23, RZ ;  /* 0x0000001711111210 */ /* 0x000fe40007ffe0ff */
[C---:B------:R-:W-:Y:S01]  /*0730*/  @P1 SHF.L.U32 R23, R16.reuse, 0x1, RZ ;  /* 0x0000000110171819 */ /* 0x040fe200000006ff */
[----:B0-----:R-:W-:Y:S01]  /*0740*/  @P0 IMAD R24, R25, R20, RZ ;  /* 0x0000001419180224 */ /* 0x001fe200078e02ff */
[----:B------:R-:W-:Y:S02]  /*0750*/  @P1 SHF.L.U64.HI R22, R16, 0x1, R17 ;  /* 0x0000000110161819 */ /* 0x000fe40000010211 */
[----:B------:R-:W-:Y:S02]  /*0760*/  @P0 MOV R16, R40 ;  /* 0x0000002800100202 */ /* 0x000fe40000000f00 */
[----:B------:R-:W-:Y:S01]  /*0770*/  @P0 MOV R17, R43 ;  /* 0x0000002b00110202 */ /* 0x000fe20000000f00 */
[----:B------:R-:W-:Y:S01]  /*0780*/  @P0 IMAD R25, R27, R21, R24 ;  /* 0x000000151b190224 */ /* 0x000fe200078e0218 */
[----:B---3--:R-:W-:Y:S01]  /*0790*/  @P1 IADD3 R18, P2, R23, R18, RZ ;  /* 0x0000001217121210 */ /* 0x008fe20007f5e0ff */
[----:B------:R-:W-:-:S03]  /*07a0*/  @P0 IMAD.WIDE.U32 R20, R27, R20, R16 ;  /* 0x000000141b140225 */ /* 0x000fc600078e0010 */
[----:B------:R-:W-:Y:S02]  /*07b0*/  @P1 IADD3.X R19, R22, R19, RZ, P2, !PT ;  /* 0x0000001316131210 */ /* 0x000fe400017fe4ff */
[----:B--2---:R-:W-:Y:S02]  /*07c0*/  @P1 IADD3 R16, P2, R23, R12, RZ ;  /* 0x0000000c17101210 */ /* 0x004fe40007f5e0ff */
[----:B------:R-:W-:Y:S01]  /*07d0*/  @P0 SHF.L.U32 R17, R20, 0x1, RZ ;  /* 0x0000000114110819 */ /* 0x000fe200000006ff */
[----:B------:R-:W2:Y:S03]  /*07e0*/  @P1 LDG.E R33, desc[UR12][R18.64] ;  /* 0x0000000c12211981 */ /* 0x000ea6000c1e1900 */
[C---:B-1----:R-:W-:Y:S02]  /*07f0*/  @P0 IADD3 R12, P3, R17.reuse, R14, RZ ;  /* 0x0000000e110c0210 */ /* 0x042fe40007f7e0ff */
[----:B------:R-:W-:-:S02]  /*0800*/  @P0 IADD3 R4, P4, R17, R4, RZ ;  /* 0x0000000411040210 */ /* 0x000fc40007f9e0ff */
[----:B------:R-:W-:-:S05]  /*0810*/  @P1 IADD3.X R17, R22, R13, RZ, P2, !PT ;  /* 0x0000000d16111210 */ /* 0x000fca00017fe4ff */
[----:B------:R-:W5:Y:S01]  /*0820*/  @P1 LDG.E R32, desc[UR12][R16.64] ;  /* 0x0000000c10201981 */ /* 0x000f62000c1e1900 */
[----:B------:R-:W-:-:S04]  /*0830*/  @P0 IADD3 R21, R21, R25, RZ ;  /* 0x0000001915150210 */ /* 0x000fc80007ffe0ff */
[----:B------:R-:W-:Y:S02]  /*0840*/  @P0 SHF.L.U64.HI R20, R20, 0x1, R21 ;  /* 0x0000000114140819 */ /* 0x000fe40000010215 */
[----:B------:R-:W-:Y:S02]  /*0850*/  MOV R31, RZ ;  /* 0x000000ff001f7202 */ /* 0x000fe40000000f00 */
[C---:B------:R-:W-:Y:S02]  /*0860*/  @P0 IADD3.X R13, R20.reuse, R15, RZ, P3, !PT ;  /* 0x0000000f140d0210 */ /* 0x040fe40001ffe4ff */
[----:B------:R-:W-:-:S03]  /*0870*/  @P0 IADD3.X R5, R20, R5, RZ, P4, !PT ;  /* 0x0000000514050210 */ /* 0x000fc600027fe4ff */
[----:B------:R-:W5:Y:S04]  /*0880*/  @P0 LDG.E R34, desc[UR12][R12.64] ;  /* 0x0000000c0c220981 */ /* 0x000f68000c1e1900 */
[----:B------:R0:W5:Y:S01]  /*0890*/  @P0 LDG.E R31, desc[UR12][R4.64] ;  /* 0x0000000c041f0981 */ /* 0x000162000c1e1900 */
[----:B------:R-:W-:Y:S01]  /*08a0*/  UMOV UR10, 0x3f800000 ;  /* 0x3f800000000a7882 */ /* 0x000fe20000000000 */
[----:B------:R-:W-:Y:S01]  /*08b0*/  BSSY B0, `(.L_x_2) ;  /* 0x000001f000007945 */ /* 0x000fe20003800000 */
[----:B------:R-:W-:Y:S02]  /*08c0*/  ISETP.NE.AND P2, PT, RZ, UR6, PT ;  /* 0x00000006ff007c0c */ /* 0x000fe4000bf45270 */
[----:B0-----:R-:W-:Y:S02]  /*08d0*/  CS2R R4, SRZ ;  /* 0x0000000000047805 */ /* 0x001fe4000001ff00 */
[----:B----4-:R-:W-:-:S13]  /*08e0*/  R2UR UR11, R6 ;  /* 0x00000000060b72ca */ /* 0x010fda00000e0000 */
[----:B------:R-:W-:-:S05]  /*08f0*/  MOV R6, UR11 ;  /* 0x0000000b00067c02 */ /* 0x000fca0008000f00 */
[----:B------:R-:W-:-:S05]  /*0900*/  FFMA.FTZ R7, -R6, UR11, R7 ;  /* 0x0000000b06077c23 */ /* 0x000fca0008010107 */
[----:B------:R-:W-:-:S13]  /*0910*/  FSETP.GTU.FTZ.AND P0, PT, R7, RZ, PT ;  /* 0x000000ff0700720b */ /* 0x000fda0003f1c000 */
[----:B------:R-:W-:Y:S01]  /*0920*/  VOTEU.ANY UP0, P0 ;  /* 0x00000000003f7886 */ /* 0x000fe20000000100 */
[----:B------:R-:W-:-:S04]  /*0930*/  PLOP3.LUT P0, PT, PT, PT, UP0, 0x80, 0x0 ;  /* 0x000000000000781c */ /* 0x000fc80003f0f008 */
[----:B------:R-:W-:-:S09]  /*0940*/  @UP0 ULDC UR4, c[0x0][0x250] ;  /* 0x0000940000040ab9 */ /* 0x000fd20000000800 */
[----:B------:R-:W-:-:S06]  /*0950*/  @P0 FADD.FTZ R14, R7, UR4 ;  /* 0x00000004070e0e21 */ /* 0x000fcc0008010000 */
[----:B------:R-:W0:Y:S01]  /*0960*/  @P0 MUFU.RSQ R14, R14 ;  /* 0x0000000e000e0308 */ /* 0x000e220000001400 */
[----:B------:R-:W-:Y:S02]  /*0970*/  CS2R R6, SRZ ;  /* 0x0000000000067805 */ /* 0x000fe4000001ff00 */
[----:B0-----:R-:W-:Y:S02]  /*0980*/  @P0 R2UR UR4, R14 ;  /* 0x000000000e0402ca */ /* 0x001fe400000e0000 */
[----:B------:R-:W-:-:S11]  /*0990*/  ISETP.GT.U32.AND P0, PT, R38, 0xff, PT ;  /* 0x000000ff2600780c */ /* 0x000fd60003f04070 */
[----:B------:R-:W-:Y:S01]  /*09a0*/  @UP0 UMOV UR10, UR4 ;  /* 0x00000004000a0c82 */ /* 0x000fe20008000000 */
[C---:B--2---:R-:W-:Y:S02]  /*09b0*/  PRMT R12, R33.reuse, 0x7632, R12 ;  /* 0x00007632210c7816 */ /* 0x044fe4000000000c */
[----:B------:R-:W-:Y:S02]  /*09c0*/  SHF.L.U32 R14, R33, 0x10, RZ ;  /* 0x00000010210e7819 */ /* 0x000fe400000006ff */
[----:B------:R-:W-:Y:S01]  /*09d0*/  SHF.L.U32 R15, R12, 0x10, RZ ;  /* 0x000000100c0f7819 */ /* 0x000fe200000006ff */
[----:B------:R-:W-:Y:S06]  /*09e0*/  @P0 BRA `(.L_x_3) ;  /* 0x00000000002c0947 */ /* 0x000fec0003800000 */
[----:B------:R-:W-:Y:S01]  /*09f0*/  ISETP.NE.AND P0, PT, RZ, UR6, PT ;  /* 0x00000006ff007c0c */ /* 0x000fe2000bf05270 */
[----:B------:R-:W-:Y:S01]  /*0a00*/  ULDC.64 UR16, c[0x0][0x238] ;  /* 0x00008e0000107ab9 */ /* 0x000fe20000000a00 */
[C---:B------:R-:W-:Y:S02]  /*0a10*/  SHF.L.U32 R13, R8.reuse, 0x2, RZ ;  /* 0x00000002080d7819 */ /* 0x040fe400000006ff */
[----:B------:R-:W-:Y:S02]  /*0a20*/  SHF.L.U64.HI R16, R8, 0x2, R9 ;  /* 0x0000000208107819 */ /* 0x000fe40000010209 */
[----:B------:R-:W-:-:S07]  /*0a30*/  IADD3 R12, P3, R13, UR16, RZ ;  /* 0x000000100d0c7c10 */ /* 0x000fce000ff7e0ff */
[----:B------:R-:W0:Y:S02]  /*0a40*/  @P0 LDC.64 R4, c[0x0][0x240] ;  /* 0x00009000ff040b82 */ /* 0x000e240000000a00 */
[----:B0-----:R-:W-:Y:S02]  /*0a50*/  @P0 IADD3 R8, P4, R13, R4, RZ ;  /* 0x000000040d080210 */ /* 0x001fe40007f9e0ff */
[C---:B------:R-:W-:Y:S02]  /*0a60*/  IADD3.X R13, R16.reuse, UR17, RZ, P3, !PT ;  /* 0x00000011100d7c10 */ /* 0x040fe40009ffe4ff */
[----:B------:R-:W-:-:S03]  /*0a70*/  @P0 IADD3.X R9, R16, R5, RZ, P4, !PT ;  /* 0x0000000510090210 */ /* 0x000fc600027fe4ff */
[----:B------:R0:W5:Y:S04]  /*0a80*/  LDG.E.64 R4, desc[UR12][R12.64] ;  /* 0x0000000c0c047981 */ /* 0x000168000c1e1b00 */
[----:B------:R0:W5:Y:S02]  /*0a90*/  @P0 LDG.E.64 R6, desc[UR12][R8.64] ;  /* 0x0000000c08060981 */ /* 0x000164000c1e1b00 */
.L_x_3:
[----:B------:R-:W-:Y:S05]  /*0aa0*/  BSYNC B0 ;  /* 0x0000000000007941 */ /* 0x000fea0003800000 */
.L_x_2:
[----:B0----5:R-:W-:Y:S01]  /*0ab0*/  PRMT R8, R32, 0x7632, R8 ;  /* 0x0000763220087816 */ /* 0x021fe20000000008 */
[----:B------:R-:W-:Y:S01]  /*0ac0*/  FADD.FTZ R9, R14, -UR11 ;  /* 0x8000000b0e097e21 */ /* 0x000fe20008010000 */
[----:B------:R-:W-:Y:S01]  /*0ad0*/  FADD.FTZ R15, R15, -UR11 ;  /* 0x8000000b0f0f7e21 */ /* 0x000fe20008010000 */
[----:B------:R-:W-:Y:S02]  /*0ae0*/  SHF.L.U32 R13, R32, 0x10, RZ ;  /* 0x00000010200d7819 */ /* 0x000fe400000006ff */
[----:B------:R-:W-:Y:S01]  /*0af0*/  SHF.L.U32 R14, R8, 0x10, RZ ;  /* 0x00000010080e7819 */ /* 0x000fe200000006ff */
[----:B------:R-:W-:Y:S01]  /*0b00*/  FMUL.FTZ R9, R9, UR10 ;  /* 0x0000000a09097c20 */ /* 0x000fe20008410000 */
[----:B------:R-:W-:Y:S01]  /*0b10*/  FMUL.FTZ R8, R15, UR10 ;  /* 0x0000000a0f087c20 */ /* 0x000fe20008410000 */
[----:B------:R-:W-:Y:S06]  /*0b20*/  @!P2 BRA `(.L_x_4) ;  /* 0x000000000048a947 */ /* 0x000fec0003800000 */
[----:B------:R-:W-:Y:S01]  /*0b30*/  FFMA.FTZ R9, R9, R4, R6 ;  /* 0x0000000409097223 */ /* 0x000fe20000010006 */
[----:B------:R-:W-:-:S03]  /*0b40*/  FFMA.FTZ R12, R8, R5, R7 ;  /* 0x00000005080c7223 */ /* 0x000fc60000010007 */
[----:B------:R-:W-:Y:S01]  /*0b50*/  FMUL.FTZ R15, R9, -1.4426950216293334961 ;  /* 0xbfb8aa3b090f7820 */ /* 0x000fe20000410000 */
[----:B------:R-:W-:-:S05]  /*0b60*/  FMUL.FTZ R17, R12, -1.4426950216293334961 ;  /* 0xbfb8aa3b0c117820 */ /* 0x000fca0000410000 */
[----:B------:R-:W0:Y:S08]  /*0b70*/  MUFU.EX2 R15, R15 ;  /* 0x0000000f000f7308 */ /* 0x000e300000000800 */
[----:B------:R-:W1:Y:S01]  /*0b80*/  MUFU.EX2 R17, R17 ;  /* 0x0000001100117308 */ /* 0x000e620000000800 */
[----:B0-----:R-:W-:-:S07]  /*0b90*/  FADD.FTZ R16, R15, 1 ;  /* 0x3f8000000f107421 */ /* 0x001fce0000010000 */
[----:B------:R-:W0:Y:S01]  /*0ba0*/  MUFU.RCP R16, R16 ;  /* 0x0000001000107308 */ /* 0x000e220000001000 */
[----:B-1----:R-:W-:-:S07]  /*0bb0*/  FADD.FTZ R18, R17, 1 ;  /* 0x3f80000011127421 */ /* 0x002fce0000010000 */
[----:B------:R-:W1:Y:S01]  /*0bc0*/  MUFU.RCP R19, R18 ;  /* 0x0000001200137308 */ /* 0x000e620000001000 */
[----:B0-----:R-:W-:Y:S01]  /*0bd0*/  FADD.FTZ R20, -R16, 1 ;  /* 0x3f80000010147421 */ /* 0x001fe20000010100 */
[----:B------:R-:W-:-:S03]  /*0be0*/  FMUL.FTZ R13, R13, R16 ;  /* 0x000000100d0d7220 */ /* 0x000fc60000410000 */
[----:B------:R-:W-:Y:S01]  /*0bf0*/  FFMA.FTZ R20, R9, R20, 1 ;  /* 0x3f80000009147423 */ /* 0x000fe20000010014 */
[----:B-1----:R-:W-:Y:S01]  /*0c00*/  FADD.FTZ R21, -R19, 1 ;  /* 0x3f80000013157421 */ /* 0x002fe20000010100 */
[----:B------:R-:W-:Y:S02]  /*0c10*/  FMUL.FTZ R14, R14, R19 ;  /* 0x000000130e0e7220 */ /* 0x000fe40000410000 */
[----:B------:R-:W-:Y:S01]  /*0c20*/  FMUL.FTZ R13, R13, R20 ;  /* 0x000000140d0d7220 */ /* 0x000fe20000410000 */
[----:B------:R-:W-:-:S04]  /*0c30*/  FFMA.FTZ R21, R12, R21, 1 ;  /* 0x3f8000000c157423 */ /* 0x000fc80000010015 */
[----:B------:R-:W-:-:S07]  /*0c40*/  FMUL.FTZ R14, R14, R21 ;  /* 0x000000150e0e7220 */ /* 0x000fce0000410000 */
.L_x_4:
[----:B------:R-:W-:Y:S02]  /*0c50*/  SHF.L.U32 R17, R33, 0x10, RZ ;  /* 0x0000001021117819 */ /* 0x000fe400000006ff */
[C---:B------:R-:W-:Y:S02]  /*0c60*/  PRMT R9, R34.reuse, 0x7632, R9 ;  /* 0x0000763222097816 */ /* 0x040fe40000000009 */
[----:B------:R-:W-:Y:S01]  /*0c70*/  SHF.L.U32 R12, R34, 0x10, RZ ;  /* 0x00000010220c7819 */ /* 0x000fe200000006ff */
[----:B------:R-:W-:Y:S01]  /*0c80*/  FADD.FTZ R19, R17, -UR11 ;  /* 0x8000000b11137e21 */ /* 0x000fe20008010000 */
[----:B------:R-:W-:Y:S02]  /*0c90*/  SHF.L.U32 R18, R9, 0x10, RZ ;  /* 0x0000001009127819 */ /* 0x000fe400000006ff */
[----:B------:R-:W-:Y:S01]  /*0ca0*/  PRMT R16, R31, 0x7632, R16 ;  /* 0x000076321f107816 */ /* 0x000fe20000000010 */
[----:B------:R-:W-:Y:S01]  /*0cb0*/  FADD.FTZ R17, R12, -UR11 ;  /* 0x8000000b0c117e21 */ /* 0x000fe20008010000 */
[----:B------:R-:W-:Y:S01]  /*0cc0*/  FMUL.FTZ R9, R19, UR10 ;  /* 0x0000000a13097c20 */ /* 0x000fe20008410000 */
[----:B------:R-:W-:Y:S01]  /*0cd0*/  FMUL.FTZ R12, R13, R4 ;  /* 0x000000040d0c7220 */ /* 0x000fe20000410000 */
[----:B------:R-:W-:Y:S01]  /*0ce0*/  FADD.FTZ R18, R18, -UR11 ;  /* 0x8000000b12127e21 */ /* 0x000fe20008010000 */
[----:B------:R-:W-:Y:S01]  /*0cf0*/  SHF.L.U32 R15, R31, 0x10, RZ ;  /* 0x000000101f0f7819 */ /* 0x000fe200000006ff */
[----:B------:R-:W-:Y:S01]  /*0d00*/  FMUL.FTZ R17, R17, UR10 ;  /* 0x0000000a11117c20 */ /* 0x000fe20008410000 */
[----:B------:R-:W-:Y:S01]  /*0d10*/  FFMA.FTZ R21, R9, R12, RZ ;  /* 0x0000000c09157223 */ /* 0x000fe200000100ff */
[----:B------:R-:W-:Y:S01]  /*0d20*/  SHF.L.U32 R16, R16, 0x10, RZ ;  /* 0x0000001010107819 */ /* 0x000fe200000006ff */
[----:B------:R-:W-:Y:S01]  /*0d30*/  FMUL.FTZ R19, R14, R5 ;  /* 0x000000050e137220 */ /* 0x000fe20000410000 */
[----:B------:R-:W-:Y:S01]  /*0d40*/  FADD.FTZ R12, RZ, R12 ;  /* 0x0000000cff0c7221 */ /* 0x000fe20000010000 */
        /* <DEDUP_REMOVED lines=20> */
.L_x_5:
[----:B------:R-:W-:Y:S01]  /*0e90*/  FFMA.FTZ R22, R8, R19, R21 ;  /* 0x0000001308167223 */ /* 0x000fe20000010015 */
[----:B------:R-:W-:Y:S01]  /*0ea0*/  FMUL.FTZ R20, R15, R4 ;  /* 0x000000040f147220 */ /* 0x000fe20000410000 */
[----:B------:R-:W-:Y:S01]  /*0eb0*/  FADD.FTZ R21, R19, R12 ;  /* 0x0000000c13157221 */ /* 0x000fe20000010000 */
[----:B------:R-:W-:Y:S01]  /*0ec0*/  FMUL.FTZ R12, R16, R5 ;  /* 0x00000005100c7220 */ /* 0x000fe20000410000 */
[----:B------:R-:W-:Y:S01]  /*0ed0*/  ISETP.GT.AND P0, PT, R11, 0x1e, PT ;  /* 0x0000001e0b00780c */ /* 0x000fe20003f04270 */
[----:B------:R-:W-:Y:S01]  /*0ee0*/  FFMA.FTZ R19, R17, R20, R22 ;  /* 0x0000001411137223 */ /* 0x000fe20000010016 */
[----:B------:R-:W-:Y:S01]  /*0ef0*/  FADD.FTZ R21, R21, R20 ;  /* 0x0000001415157221 */ /* 0x000fe20000010000 */
[----:B------:R-:W0:Y:S01]  /*0f00*/  S2UR UR15, SR_CgaCtaId ;  /* 0x00000000000f79c3 */ /* 0x000e220000008800 */
[----:B------:R-:W-:Y:S01]  /*0f10*/  UMOV UR6, 0x400 ;  /* 0x0000040000067882 */ /* 0x000fe20000000000 */
[----:B------:R-:W-:Y:S01]  /*0f20*/  FFMA.FTZ R19, R18, R12, R19 ;  /* 0x0000000c12137223 */ /* 0x000fe20000010013 */
[----:B------:R-:W-:Y:S01]  /*0f30*/  FADD.FTZ R20, R12, R21 ;  /* 0x000000150c147221 */ /* 0x000fe20000010000 */
[----:B------:R-:W-:Y:S01]  /*0f40*/  FFMA.FTZ R22, R9, R13, RZ ;  /* 0x0000000d09167223 */ /* 0x000fe200000100ff */
[----:B------:R-:W-:Y:S01]  /*0f50*/  UIADD3 UR4, UR6, 0x60, URZ ;  /* 0x0000006006047890 */ /* 0x000fe2000fffe03f */
[C---:B------:R-:W-:Y:S01]  /*0f60*/  ISETP.NE.AND P3, PT, R38.reuse, RZ, PT ;  /* 0x000000ff2600720c */ /* 0x040fe20003f65270 */
[----:B------:R-:W1:Y:S01]  /*0f70*/  SHFL.DOWN PT, R12, R19, 0x1, 0x1f ;  /* 0x08201f00130c7f89 */ /* 0x000e6200000e0000 */
[----:B------:R-:W-:Y:S01]  /*0f80*/  FADD.FTZ R9, RZ, R14 ;  /* 0x0000000eff097221 */ /* 0x000fe20000010000 */
[----:B------:R-:W-:Y:S01]  /*0f90*/  BSSY B0, `(.L_x_6) ;  /* 0x000003b000007945 */ /* 0x000fe20003800000 */
[----:B------:R-:W-:Y:S01]  /*0fa0*/  ISETP.GT.U32.AND P4, PT, R38, 0x7, PT ;  /* 0x000000072600780c */ /* 0x000fe20003f84070 */
[----:B------:R-:W2:Y:S01]  /*0fb0*/  SHFL.DOWN PT, R21, R20, 0x1, 0x1f ;  /* 0x08201f0014157f89 */ /* 0x000ea200000e0000 */
[----:B0-----:R-:W-:-:S06]  /*0fc0*/  ULEA UR4, UR15, UR4, 0x18 ;  /* 0x000000040f047291 */ /* 0x001fcc000f8ec03f */
[----:B------:R-:W-:Y:S01]  /*0fd0*/  LEA R39, R38, UR4, 0x4 ;  /* 0x0000000426277c11 */ /* 0x000fe2000f8e20ff */
[----:B-1----:R-:W-:Y:S01]  /*0fe0*/  @!P0 FADD.FTZ R19, R19, R12 ;  /* 0x0000000c13138221 */ /* 0x002fe20000010000 */
[----:B--2---:R-:W-:-:S04]  /*0ff0*/  @!P0 FADD.FTZ R20, R20, R21 ;  /* 0x0000001514148221 */ /* 0x004fc80000010000 */
[----:B------:R-:W0:Y:S01]  /*1000*/  SHFL.DOWN PT, R12, R19, 0x2, 0x1f ;  /* 0x08401f00130c7f89 */ /* 0x000e2200000e0000 */
[----:B------:R-:W-:-:S03]  /*1010*/  ISETP.GT.AND P0, PT, R11, 0x1d, PT ;  /* 0x0000001d0b00780c */ /* 0x000fc60003f04270 */
[----:B------:R-:W1:Y:S10]  /*1020*/  SHFL.DOWN PT, R21, R20, 0x2, 0x1f ;  /* 0x08401f0014157f89 */ /* 0x000e7400000e0000 */
[----:B0-----:R-:W-:Y:S01]  /*1030*/  @!P0 FADD.FTZ R19, R19, R12 ;  /* 0x0000000c13138221 */ /* 0x001fe20000010000 */
[----:B-1----:R-:W-:-:S04]  /*1040*/  @!P0 FADD.FTZ R20, R20, R21 ;  /* 0x0000001514148221 */ /* 0x002fc80000010000 */
        /* <DEDUP_REMOVED lines=14> */
[----:B------:R-:W-:Y:S01]  /*1130*/  FFMA.FTZ R12, R17, R15, R22 ;  /* 0x0000000f110c7223 */ /* 0x000fe20000010016 */
[----:B------:R-:W-:Y:S01]  /*1140*/  FFMA.FTZ R17, R8, R14, RZ ;  /* 0x0000000e08117223 */ /* 0x000fe200000100ff */
[----:B------:R-:W-:Y:S01]  /*1150*/  FADD.FTZ R8, RZ, R13 ;  /* 0x0000000dff087221 */ /* 0x000fe20000010000 */
[----:B-1----:R-:W-:Y:S01]  /*1160*/  @!P0 FADD.FTZ R20, R20, R21 ;  /* 0x0000001514148221 */ /* 0x002fe20000010000 */
[----:B------:R-:W-:Y:S01]  /*1170*/  ISETP.NE.AND P0, PT, R11, RZ, PT ;  /* 0x000000ff0b00720c */ /* 0x000fe20003f05270 */
[----:B------:R-:W-:Y:S01]  /*1180*/  FFMA.FTZ R13, R18, R16, R17 ;  /* 0x00000010120d7223 */ /* 0x000fe20000010011 */
[----:B------:R-:W-:Y:S01]  /*1190*/  FADD.FTZ R14, R8, R15 ;  /* 0x0000000f080e7221 */ /* 0x000fe20000010000 */
[----:B------:R-:W-:Y:S01]  /*11a0*/  FADD.FTZ R15, R9, R16 ;  /* 0x00000010090f7221 */ /* 0x000fe20000010000 */
[----:B------:R-:W-:-:S02]  /*11b0*/  MOV R8, R19 ;  /* 0x0000001300087202 */ /* 0x000fc40000000f00 */
[----:B------:R-:W-:Y:S02]  /*11c0*/  MOV R9, R20 ;  /* 0x0000001400097202 */ /* 0x000fe40000000f00 */
[----:B------:R0:W-:Y:S05]  /*11d0*/  STS.128 [R39], R12 ;  /* 0x0000000c27007388 */ /* 0x0001ea0000000c00 */
[----:B------:R0:W-:Y:S01]  /*11e0*/  @!P0 STS.64 [R2+0x8], R8 ;  /* 0x0000080802008388 */ /* 0x0001e20000000a00 */
[----:B------:R-:W-:Y:S06]  /*11f0*/  BAR.SYNC.DEFER_BLOCKING 0x0 ;  /* 0x0000000000007b1d */ /* 0x000fec0000010000 */
[----:B------:R-:W-:Y:S05]  /*1200*/  @P3 BRA `(.L_x_7) ;  /* 0x00000000004c3947 */ /* 0x000fea0003800000 */
[----:B------:R-:W-:-:S09]  /*1210*/  ULEA UR4, UR15, UR6, 0x18 ;  /* 0x000000060f047291 */ /* 0x000fd2000f8ec03f */
[----:B------:R-:W1:Y:S04]  /*1220*/  LDS.128 R16, [UR4+0x10] ;  /* 0x00001004ff107984 */ /* 0x000e680008000c00 */
[----:B------:R-:W2:Y:S04]  /*1230*/  LDS.128 R20, [UR4+0x20] ;  /* 0x00002004ff147984 */ /* 0x000ea80008000c00 */
[----:B------:R-:W3:Y:S01]  /*1240*/  LDS.128 R24, [UR4+0x30] ;  /* 0x00003004ff187984 */ /* 0x000ee20008000c00 */
[----:B-1----:R-:W-:Y:S01]  /*1250*/  FADD.FTZ R45, R8, R16 ;  /* 0x00000010082d7221 */ /* 0x002fe20000010000 */
[----:B------:R-:W-:-:S02]  /*1260*/  FADD.FTZ R16, R9, R17 ;  /* 0x0000001109107221 */ /* 0x000fc40000010000 */
[----:B0-----:R-:W0:Y:S01]  /*1270*/  LDS.64 R8, [UR4+0x40] ;  /* 0x00004004ff087984 */ /* 0x001e220008000a00 */
[----:B------:R-:W-:Y:S01]  /*1280*/  FADD.FTZ R45, R45, R18 ;  /* 0x000000122d2d7221 */ /* 0x000fe20000010000 */
[----:B------:R-:W-:-:S03]  /*1290*/  FADD.FTZ R16, R16, R19 ;  /* 0x0000001310107221 */ /* 0x000fc60000010000 */
[----:B--2---:R-:W-:Y:S01]  /*12a0*/  FADD.FTZ R45, R45, R20 ;  /* 0x000000142d2d7221 */ /* 0x004fe20000010000 */
[----:B------:R-:W-:-:S03]  /*12b0*/  FADD.FTZ R16, R16, R21 ;  /* 0x0000001510107221 */ /* 0x000fc60000010000 */
[----:B------:R-:W-:Y:S01]  /*12c0*/  FADD.FTZ R45, R45, R22 ;  /* 0x000000162d2d7221 */ /* 0x000fe20000010000 */
[----:B------:R-:W-:-:S03]  /*12d0*/  FADD.FTZ R16, R16, R23 ;  /* 0x0000001710107221 */ /* 0x000fc60000010000 */
[----:B---3--:R-:W-:Y:S01]  /*12e0*/  FADD.FTZ R45, R45, R24 ;  /* 0x000000182d2d7221 */ /* 0x008fe20000010000 */
[----:B------:R-:W-:-:S03]  /*12f0*/  FADD.FTZ R16, R16, R25 ;  /* 0x0000001910107221 */ /* 0x000fc60000010000 */
[----:B------:R-:W-:Y:S01]  /*1300*/  FADD.FTZ R45, R45, R26 ;  /* 0x0000001a2d2d7221 */ /* 0x000fe20000010000 */
[----:B------:R-:W-:-:S03]  /*1310*/  FADD.FTZ R16, R16, R27 ;  /* 0x0000001b10107221 */ /* 0x000fc60000010000 */
[----:B0-----:R-:W-:Y:S01]  /*1320*/  FADD.FTZ R8, R45, R8 ;  /* 0x000000082d087221 */ /* 0x001fe20000010000 */
[----:B------:R-:W-:-:S07]  /*1330*/  FADD.FTZ R9, R16, R9 ;  /* 0x0000000910097221 */ /* 0x000fce0000010000 */
.L_x_7:
[----:B------:R-:W-:Y:S05]  /*1340*/  BSYNC B0 ;  /* 0x0000000000007941 */ /* 0x000fea0003800000 */
.L_x_6:
[----:B------:R-:W-:Y:S06]  /*1350*/  BAR.SYNC.DEFER_BLOCKING 0x0 ;  /* 0x0000000000007b1d */ /* 0x000fec0000010000 */
[----:B------:R-:W-:Y:S04]  /*1360*/  BSSY B0, `(.L_x_8) ;  /* 0x000009d000007945 */ /* 0x000fe80003800000 */
[----:B------:R-:W-:Y:S05]  /*1370*/  @P4 BRA `(.L_x_9) ;  /* 0x00000008006c4947 */ /* 0x000fea0003800000 */
[----:B------:R-:W1:Y:S04]  /*1380*/  LDS.128 R24, [R39+0x80] ;  /* 0x0000800027187984 */ /* 0x000e680000000c00 */
[----:B------:R-:W2:Y:S04]  /*1390*/  LDS.128 R20, [R39+0x100] ;  /* 0x0001000027147984 */ /* 0x000ea80000000c00 */
[----:B------:R-:W3:Y:S01]  /*13a0*/  LDS.128 R16, [R39+0x180] ;  /* 0x0001800027107984 */ /* 0x000ee20000000c00 */
[----:B-1----:R-:W-:Y:S01]  /*13b0*/  FADD.FTZ R45, R12, R24 ;  /* 0x000000180c2d7221 */ /* 0x002fe20000010000 */
[----:B------:R-:W-:Y:S01]  /*13c0*/  FADD.FTZ R24, R13, R25 ;  /* 0x000000190d187221 */ /* 0x000fe20000010000 */
[----:B------:R-:W-:Y:S01]  /*13d0*/  FADD.FTZ R25, R14, R26 ;  /* 0x0000001a0e197221 */ /* 0x000fe20000010000 */
[----:B------:R-:W-:Y:S01]  /*13e0*/  FADD.FTZ R26, R15, R27 ;  /* 0x0000001b0f1a7221 */ /* 0x000fe20000010000 */
[----:B--2---:R-:W-:Y:S01]  /*13f0*/  FADD.FTZ R45, R45, R20 ;  /* 0x000000142d2d7221 */ /* 0x004fe20000010000 */
[----:B0-----:R-:W0:Y:S01]  /*1400*/  LDS.128 R12, [R39+0x200] ;  /* 0x00020000270c7984 */ /* 0x001e220000000c00 */
[----:B------:R-:W-:Y:S01]  /*1410*/  FADD.FTZ R24, R24, R21 ;  /* 0x0000001518187221 */ /* 0x000fe20000010000 */
[----:B------:R-:W-:Y:S01]  /*1420*/  FADD.FTZ R25, R25, R22 ;  /* 0x0000001619197221 */ /* 0x000fe20000010000 */
[----:B------:R-:W-:Y:S01]  /*1430*/  FADD.FTZ R26, R26, R23 ;  /* 0x000000171a1a7221 */ /* 0x000fe20000010000 */
[----:B---3--:R-:W-:Y:S01]  /*1440*/  FADD.FTZ R45, R45, R16 ;  /* 0x000000102d2d7221 */ /* 0x008fe20000010000 */
[----:B------:R-:W1:Y:S01]  /*1450*/  LDS.128 R20, [R39+0x280] ;  /* 0x0002800027147984 */ /* 0x000e620000000c00 */
[----:B------:R-:W-:Y:S01]  /*1460*/  FADD.FTZ R24, R24, R17 ;  /* 0x0000001118187221 */ /* 0x000fe20000010000 */
[----:B------:R-:W-:Y:S01]  /*1470*/  FADD.FTZ R27, R25, R18 ;  /* 0x00000012191b7221 */ /* 0x000fe20000010000 */
[----:B------:R-:W-:-:S02]  /*1480*/  FADD.FTZ R26, R26, R19 ;  /* 0x000000131a1a7221 */ /* 0x000fc40000010000 */
[----:B------:R-:W2:Y:S01]  /*1490*/  LDS.128 R16, [R39+0x300] ;  /* 0x0003000027107984 */ /* 0x000ea20000000c00 */
[----:B0-----:R-:W-:Y:S01]  /*14a0*/  FADD.FTZ R25, R45, R12 ;  /* 0x0000000c2d197221 */ /* 0x001fe20000010000 */
[----:B------:R-:W-:Y:S01]  /*14b0*/  FADD.FTZ R24, R24, R13 ;  /* 0x0000000d18187221 */ /* 0x000fe20000010000 */
[----:B------:R-:W-:Y:S01]  /*14c0*/  FADD.FTZ R27, R27, R14 ;  /* 0x0000000e1b1b7221 */ /* 0x000fe20000010000 */
[----:B------:R-:W-:Y:S02]  /*14d0*/  FADD.FTZ R26, R26, R15 ;  /* 0x0000000f1a1a7221 */ /* 0x000fe40000010000 */
[----:B------:R-:W0:Y:S01]  /*14e0*/  LDS.128 R12, [R39+0x380] ;  /* 0x00038000270c7984 */ /* 0x000e220000000c00 */
[----:B-1----:R-:W-:Y:S01]  /*14f0*/  FADD.FTZ R25, R25, R20 ;  /* 0x0000001419197221 */ /* 0x002fe20000010000 */
[----:B------:R-:W-:Y:S01]  /*1500*/  FADD.FTZ R24, R24, R21 ;  /* 0x0000001518187221 */ /* 0x000fe20000010000 */
[----:B------:R-:W-:Y:S01]  /*1510*/  FADD.FTZ R27, R27, R22 ;  /* 0x000000161b1b7221 */ /* 0x000fe20000010000 */
[----:B------:R-:W-:Y:S01]  /*1520*/  FADD.FTZ R26, R26, R23 ;  /* 0x000000171a1a7221 */ /* 0x000fe20000010000 */
[----:B--2---:R-:W-:Y:S01]  /*1530*/  FADD.FTZ R25, R25, R16 ;  /* 0x0000001019197221 */ /* 0x004fe20000010000 */
        /* <DEDUP_REMOVED lines=13> */
[----:B------:R-:W-:-:S02]  /*1610*/  FADD.FTZ R26, R26, R23 ;  /* 0x000000171a1a7221 */ /* 0x000fc40000010000 */
[----:B------:R-:W1:Y:S01]  /*1620*/  LDS.128 R20, [R39+0x580] ;  /* 0x0005800027147984 */ /* 0x000e620000000c00 */
[----:B--2---:R-:W-:Y:S01]  /*1630*/  FADD.FTZ R25, R25, R16 ;  /* 0x0000001019197221 */ /* 0x004fe20000010000 */
[----:B------:R-:W-:Y:S01]  /*1640*/  FADD.FTZ R24, R24, R17 ;  /* 0x0000001118187221 */ /* 0x000fe20000010000 */
[----:B------:R-:W-:Y:S01]  /*1650*/  FADD.FTZ R27, R27, R18 ;  /* 0x000000121b1b7221 */ /* 0x000fe20000010000 */
[----:B------:R-:W-:Y:S02]  /*1660*/  FADD.FTZ R26, R26, R19 ;  /* 0x000000131a1a7221 */ /* 0x000fe40000010000 */
[----:B------:R-:W2:Y:S01]  /*1670*/  LDS.128 R16, [R39+0x600] ;  /* 0x0006000027107984 */ /* 0x000ea20000000c00 */
[----:B0-----:R-:W-:Y:S01]  /*1680*/  FADD.FTZ R25, R25, R12 ;  /* 0x0000000c19197221 */ /* 0x001fe20000010000 */
[----:B------:R-:W-:Y:S01]  /*1690*/  FADD.FTZ R24, R24, R13 ;  /* 0x0000000d18187221 */ /* 0x000fe20000010000 */
[----:B------:R-:W-:Y:S01]  /*16a0*/  FADD.FTZ R27, R27, R14 ;  /* 0x0000000e1b1b7221 */ /* 0x000fe20000010000 */
[----:B------:R-:W-:-:S02]  /*16b0*/  FADD.FTZ R26, R26, R15 ;  /* 0x0000000f1a1a7221 */ /* 0x000fc40000010000 */
[----:B------:R-:W0:Y:S01]  /*16c0*/  LDS.128 R12, [R39+0x680] ;  /* 0x00068000270c7984 */ /* 0x000e220000000c00 */
[----:B-1----:R-:W-:Y:S01]  /*16d0*/  FADD.FTZ R25, R25, R20 ;  /* 0x0000001419197221 */ /* 0x002fe20000010000 */
[----:B------:R-:W-:Y:S01]  /*16e0*/  FADD.FTZ R24, R24, R21 ;  /* 0x0000001518187221 */ /* 0x000fe20000010000 */
[----:B------:R-:W-:Y:S01]  /*16f0*/  FADD.FTZ R27, R27, R22 ;  /* 0x000000161b1b7221 */ /* 0x000fe20000010000 */
[----:B------:R-:W-:Y:S02]  /*1700*/  FADD.FTZ R26, R26, R23 ;  /* 0x000000171a1a7221 */ /* 0x000fe40000010000 */
[----:B------:R-:W1:Y:S01]  /*1710*/  LDS.128 R20, [R39+0x700] ;  /* 0x0007000027147984 */ /* 0x000e620000000c00 */
[----:B--2---:R-:W-:Y:S01]  /*1720*/  FADD.FTZ R25, R25, R16 ;  /* 0x0000001019197221 */ /* 0x004fe20000010000 */
        /* <DEDUP_REMOVED lines=82> */
[----:B------:R-:W-:Y:S01]  /*1c50*/  FADD.FTZ R44, R44, R15 ;  /* 0x0000000f2c2c7221 */ /* 0x000fe20000010000 */
[----:B------:R-:W0:Y:S01]  /*1c60*/  LDS.128 R24, [R39+0xf80] ;  /* 0x000f800027187984 */ /* 0x000e220000000c00 */
[----:B-1----:R-:W-:Y:S01]  /*1c70*/  FADD.FTZ R12, R12, R21 ;  /* 0x000000150c0c7221 */ /* 0x002fe20000010000 */
[----:B------:R-:W-:Y:S01]  /*1c80*/  FADD.FTZ R13, R13, R22 ;  /* 0x000000160d0d7221 */ /* 0x000fe20000010000 */
[----:B------:R-:W-:Y:S01]  /*1c90*/  FADD.FTZ R45, R45, R20 ;  /* 0x000000142d2d7221 */ /* 0x000fe20000010000 */
[----:B------:R-:W-:Y:S01]  /*1ca0*/  FADD.FTZ R44, R44, R23 ;  /* 0x000000172c2c7221 */ /* 0x000fe20000010000 */
[----:B--2---:R-:W-:Y:S01]  /*1cb0*/  FADD.FTZ R14, R12, R17 ;  /* 0x000000110c0e7221 */ /* 0x004fe20000010000 */
[----:B------:R-:W-:Y:S01]  /*1cc0*/  FADD.FTZ R15, R13, R18 ;  /* 0x000000120d0f7221 */ /* 0x000fe20000010000 */
[----:B------:R-:W-:Y:S01]  /*1cd0*/  FADD.FTZ R45, R45, R16 ;  /* 0x000000102d2d7221 */ /* 0x000fe20000010000 */
[----:B------:R-:W-:Y:S01]  /*1ce0*/  FADD.FTZ R44, R44, R19 ;  /* 0x000000132c2c7221 */ /* 0x000fe20000010000 */
[----:B0-----:R-:W-:Y:S01]  /*1cf0*/  FADD.FTZ R13, R14, R25 ;  /* 0x000000190e0d7221 */ /* 0x001fe20000010000 */
[----:B------:R-:W-:Y:S01]  /*1d00*/  FADD.FTZ R14, R15, R26 ;  /* 0x0000001a0f0e7221 */ /* 0x000fe20000010000 */
[----:B------:R-:W-:Y:S01]  /*1d10*/  FADD.FTZ R12, R45, R24 ;  /* 0x000000182d0c7221 */ /* 0x000fe20000010000 */
[----:B------:R-:W-:-:S07]  /*1d20*/  FADD.FTZ R15, R44, R27 ;  /* 0x0000001b2c0f7221 */ /* 0x000fce0000010000 */
.L_x_9:
[----:B------:R-:W-:Y:S05]  /*1d30*/  BSYNC B0 ;  /* 0x0000000000007941 */ /* 0x000fea0003800000 */
.L_x_8:
[----:B------:R-:W1:Y:S01]  /*1d40*/  LDC.64 R18, c[0x0][0x268] ;  /* 0x00009a00ff127b82 */ /* 0x000e620000000a00 */
[----:B------:R-:W-:Y:S01]  /*1d50*/  LEA R3, R3, R38, 0x3 ;  /* 0x0000002603037211 */ /* 0x000fe200078e18ff */
[----:B------:R-:W-:Y:S01]  /*1d60*/  BSSY B0, `(.L_x_10) ;  /* 0x0000011000007945 */ /* 0x000fe20003800000 */
[----:B------:R-:W-:-:S03]  /*1d70*/  ISETP.GE.U32.AND P0, PT, R28, 0x2, PT ;  /* 0x000000021c00780c */ /* 0x000fc60003f06070 */
[----:B-1----:R-:W-:Y:S01]  /*1d80*/  IMAD.WIDE R18, R3, 0x4, R18 ;  /* 0x0000000403127825 */ /* 0x002fe200078e0212 */
[----:B------:R-:W-:Y:S09]  /*1d90*/  @P4 BRA `(.L_x_11) ;  /* 0x0000000000344947 */ /* 0x000ff20003800000 */
[----:B------:R-:W1:Y:S01]  /*1da0*/  LDC.64 R16, c[0x0][0x288] ;  /* 0x0000a200ff107b82 */ /* 0x000e620000000a00 */
[----:B------:R-:W-:Y:S01]  /*1db0*/  MOV R25, UR9 ;  /* 0x0000000900197c02 */ /* 0x000fe20008000f00 */
[----:B------:R2:W-:Y:S01]  /*1dc0*/  REDG.E.ADD.F32.FTZ.RN.STRONG.GPU desc[UR12][R18.64], R12 ;  /* 0x0000000c120079a6 */ /* 0x0005e2000c10f38c */
[----:B------:R-:W-:Y:S02]  /*1dd0*/  MOV R21, UR8 ;  /* 0x0000000800157c02 */ /* 0x000fe40008000f00 */
[-C--:B------:R-:W-:Y:S02]  /*1de0*/  LEA R24, P4, R25, R18.reuse, 0x2 ;  /* 0x0000001219187211 */ /* 0x080fe400078810ff */
[----:B------:R-:W-:Y:S02]  /*1df0*/  LEA R20, P6, R21, R18, 0x2 ;  /* 0x0000001215147211 */ /* 0x000fe400078c10ff */
[C---:B------:R-:W-:Y:S02]  /*1e00*/  IADD3.X R25, R19.reuse, UR7, RZ, P4, !PT ;  /* 0x0000000713197c10 */ /* 0x040fe4000a7fe4ff */
[----:B------:R-:W-:-:S03]  /*1e10*/  IADD3.X R21, R19, UR5, RZ, P6, !PT ;  /* 0x0000000513157c10 */ /* 0x000fc6000b7fe4ff */
[----:B------:R2:W-:Y:S01]  /*1e20*/  REDG.E.ADD.F32.FTZ.RN.STRONG.GPU desc[UR12][R24.64], R13 ;  /* 0x0000000d180079a6 */ /* 0x0005e2000c10f38c */
[----:B-1----:R-:W-:-:S04]  /*1e30*/  LEA R22, P5, R16, R18, 0x2 ;  /* 0x0000001210167211 */ /* 0x002fc800078a10ff */
[----:B------:R-:W-:-:S05]  /*1e40*/  LEA.HI.X R23, R16, R19, R17, 0x2, P5 ;  /* 0x0000001310177211 */ /* 0x000fca00028f1411 */
[----:B------:R2:W-:Y:S04]  /*1e50*/  REDG.E.ADD.F32.FTZ.RN.STRONG.GPU desc[UR12][R22.64], R14 ;  /* 0x0000000e160079a6 */ /* 0x0005e8000c10f38c */
[----:B------:R2:W-:Y:S02]  /*1e60*/  REDG.E.ADD.F32.FTZ.RN.STRONG.GPU desc[UR12][R20.64], R15 ;  /* 0x0000000f140079a6 */ /* 0x0005e4000c10f38c */
.L_x_11:
[----:B------:R-:W-:Y:S05]  /*1e70*/  BSYNC B0 ;  /* 0x0000000000007941 */ /* 0x000fea0003800000 */
.L_x_10:
[----:B--2---:R-:W-:Y:S02]  /*1e80*/  PRMT R20, R34, 0x7632, R20 ;  /* 0x0000763222147816 */ /* 0x004fe40000000014 */
[----:B------:R-:W-:Y:S01]  /*1e90*/  PRMT R3, R31, 0x7632, R3 ;  /* 0x000076321f037816 */ /* 0x000fe20000000003 */
[----:B------:R-:W-:Y:S06]  /*1ea0*/  @!P0 BRA `(.L_x_12) ;  /* 0x0000001000808947 */ /* 0x000fec0003800000 */
[----:B0-----:R-:W0:Y:S01]  /*1eb0*/  LDC.64 R12, c[0x0][0x258] ;  /* 0x00009600ff0c7b82 */ /* 0x001e220000000a00 */
[----:B------:R-:W-:-:S05]  /*1ec0*/  LOP3.LUT R14, R35, 0x1, RZ, 0xc0, !PT ;  /* 0x00000001230e7812 */ /* 0x000fca00078ec0ff */
[----:B------:R-:W-:Y:S02]  /*1ed0*/  IMAD R15, R14, R29, RZ ;  /* 0x0000001d0e0f7224 */ /* 0x000fe400078e02ff */
[----:B------:R-:W1:Y:S02]  /*1ee0*/  LDC.64 R24, c[0x0][0x260] ;  /* 0x00009800ff187b82 */ /* 0x000e640000000a00 */
[C---:B------:R-:W-:Y:S01]  /*1ef0*/  IMAD R14, R15.reuse, R28, RZ ;  /* 0x0000001c0f0e7224 */ /* 0x040fe200078e02ff */
[----:B------:R-:W-:-:S04]  /*1f00*/  IADD3 R15, R15, R30, RZ ;  /* 0x0000001e0f0f7210 */ /* 0x000fc80007ffe0ff */
[----:B------:R-:W-:Y:S01]  /*1f10*/  SHF.L.U32 R17, R14, 0x1, RZ ;  /* 0x000000010e117819 */ /* 0x000fe200000006ff */
[----:B0-----:R-:W-:-:S04]  /*1f20*/  IMAD.WIDE.U32 R12, R15, 0x4, R12 ;  /* 0x000000040f0c7825 */ /* 0x001fc800078e000c */
[----:B-1----:R-:W-:Y:S01]  /*1f30*/  IMAD.WIDE R24, R17, 0x4, R24 ;  /* 0x0000000411187825 */ /* 0x002fe200078e0218 */
[----:B------:R-:W-:Y:S06]  /*1f40*/  @P3 BRA `(.L_x_13) ;  /* 0x0000000000643947 */ /* 0x000fec0003800000 */
[----:B------:R-:W0:Y:S01]  /*1f50*/  S2R R11, SR_LANEID ;  /* 0x00000000000b7919 */ /* 0x000e220000000000 */
[----:B------:R-:W-:Y:S01]  /*1f60*/  HFMA2.MMA R16, -RZ, RZ, 0, 5.9604644775390625e-08 ;  /* 0x00000001ff107435 */ /* 0x000fe200000001ff */
[----:B------:R-:W-:Y:S01]  /*1f70*/  VOTEU.ANY UR4, UPT, PT ;  /* 0x0000000000047886 */ /* 0x000fe200038e0100 */
[----:B------:R-:W-:Y:S01]  /*1f80*/  LOP3.LUT P0, RZ, R35, 0x2, RZ, 0xc0, !PT ;  /* 0x0000000223ff7812 */ /* 0x000fe2000780c0ff */
[----:B------:R-:W-:Y:S01]  /*1f90*/  UFLO.U32 UR6, UR4 ;  /* 0x00000004000672bd */ /* 0x000fe200080e0000 */
[----:B------:R-:W-:Y:S01]  /*1fa0*/  IMAD R15, R29, UR14, R30 ;  /* 0x0000000e1d0f7c24 */ /* 0x000fe2000f8e021e */
[----:B------:R-:W-:Y:S01]  /*1fb0*/  UPOPC UR4, UR4 ;  /* 0x00000004000472bf */ /* 0x000fe20008000000 */
[----:B------:R-:W-:-:S03]  /*1fc0*/  SEL R19, R28, RZ, !P0 ;  /* 0x000000ff1c137207 */ /* 0x000fc60004000000 */
[----:B------:R-:W-:Y:S02]  /*1fd0*/  LEA R14, P5, R15, R24, 0x3 ;  /* 0x000000180f0e7211 */ /* 0x000fe400078a18ff */
[----:B------:R-:W-:Y:S02]  /*1fe0*/  SEL R16, R16, 0xffffffff, !P0 ;  /* 0xffffffff10107807 */ /* 0x000fe40004000000 */
[----:B------:R-:W-:Y:S02]  /*1ff0*/  ISETP.NE.AND P0, PT, R19, -0x1, PT ;  /* 0xffffffff1300780c */ /* 0x000fe40003f05270 */
[----:B------:R-:W-:Y:S01]  /*2000*/  LEA.HI.X R15, R15, R25, RZ, 0x3, P5 ;  /* 0x000000190f0f7211 */ /* 0x000fe200028f1cff */
[----:B------:R-:W-:-:S04]  /*2010*/  IMAD R17, R16, UR4, RZ ;  /* 0x0000000410117c24 */ /* 0x000fc8000f8e02ff */
[----:B------:R1:W-:Y:S01]  /*2020*/  STG.E.64 desc[UR12][R14.64], R8 ;  /* 0x000000080e007986 */ /* 0x0003e2000c101b0c */
[----:B0-----:R-:W-:-:S13]  /*2030*/  ISETP.EQ.U32.AND P4, PT, R11, UR6, PT ;  /* 0x000000060b007c0c */ /* 0x001fda000bf82070 */
[----:B------:R-:W-:Y:S06]  /*2040*/  @P4 MEMBAR.ALL.GPU ;  /* 0x0000000000004992 */ /* 0x000fec000000a000 */
[----:B------:R-:W-:-:S00]  /*2050*/  @P4 ERRBAR ;  /* 0x00000000000049ab */ /* 0x000fc00000000000 */
[----:B------:R-:W-:Y:S06]  /*2060*/  @P4 CGAERRBAR ;  /* 0x00000000000045ab */ /* 0x000fec0000000000 */
[----:B------:R1:W-:Y:S01]  /*2070*/  @P4 REDG.E.ADD.S32.STRONG.GPU desc[UR12][R12.64], R17 ;  /* 0x000000110c00498e */ /* 0x0003e2000c10e38c */
[----:B------:R-:W-:Y:S05]  /*2080*/  @!P0 BRA `(.L_x_13) ;  /* 0x0000000000148947 */ /* 0x000fea0003800000 */
.L_x_14:
[----:B-1----:R-:W2:Y:S04]  /*2090*/  LDG.E.STRONG.GPU R14, desc[UR12][R12.64] ;  /* 0x0000000c0c0e7981 */ /* 0x002ea8000c1ef900 */
[----:B--2---:R-:W-:Y:S01]  /*20a0*/  CCTL.IVALL ;  /* 0x00000000ff00798f */ /* 0x004fe20002000000 */
[----:B------:R-:W-:Y:S05]  /*20b0*/  YIELD ;  /* 0x0000000000007946 */ /* 0x000fea0003800000 */
[----:B------:R-:W-:-:S13]  /*20c0*/  ISETP.NE.AND P0, PT, R14, R19, PT ;  /* 0x000000130e00720c */ /* 0x000fda0003f05270 */
[----:B------:R-:W-:Y:S05]  /*20d0*/  @P0 BRA `(.L_x_14) ;  /* 0xfffffffc00ec0947 */ /* 0x000fea000383ffff */
.L_x_13:
[----:B------:R-:W-:Y:S01]  /*20e0*/  ISETP.NE.AND P0, PT, R28, RZ, PT ;  /* 0x000000ff1c00720c */ /* 0x000fe20003f05270 */
[----:B------:R-:W-:Y:S05]  /*20f0*/  WARPSYNC.ALL ;  /* 0x0000000000007948 */ /* 0x000fea0003800000 */
[----:B------:R-:W-:Y:S07]  /*2100*/  BAR.SYNC.DEFER_BLOCKING 0x0 ;  /* 0x0000000000007b1d */ /* 0x000fee0000010000 */
[----:B------:R-:W-:Y:S05]  /*2110*/  @!P0 BRA `(.L_x_12) ;  /* 0x0000000c00e48947 */ /* 0x000fea0003800000 */
[----:B-1----:R-:W-:Y:S02]  /*2120*/  IADD3 R12, R28, -0x1, RZ ;  /* 0xffffffff1c0c7810 */ /* 0x002fe40007ffe0ff */
[----:B------:R-:W-:Y:S02]  /*2130*/  MOV R22, RZ ;  /* 0x000000ff00167202 */ /* 0x000fe40000000f00 */
[----:B------:R-:W-:-:S13]  /*2140*/  ISETP.GE.U32.AND P0, PT, R12, 0x3, PT ;  /* 0x000000030c00780c */ /* 0x000fda0003f06070 */
[----:B------:R-:W-:Y:S05]  /*2150*/  @!P0 BRA `(.L_x_15) ;  /* 0x0000000c00648947 */ /* 0x000fea0003800000 */
[----:B------:R-:W-:Y:S01]  /*2160*/  IADD3 R21, -R37, R28, RZ ;  /* 0x0000001c25157210 */ /* 0x000fe20007ffe1ff */
[----:B------:R-:W-:-:S03]  /*2170*/  HFMA2.MMA R22, -RZ, RZ, 0, 0 ;  /* 0x00000000ff167435 */ /* 0x000fc600000001ff */
[----:B------:R-:W-:-:S13]  /*2180*/  ISETP.GT.AND P0, PT, R21, RZ, PT ;  /* 0x000000ff1500720c */ /* 0x000fda0003f04270 */
[----:B------:R-:W-:Y:S05]  /*2190*/  @!P0 BRA `(.L_x_16) ;  /* 0x0000000800d88947 */ /* 0x000fea0003800000 */
[----:B------:R-:W-:Y:S02]  /*21a0*/  ISETP.GT.AND P4, PT, R21, 0xc, PT ;  /* 0x0000000c1500780c */ /* 0x000fe40003f84270 */
[----:B------:R-:W-:-:S11]  /*21b0*/  PLOP3.LUT P0, PT, PT, PT, PT, 0x80, 0x0 ;  /* 0x000000000000781c */ /* 0x000fd60003f0f070 */
[----:B------:R-:W-:Y:S05]  /*21c0*/  @!P4 BRA `(.L_x_17) ;  /* 0x0000000400d0c947 */ /* 0x000fea0003800000 */
[----:B------:R-:W-:-:S13]  /*21d0*/  PLOP3.LUT P0, PT, PT, PT, PT, 0x8, 0x0 ;  /* 0x000000000000781c */ /* 0x000fda0003f0e170 */
.L_x_18:
[----:B------:R-:W-:-:S13]  /*21e0*/  ISETP.EQ.OR P6, PT, R22, UR14, P3 ;  /* 0x0000000e16007c0c */ /* 0x000fda0009fc2670 */
[----:B------:R-:W-:-:S04]  /*21f0*/  @!P6 IMAD R13, R29, R22, R30 ;  /* 0x000000161d0de224 */ /* 0x000fc800078e021e */
[----:B------:R-:W-:-:S06]  /*2200*/  @!P6 IMAD.WIDE.U32 R12, R13, 0x8, R24 ;  /* 0x000000080d0ce825 */ /* 0x000fcc00078e0018 */
[----:B------:R-:W2:Y:S01]  /*2210*/  @!P6 LDG.E.64 R12, desc[UR12][R12.64] ;  /* 0x0000000c0c0ce981 */ /* 0x000ea2000c1e1b00 */
[C---:B------:R-:W-:Y:S02]  /*2220*/  IADD3 R15, R22.reuse, 0x1, RZ ;  /* 0x00000001160f7810 */ /* 0x040fe40007ffe0ff */
[C---:B------:R-:W-:Y:S02]  /*2230*/  IADD3 R17, R22.reuse, 0x2, RZ ;  /* 0x0000000216117810 */ /* 0x040fe40007ffe0ff */
[----:B------:R-:W-:Y:S02]  /*2240*/  ISETP.EQ.OR P4, PT, R15, UR14, P3 ;  /* 0x0000000e0f007c0c */ /* 0x000fe40009f82670 */
[----:B------:R-:W-:Y:S02]  /*2250*/  ISETP.EQ.OR P5, PT, R17, UR14, P3 ;  /* 0x0000000e11007c0c */ /* 0x000fe40009fa2670 */
[----:B------:R-:W-:-:S09]  /*2260*/  IADD3 R16, R22, 0x3, RZ ;  /* 0x0000000316107810 */ /* 0x000fd20007ffe0ff */
[C-C-:B------:R-:W-:Y:S02]  /*2270*/  @!P4 IMAD R15, R29.reuse, R15, R30.reuse ;  /* 0x0000000f1d0fc224 */ /* 0x140fe400078e021e */
[----:B------:R-:W-:Y:S02]  /*2280*/  @!P5 IMAD R17, R29, R17, R30 ;  /* 0x000000111d11d224 */ /* 0x000fe400078e021e */
[----:B--2---:R-:W-:Y:S01]  /*2290*/  @!P6 FADD.FTZ R8, R8, R12 ;  /* 0x0000000c0808e221 */ /* 0x004fe20000010000 */
[----:B------:R-:W-:Y:S01]  /*22a0*/  @!P6 FADD.FTZ R9, R9, R13 ;  /* 0x0000000d0909e221 */ /* 0x000fe20000010000 */
[----:B------:R-:W-:Y:S01]  /*22b0*/  ISETP.EQ.OR P6, PT, R16, UR14, P3 ;  /* 0x0000000e10007c0c */ /* 0x000fe20009fc2670 */
[----:B------:R-:W-:-:S04]  /*22c0*/  @!P4 IMAD.WIDE.U32 R12, R15, 0x8, R24 ;  /* 0x000000080f0cc825 */ /* 0x000fc800078e0018 */
[----:B------:R-:W-:Y:S02]  /*22d0*/  @!P5 IMAD.WIDE.U32 R14, R17, 0x8, R24 ;  /* 0x00000008110ed825 */ /* 0x000fe400078e0018 */
[----:B------:R-:W2:Y:S04]  /*22e0*/  @!P4 LDG.E.64 R12, desc[UR12][R12.64] ;  /* 0x0000000c0c0cc981 */ /* 0x000ea8000c1e1b00 */
[----:B------:R-:W3:Y:S02]  /*22f0*/  @!P5 LDG.E.64 R14, desc[UR12][R14.64] ;  /* 0x0000000c0e0ed981 */ /* 0x000ee4000c1e1b00 */
[----:B------:R-:W-:-:S04]  /*2300*/  @!P6 IMAD R17, R29, R16, R30 ;  /* 0x000000101d11e224 */ /* 0x000fc800078e021e */
[----:B------:R-:W-:-:S06]  /*2310*/  @!P6 IMAD.WIDE.U32 R16, R17, 0x8, R24 ;  /* 0x000000081110e825 */ /* 0x000fcc00078e0018 */
[----:B------:R-:W4:Y:S01]  /*2320*/  @!P6 LDG.E.64 R16, desc[UR12][R16.64] ;  /* 0x0000000c1010e981 */ /* 0x000f22000c1e1b00 */
[C---:B------:R-:W-:Y:S02]  /*2330*/  IADD3 R18, R22.reuse, 0x4, RZ ;  /* 0x0000000416127810 */ /* 0x040fe40007ffe0ff */
[C---:B------:R-:W-:Y:S02]  /*2340*/  IADD3 R19, R22.reuse, 0x5, RZ ;  /* 0x0000000516137810 */ /* 0x040fe40007ffe0ff */
[----:B------:R-:W-:Y:S01]  /*2350*/  IADD3 R23, R22, 0x6, RZ ;  /* 0x0000000616177810 */ /* 0x000fe20007ffe0ff */
[----:B--2---:R-:W-:Y:S01]  /*2360*/  @!P4 FADD.FTZ R8, R8, R12 ;  /* 0x0000000c0808c221 */ /* 0x004fe20000010000 */
[----:B------:R-:W-:Y:S01]  /*2370*/  @!P4 FADD.FTZ R9, R9, R13 ;  /* 0x0000000d0909c221 */ /* 0x000fe20000010000 */
[----:B------:R-:W-:Y:S02]  /*2380*/  ISETP.EQ.OR P4, PT, R18, UR14, P3 ;  /* 0x0000000e12007c0c */ /* 0x000fe40009f82670 */
[----:B---3--:R-:W-:Y:S01]  /*2390*/  @!P5 FADD.FTZ R8, R8, R14 ;  /* 0x0000000e0808d221 */ /* 0x008fe20000010000 */
[----:B------:R-:W-:Y:S01]  /*23a0*/  @!P5 FADD.FTZ R9, R9, R15 ;  /* 0x0000000f0909d221 */ /* 0x000fe20000010000 */
[----:B------:R-:W-:-:S09]  /*23b0*/  ISETP.EQ.OR P5, PT, R19, UR14, P3 ;  /* 0x0000000e13007c0c */ /* 0x000fd20009fa2670 */
[----:B------:R-:W-:Y:S02]  /*23c0*/  @!P4 IMAD R13, R29, R18, R30 ;  /* 0x000000121d0dc224 */ /* 0x000fe400078e021e */
[----:B----4-:R-:W-:Y:S01]  /*23d0*/  @!P6 FADD.FTZ R8, R8, R16 ;  /* 0x000000100808e221 */ /* 0x010fe20000010000 */
[----:B------:R-:W-:Y:S01]  /*23e0*/  @!P6 FADD.FTZ R9, R9, R17 ;  /* 0x000000110909e221 */ /* 0x000fe20000010000 */
[----:B------:R-:W-:Y:S01]  /*23f0*/  ISETP.EQ.OR P6, PT, R23, UR14, P3 ;  /* 0x0000000e17007c0c */ /* 0x000fe20009fc2670 */
[----:B------:R-:W-:-:S04]  /*2400*/  @!P4 IMAD.WIDE.U32 R12, R13, 0x8, R24 ;  /* 0x000000080d0cc825 */ /* 0x000fc800078e0018 */
[----:B------:R-:W-:Y:S02]  /*2410*/  @!P5 IMAD R15, R29, R19, R30 ;  /* 0x000000131d0fd224 */ /* 0x000fe400078e021e */
[----:B------:R-:W2:Y:S02]  /*2420*/  @!P4 LDG.E.64 R12, desc[UR12][R12.64] ;  /* 0x0000000c0c0cc981 */ /* 0x000ea4000c1e1b00 */
[----:B------:R-:W-:-:S04]  /*2430*/  @!P5 IMAD.WIDE.U32 R14, R15, 0x8, R24 ;  /* 0x000000080f0ed825 */ /* 0x000fc800078e0018 */
[----:B------:R-:W-:Y:S02]  /*2440*/  @!P6 IMAD R17, R29, R23, R30 ;  /* 0x000000171d11e224 */ /* 0x000fe400078e021e */
[----:B------:R-:W3:Y:S02]  /*2450*/  @!P5 LDG.E.64 R14, desc[UR12][R14.64] ;  /* 0x0000000c0e0ed981 */ /* 0x000ee4000c1e1b00 */
        /* <DEDUP_REMOVED lines=65> */
[----:B------:R-:W-:Y:S02]  /*2870*/  IADD3 R21, R21, -0x10, RZ ;  /* 0xfffffff015157810 */ /* 0x000fe40007ffe0ff */
[----:B------:R-:W-:Y:S01]  /*2880*/  IADD3 R22, R22, 0x10, RZ ;  /* 0x0000001016167810 */ /* 0x000fe20007ffe0ff */
[----:B--2---:R-:W-:Y:S01]  /*2890*/  @!P4 FADD.FTZ R8, R8, R12 ;  /* 0x0000000c0808c221 */ /* 0x004fe20000010000 */
[----:B------:R-:W-:Y:S01]  /*28a0*/  @!P4 FADD.FTZ R9, R9, R13 ;  /* 0x0000000d0909c221 */ /* 0x000fe20000010000 */
[----:B------:R-:W-:Y:S02]  /*28b0*/  ISETP.GT.AND P4, PT, R21, 0xc, PT ;  /* 0x0000000c1500780c */ /* 0x000fe40003f84270 */
[----:B---3--:R-:W-:Y:S01]  /*28c0*/  @!P5 FADD.FTZ R8, R8, R14 ;  /* 0x0000000e0808d221 */ /* 0x008fe20000010000 */
[----:B------:R-:W-:-:S03]  /*28d0*/  @!P5 FADD.FTZ R9, R9, R15 ;  /* 0x0000000f0909d221 */ /* 0x000fc60000010000 */
[----:B----4-:R-:W-:Y:S01]  /*28e0*/  @!P6 FADD.FTZ R8, R8, R16 ;  /* 0x000000100808e221 */ /* 0x010fe20000010000 */
[----:B------:R-:W-:-:S06]  /*28f0*/  @!P6 FADD.FTZ R9, R9, R17 ;  /* 0x000000110909e221 */ /* 0x000fcc0000010000 */
[----:B------:R-:W-:Y:S05]  /*2900*/  @P4 BRA `(.L_x_18) ;  /* 0xfffffff800344947 */ /* 0x000fea000383ffff */
.L_x_17:
[----:B------:R-:W-:-:S13]  /*2910*/  ISETP.GT.AND P4, PT, R21, 0x4, PT ;  /* 0x000000041500780c */ /* 0x000fda0003f84270 */
[----:B------:R-:W-:Y:S05]  /*2920*/  @!P4 BRA `(.L_x_19) ;  /* 0x0000000000ecc947 */ /* 0x000fea0003800000 */
[C---:B------:R-:W-:Y:S02]  /*2930*/  IADD3 R15, R22.reuse, 0x1, RZ ;  /* 0x00000001160f7810 */ /* 0x040fe40007ffe0ff */
[C---:B------:R-:W-:Y:S02]  /*2940*/  ISETP.EQ.OR P0, PT, R22.reuse, UR14, P3 ;  /* 0x0000000e16007c0c */ /* 0x040fe40009f02670 */
[----:B------:R-:W-:Y:S02]  /*2950*/  ISETP.EQ.OR P5, PT, R15, UR14, P3 ;  /* 0x0000000e0f007c0c */ /* 0x000fe40009fa2670 */
[C---:B------:R-:W-:Y:S02]  /*2960*/  IADD3 R17, R22.reuse, 0x2, RZ ;  /* 0x0000000216117810 */ /* 0x040fe40007ffe0ff */
[----:B------:R-:W-:Y:S02]  /*2970*/  IADD3 R19, R22, 0x3, RZ ;  /* 0x0000000316137810 */ /* 0x000fe40007ffe0ff */
[----:B------:R-:W-:-:S02]  /*2980*/  ISETP.EQ.OR P6, PT, R17, UR14, P3 ;  /* 0x0000000e11007c0c */ /* 0x000fc40009fc2670 */
[----:B------:R-:W-:-:S03]  /*2990*/  ISETP.EQ.OR P4, PT, R19, UR14, P3 ;  /* 0x0000000e13007c0c */ /* 0x000fc60009f82670 */
[--C-:B------:R-:W-:Y:S02]  /*29a0*/  @!P0 IMAD R13, R22, R29, R30.reuse ;  /* 0x0000001d160d8224 */ /* 0x100fe400078e021e */
[----:B------:R-:W-:Y:S02]  /*29b0*/  @!P5 IMAD R15, R29, R15, R30 ;  /* 0x0000000f1d0fd224 */ /* 0x000fe400078e021e */
[----:B------:R-:W-:-:S04]  /*29c0*/  @!P0 IMAD.WIDE.U32 R12, R13, 0x8, R24 ;  /* 0x000000080d0c8825 */ /* 0x000fc800078e0018 */
[----:B------:R-:W-:Y:S02]  /*29d0*/  @!P5 IMAD.WIDE.U32 R14, R15, 0x8, R24 ;  /* 0x000000080f0ed825 */ /* 0x000fe400078e0018 */
[----:B------:R-:W2:Y:S02]  /*29e0*/  @!P0 LDG.E.64 R12, desc[UR12][R12.64] ;  /* 0x0000000c0c0c8981 */ /* 0x000ea4000c1e1b00 */
[C-C-:B------:R-:W-:Y:S02]  /*29f0*/  @!P6 IMAD R17, R29.reuse, R17, R30.reuse ;  /* 0x000000111d11e224 */ /* 0x140fe400078e021e */
[----:B------:R-:W-:Y:S01]  /*2a00*/  @!P4 IMAD R19, R29, R19, R30 ;  /* 0x000000131d13c224 */ /* 0x000fe200078e021e */
[----:B------:R-:W3:Y:S01]  /*2a10*/  @!P5 LDG.E.64 R14, desc[UR12][R14.64] ;  /* 0x0000000c0e0ed981 */ /* 0x000ee2000c1e1b00 */
[----:B------:R-:W-:-:S04]  /*2a20*/  @!P6 IMAD.WIDE.U32 R16, R17, 0x8, R24 ;  /* 0x000000081110e825 */ /* 0x000fc800078e0018 */
[----:B------:R-:W-:Y:S02]  /*2a30*/  @!P4 IMAD.WIDE.U32 R18, R19, 0x8, R24 ;  /* 0x000000081312c825 */ /* 0x000fe400078e0018 */
[----:B------:R-:W4:Y:S04]  /*2a40*/  @!P6 LDG.E.64 R16, desc[UR12][R16.64] ;  /* 0x0000000c1010e981 */ /* 0x000f28000c1e1b00 */
[----:B------:R-:W5:Y:S01]  /*2a50*/  @!P4 LDG.E.64 R18, desc[UR12][R18.64] ;  /* 0x0000000c1212c981 */ /* 0x000f62000c1e1b00 */
[----:B------:R-:W-:Y:S01]  /*2a60*/  IADD3 R22, R22, 0x4, RZ ;  /* 0x0000000416167810 */ /* 0x000fe20007ffe0ff */
[----:B--2---:R-:W-:Y:S01]  /*2a70*/  @!P0 FADD.FTZ R8, R8, R12 ;  /* 0x0000000c08088221 */ /* 0x004fe20000010000 */
[----:B------:R-:W-:Y:S02]  /*2a80*/  @!P0 FADD.FTZ R9, R9, R13 ;  /* 0x0000000d09098221 */ /* 0x000fe40000010000 */
[----:B------:R-:W-:-:S02]  /*2a90*/  IADD3 R12, R22, 0x1, RZ ;  /* 0x00000001160c7810 */ /* 0x000fc40007ffe0ff */
[----:B------:R-:W-:Y:S01]  /*2aa0*/  ISETP.EQ.OR P0, PT, R22, UR14, P3 ;  /* 0x0000000e16007c0c */ /* 0x000fe20009f02670 */
[----:B---3--:R-:W-:Y:S01]  /*2ab0*/  @!P5 FADD.FTZ R8, R8, R14 ;  /* 0x0000000e0808d221 */ /* 0x008fe20000010000 */
[----:B------:R-:W-:Y:S01]  /*2ac0*/  @!P5 FADD.FTZ R9, R9, R15 ;  /* 0x0000000f0909d221 */ /* 0x000fe20000010000 */
[----:B------:R-:W-:Y:S02]  /*2ad0*/  IADD3 R14, R22, 0x2, RZ ;  /* 0x00000002160e7810 */ /* 0x000fe40007ffe0ff */
[----:B------:R-:W-:Y:S01]  /*2ae0*/  ISETP.EQ.OR P5, PT, R12, UR14, P3 ;  /* 0x0000000e0c007c0c */ /* 0x000fe20009fa2670 */
[----:B----4-:R-:W-:Y:S01]  /*2af0*/  @!P6 FADD.FTZ R8, R8, R16 ;  /* 0x000000100808e221 */ /* 0x010fe20000010000 */
[----:B------:R-:W-:Y:S01]  /*2b00*/  @!P6 FADD.FTZ R9, R9, R17 ;  /* 0x000000110909e221 */ /* 0x000fe20000010000 */
[----:B------:R-:W-:Y:S02]  /*2b10*/  IADD3 R16, R22, 0x3, RZ ;  /* 0x0000000316107810 */ /* 0x000fe40007ffe0ff */
[----:B------:R-:W-:Y:S01]  /*2b20*/  ISETP.EQ.OR P6, PT, R14, UR14, P3 ;  /* 0x0000000e0e007c0c */ /* 0x000fe20009fc2670 */
[----:B-----5:R-:W-:Y:S01]  /*2b30*/  @!P4 FADD.FTZ R8, R8, R18 ;  /* 0x000000120808c221 */ /* 0x020fe20000010000 */
[----:B------:R-:W-:Y:S01]  /*2b40*/  @!P4 FADD.FTZ R9, R9, R19 ;  /* 0x000000130909c221 */ /* 0x000fe20000010000 */
[----:B------:R-:W-:Y:S01]  /*2b50*/  ISETP.EQ.OR P4, PT, R16, UR14, P3 ;  /* 0x0000000e10007c0c */ /* 0x000fe20009f82670 */
[----:B------:R-:W-:-:S04]  /*2b60*/  @!P0 IMAD R13, R29, R22, R30 ;  /* 0x000000161d0d8224 */ /* 0x000fc800078e021e */
[----:B------:R-:W-:Y:S02]  /*2b70*/  @!P5 IMAD R15, R29, R12, R30 ;  /* 0x0000000c1d0fd224 */ /* 0x000fe400078e021e */
[----:B------:R-:W-:-:S04]  /*2b80*/  @!P0 IMAD.WIDE.U32 R12, R13, 0x8, R24 ;  /* 0x000000080d0c8825 */ /* 0x000fc800078e0018 */
[----:B------:R-:W-:Y:S02]  /*2b90*/  @!P6 IMAD R17, R29, R14, R30 ;  /* 0x0000000e1d11e224 */ /* 0x000fe400078e021e */
[----:B------:R-:W2:Y:S01]  /*2ba0*/  @!P0 LDG.E.64 R12, desc[UR12][R12.64] ;  /* 0x0000000c0c0c8981 */ /* 0x000ea2000c1e1b00 */
[----:B------:R-:W-:-:S04]  /*2bb0*/  @!P5 IMAD.WIDE.U32 R14, R15, 0x8, R24 ;  /* 0x000000080f0ed825 */ /* 0x000fc800078e0018 */
[----:B------:R-:W-:Y:S02]  /*2bc0*/  @!P4 IMAD R19, R29, R16, R30 ;  /* 0x000000101d13c224 */ /* 0x000fe400078e021e */
[--C-:B------:R-:W-:Y:S01]  /*2bd0*/  @!P6 IMAD.WIDE.U32 R16, R17, 0x8, R24.reuse ;  /* 0x000000081110e825 */ /* 0x100fe200078e0018 */
[----:B------:R-:W3:Y:S03]  /*2be0*/  @!P5 LDG.E.64 R14, desc[UR12][R14.64] ;  /* 0x0000000c0e0ed981 */ /* 0x000ee6000c1e1b00 */
[----:B------:R-:W-:Y:S02]  /*2bf0*/  @!P4 IMAD.WIDE.U32 R18, R19, 0x8, R24 ;  /* 0x000000081312c825 */ /* 0x000fe400078e0018 */
[----:B------:R-:W4:Y:S04]  /*2c00*/  @!P6 LDG.E.64 R16, desc[UR12][R16.64] ;  /* 0x0000000c1010e981 */ /* 0x000f28000c1e1b00 */
[----:B------:R-:W5:Y:S01]  /*2c10*/  @!P4 LDG.E.64 R18, desc[UR12][R18.64] ;  /* 0x0000000c1212c981 */ /* 0x000f62000c1e1b00 */
[----:B------:R-:W-:-:S02]  /*2c20*/  IADD3 R21, R21, -0x4, RZ ;  /* 0xfffffffc15157810 */ /* 0x000fc40007ffe0ff */
[----:B------:R-:W-:Y:S02]  /*2c30*/  IADD3 R22, R22, 0x4, RZ ;  /* 0x0000000416167810 */ /* 0x000fe40007ffe0ff */
[----:B------:R-:W-:Y:S01]  /*2c40*/  IADD3 R21, R21, -0x4, RZ ;  /* 0xfffffffc15157810 */ /* 0x000fe20007ffe0ff */
[----:B--2---:R-:W-:Y:S01]  /*2c50*/  @!P0 FADD.FTZ R8, R8, R12 ;  /* 0x0000000c08088221 */ /* 0x004fe20000010000 */
[----:B------:R-:W-:-:S03]  /*2c60*/  @!P0 FADD.FTZ R9, R9, R13 ;  /* 0x0000000d09098221 */ /* 0x000fc60000010000 */
[----:B---3--:R-:W-:Y:S01]  /*2c70*/  @!P5 FADD.FTZ R8, R8, R14 ;  /* 0x0000000e0808d221 */ /* 0x008fe20000010000 */
[----:B------:R-:W-:-:S03]  /*2c80*/  @!P5 FADD.FTZ R9, R9, R15 ;  /* 0x0000000f0909d221 */ /* 0x000fc60000010000 */
[----:B----4-:R-:W-:Y:S01]  /*2c90*/  @!P6 FADD.FTZ R8, R8, R16 ;  /* 0x000000100808e221 */ /* 0x010fe20000010000 */
[----:B------:R-:W-:Y:S01]  /*2ca0*/  @!P6 FADD.FTZ R9, R9, R17 ;  /* 0x000000110909e221 */ /* 0x000fe20000010000 */
[----:B------:R-:W-:Y:S02]  /*2cb0*/  PLOP3.LUT P0, PT, PT, PT, PT, 0x8, 0x0 ;  /* 0x000000000000781c */ /* 0x000fe40003f0e170 */
[----:B-----5:R-:W-:Y:S01]  /*2cc0*/  @!P4 FADD.FTZ R8, R8, R18 ;  /* 0x000000120808c221 */ /* 0x020fe20000010000 */
[----:B------:R-:W-:-:S10]  /*2cd0*/  @!P4 FADD.FTZ R9, R9, R19 ;  /* 0x000000130909c221 */ /* 0x000fd40000010000 */
.L_x_19:
[----:B------:R-:W-:-:S13]  /*2ce0*/  ISETP.NE.OR P0, PT, R21, RZ, P0 ;  /* 0x000000ff1500720c */ /* 0x000fda0000705670 */
[----:B------:R-:W-:Y:S05]  /*2cf0*/  @!P0 BRA `(.L_x_15) ;  /* 0x00000000007c8947 */ /* 0x000fea0003800000 */
.L_x_16:
[C---:B------:R-:W-:Y:S02]  /*2d00*/  ISETP.EQ.OR P5, PT, R22.reuse, UR14, P3 ;  /* 0x0000000e16007c0c */ /* 0x040fe40009fa2670 */
[C---:B------:R-:W-:Y:S02]  /*2d10*/  IADD3 R15, R22.reuse, 0x1, RZ ;  /* 0x00000001160f7810 */ /* 0x040fe40007ffe0ff */
[C---:B------:R-:W-:Y:S02]  /*2d20*/  IADD3 R17, R22.reuse, 0x2, RZ ;  /* 0x0000000216117810 */ /* 0x040fe40007ffe0ff */
[----:B------:R-:W-:Y:S02]  /*2d30*/  ISETP.EQ.OR P6, PT, R15, UR14, P3 ;  /* 0x0000000e0f007c0c */ /* 0x000fe40009fc2670 */
[----:B------:R-:W-:Y:S02]  /*2d40*/  IADD3 R19, R22, 0x3, RZ ;  /* 0x0000000316137810 */ /* 0x000fe40007ffe0ff */
[----:B------:R-:W-:-:S02]  /*2d50*/  ISETP.EQ.OR P4, PT, R17, UR14, P3 ;  /* 0x0000000e11007c0c */ /* 0x000fc40009f82670 */
[----:B------:R-:W-:Y:S01]  /*2d60*/  ISETP.EQ.OR P0, PT, R19, UR14, P3 ;  /* 0x0000000e13007c0c */ /* 0x000fe20009f02670 */
[----:B------:R-:W-:-:S04]  /*2d70*/  @!P5 IMAD R13, R29, R22, R30 ;  /* 0x000000161d0dd224 */ /* 0x000fc800078e021e */
[----:B------:R-:W-:-:S04]  /*2d80*/  @!P5 IMAD.WIDE.U32 R12, R13, 0x8, R24 ;  /* 0x000000080d0cd825 */ /* 0x000fc800078e0018 */
[C-C-:B------:R-:W-:Y:S02]  /*2d90*/  @!P6 IMAD R15, R29.reuse, R15, R30.reuse ;  /* 0x0000000f1d0fe224 */ /* 0x140fe400078e021e */
[----:B------:R-:W2:Y:S01]  /*2da0*/  @!P5 LDG.E.64 R12, desc[UR12][R12.64] ;  /* 0x0000000c0c0cd981 */ /* 0x000ea2000c1e1b00 */
[----:B------:R-:W-:Y:S02]  /*2db0*/  @!P4 IMAD R17, R29, R17, R30 ;  /* 0x000000111d11c224 */ /* 0x000fe400078e021e */
        /* <DEDUP_REMOVED lines=8> */
[----:B------:R-:W-:Y:S01]  /*2e40*/  IADD3 R22, R22, 0x4, RZ ;  /* 0x0000000416167810 */ /* 0x000fe20007ffe0ff */
[----:B--2---:R-:W-:Y:S01]  /*2e50*/  @!P5 FADD.FTZ R8, R8, R12 ;  /* 0x0000000c0808d221 */ /* 0x004fe20000010000 */
[----:B------:R-:W-:Y:S01]  /*2e60*/  @!P5 FADD.FTZ R9, R9, R13 ;  /* 0x0000000d0909d221 */ /* 0x000fe20000010000 */
[----:B------:R-:W-:Y:S02]  /*2e70*/  ISETP.NE.AND P5, PT, R21, RZ, PT ;  /* 0x000000ff1500720c */ /* 0x000fe40003fa5270 */
[----:B---3--:R-:W-:Y:S01]  /*2e80*/  @!P6 FADD.FTZ R8, R8, R14 ;  /* 0x0000000e0808e221 */ /* 0x008fe20000010000 */
[----:B------:R-:W-:-:S03]  /*2e90*/  @!P6 FADD.FTZ R9, R9, R15 ;  /* 0x0000000f0909e221 */ /* 0x000fc60000010000 */
[----:B----4-:R-:W-:Y:S01]  /*2ea0*/  @!P4 FADD.FTZ R8, R8, R16 ;  /* 0x000000100808c221 */ /* 0x010fe20000010000 */
[----:B------:R-:W-:-:S03]  /*2eb0*/  @!P4 FADD.FTZ R9, R9, R17 ;  /* 0x000000110909c221 */ /* 0x000fc60000010000 */
[----:B-----5:R-:W-:Y:S01]  /*2ec0*/  @!P0 FADD.FTZ R8, R8, R18 ;  /* 0x0000001208088221 */ /* 0x020fe20000010000 */
[----:B------:R-:W-:Y:S02]  /*2ed0*/  @!P0 FADD.FTZ R9, R9, R19 ;  /* 0x0000001309098221 */ /* 0x000fe40000010000 */
[----:B------:R-:W-:Y:S05]  /*2ee0*/  @P5 BRA `(.L_x_16) ;  /* 0xfffffffc00845947 */ /* 0x000fea000383ffff */
.L_x_15:
[----:B------:R-:W-:-:S13]  /*2ef0*/  ISETP.NE.AND P0, PT, R37, RZ, PT ;  /* 0x000000ff2500720c */ /* 0x000fda0003f05270 */
[----:B------:R-:W-:Y:S05]  /*2f00*/  @!P0 BRA `(.L_x_12) ;  /* 0x0000000000688947 */ /* 0x000fea0003800000 */
[----:B------:R-:W-:Y:S01]  /*2f10*/  ISETP.EQ.OR P0, PT, R22, UR14, P3 ;  /* 0x0000000e16007c0c */ /* 0x000fe20009f02670 */
[----:B------:R-:W-:Y:S01]  /*2f20*/  BSSY B0, `(.L_x_20) ;  /* 0x0000008000007945 */ /* 0x000fe20003800000 */
[----:B------:R-:W-:-:S11]  /*2f30*/  ISETP.NE.AND P4, PT, R37, 0x1, PT ;  /* 0x000000012500780c */ /* 0x000fd60003f85270 */
[----:B------:R-:W-:Y:S05]  /*2f40*/  @P0 BRA `(.L_x_21) ;  /* 0x0000000000140947 */ /* 0x000fea0003800000 */
[----:B------:R-:W-:-:S04]  /*2f50*/  IMAD R13, R29, R22, R30 ;  /* 0x000000161d0d7224 */ /* 0x000fc800078e021e */
[----:B------:R-:W-:-:S06]  /*2f60*/  IMAD.WIDE.U32 R12, R13, 0x8, R24 ;  /* 0x000000080d0c7825 */ /* 0x000fcc00078e0018 */
[----:B------:R-:W2:Y:S02]  /*2f70*/  LDG.E.64 R12, desc[UR12][R12.64] ;  /* 0x0000000c0c0c7981 */ /* 0x000ea4000c1e1b00 */
[----:B--2---:R-:W-:Y:S01]  /*2f80*/  FADD.FTZ R8, R8, R12 ;  /* 0x0000000c08087221 */ /* 0x004fe20000010000 */
[----:B------:R-:W-:-:S07]  /*2f90*/  FADD.FTZ R9, R9, R13 ;  /* 0x0000000d09097221 */ /* 0x000fce0000010000 */
.L_x_21:
[----:B------:R-:W-:Y:S05]  /*2fa0*/  BSYNC B0 ;  /* 0x0000000000007941 */ /* 0x000fea0003800000 */
.L_x_20:
[----:B------:R-:W-:Y:S05]  /*2fb0*/  @!P4 BRA `(.L_x_12) ;  /* 0x00000000003cc947 */ /* 0x000fea0003800000 */
[C---:B------:R-:W-:Y:S02]  /*2fc0*/  IADD3 R15, R22.reuse, 0x2, RZ ;  /* 0x00000002160f7810 */ /* 0x040fe40007ffe0ff */
[----:B------:R-:W-:Y:S02]  /*2fd0*/  IADD3 R13, R22, 0x1, RZ ;  /* 0x00000001160d7810 */ /* 0x000fe40007ffe0ff */
[----:B------:R-:W-:Y:S02]  /*2fe0*/  ISETP.EQ.OR P0, PT, R15, UR14, P3 ;  /* 0x0000000e0f007c0c */ /* 0x000fe40009f02670 */
[----:B------:R-:W-:Y:S02]  /*2ff0*/  ISETP.EQ.OR P4, PT, R13, UR14, P3 ;  /* 0x0000000e0d007c0c */ /* 0x000fe40009f82670 */
[----:B------:R-:W-:-:S11]  /*3000*/  ISETP.EQ.OR P0, PT, R37, 0x2, P0 ;  /* 0x000000022500780c */ /* 0x000fd60000702670 */
[-CC-:B------:R-:W-:Y:S02]  /*3010*/  @!P4 IMAD R13, R13, R29.reuse, R30.reuse ;  /* 0x0000001d0d0dc224 */ /* 0x180fe400078e021e */
[----:B------:R-:W-:Y:S02]  /*3020*/  @!P0 IMAD R15, R15, R29, R30 ;  /* 0x0000001d0f0f8224 */ /* 0x000fe400078e021e */
[----:B------:R-:W-:-:S04]  /*3030*/  @!P4 IMAD.WIDE.U32 R12, R13, 0x8, R24 ;  /* 0x000000080d0cc825 */ /* 0x000fc800078e0018 */
[----:B------:R-:W-:Y:S02]  /*3040*/  @!P0 IMAD.WIDE.U32 R14, R15, 0x8, R24 ;  /* 0x000000080f0e8825 */ /* 0x000fe400078e0018 */
[----:B------:R-:W2:Y:S04]  /*3050*/  @!P4 LDG.E.64 R12, desc[UR12][R12.64] ;  /* 0x0000000c0c0cc981 */ /* 0x000ea8000c1e1b00 */
[----:B------:R-:W3:Y:S01]  /*3060*/  @!P0 LDG.E.64 R14, desc[UR12][R14.64] ;  /* 0x0000000c0e0e8981 */ /* 0x000ee2000c1e1b00 */
[----:B--2---:R-:W-:Y:S01]  /*3070*/  @!P4 FADD.FTZ R8, R8, R12 ;  /* 0x0000000c0808c221 */ /* 0x004fe20000010000 */
[----:B------:R-:W-:-:S03]  /*3080*/  @!P4 FADD.FTZ R9, R9, R13 ;  /* 0x0000000d0909c221 */ /* 0x000fc60000010000 */
[----:B---3--:R-:W-:Y:S01]  /*3090*/  @!P0 FADD.FTZ R8, R8, R14 ;  /* 0x0000000e08088221 */ /* 0x008fe20000010000 */
[----:B------:R-:W-:-:S07]  /*30a0*/  @!P0 FADD.FTZ R9, R9, R15 ;  /* 0x0000000f09098221 */ /* 0x000fce0000010000 */
.L_x_12:
[----:B------:R-:W2:Y:S01]  /*30b0*/  S2UR UR6, SR_CgaCtaId ;  /* 0x00000000000679c3 */ /* 0x000ea20000008800 */
[----:B------:R-:W-:Y:S01]  /*30c0*/  UMOV UR4, 0x400 ;  /* 0x0000040000047882 */ /* 0x000fe20000000000 */
[C---:B-1----:R-:W-:Y:S02]  /*30d0*/  PRMT R17, R33.reuse, 0x7632, R17 ;  /* 0x0000763221117816 */ /* 0x042fe40000000011 */
[----:B------:R-:W-:Y:S02]  /*30e0*/  SHF.L.U32 R33, R33, 0x10, RZ ;  /* 0x0000001021217819 */ /* 0x000fe400000006ff */
[----:B------:R-:W-:Y:S02]  /*30f0*/  PRMT R18, R32, 0x7632, R18 ;  /* 0x0000763220127816 */ /* 0x000fe40000000012 */
[----:B------:R-:W1:Y:S01]  /*3100*/  LDC R16, c[0x0][0x2ac] ;  /* 0x0000ab00ff107b82 */ /* 0x000e620000000800 */
[----:B------:R-:W-:Y:S02]  /*3110*/  SHF.L.U32 R34, R34, 0x10, RZ ;  /* 0x0000001022227819 */ /* 0x000fe400000006ff */
[----:B------:R-:W-:-:S02]  /*3120*/  SHF.L.U32 R20, R20, 0x10, RZ ;  /* 0x0000001014147819 */ /* 0x000fc400000006ff */
[----:B------:R-:W-:Y:S01]  /*3130*/  SHF.L.U32 R18, R18, 0x10, RZ ;  /* 0x0000001012127819 */ /* 0x000fe200000006ff */
[----:B--2---:R-:W-:-:S09]  /*3140*/  ULEA UR4, UR6, UR4, 0x18 ;  /* 0x0000000406047291 */ /* 0x004fd2000f8ec03f */
[----:B------:R0:W-:Y:S01]  /*3150*/  @!P3 STS.64 [UR4+0x50], R8 ;  /* 0x00005008ff00b988 */ /* 0x0001e20008000a04 */
[----:B------:R-:W-:Y:S01]  /*3160*/  BAR.SYNC.DEFER_BLOCKING 0x0 ;  /* 0x0000000000007b1d */ /* 0x000fe20000010000 */
[----:B0-----:R-:W-:-:S05]  /*3170*/  SHF.L.U32 R9, R32, 0x10, RZ ;  /* 0x0000001020097819 */ /* 0x001fca00000006ff */
[----:B------:R-:W0:Y:S01]  /*3180*/  LDS.64 R12, [UR4+0x50] ;  /* 0x00005004ff0c7984 */ /* 0x000e220008000a00 */
[----:B------:R-:W-:Y:S02]  /*3190*/  ULDC UR4, c[0x0][0x2bc] ;  /* 0x0000af0000047ab9 */ /* 0x000fe40000000800 */
[----:B0-----:R-:W-:Y:S01]  /*31a0*/  FMUL.FTZ R14, R12, UR4 ;  /* 0x000000040c0e7c20 */ /* 0x001fe20008410000 */
[----:B------:R-:W-:Y:S01]  /*31b0*/  SHF.L.U32 R12, R17, 0x10, RZ ;  /* 0x00000010110c7819 */ /* 0x000fe200000006ff */
[----:B------:R-:W-:Y:S01]  /*31c0*/  FMUL.FTZ R15, R13, UR4 ;  /* 0x000000040d0f7c20 */ /* 0x000fe20008410000 */
[----:B------:R-:W-:Y:S01]  /*31d0*/  FADD.FTZ R13, R33, -UR11 ;  /* 0x8000000b210d7e21 */ /* 0x000fe20008010000 */
[----:B------:R-:W-:Y:S02]  /*31e0*/  SHF.R.U32.HI R17, RZ, 0x3, R38 ;  /* 0x00000003ff117819 */ /* 0x000fe40000011626 */
[----:B------:R-:W-:Y:S01]  /*31f0*/  FADD.FTZ R8, R12, -UR11 ;  /* 0x8000000b0c087e21 */ /* 0x000fe20008010000 */
[----:B------:R-:W-:-:S03]  /*3200*/  FMUL.FTZ R13, R13, UR10 ;  /* 0x0000000a0d0d7c20 */ /* 0x000fc60008410000 */
[----:B------:R-:W-:Y:S01]  /*3210*/  FMUL.FTZ R8, R8, UR10 ;  /* 0x0000000a08087c20 */ /* 0x000fe20008410000 */
[----:B-1----:R-:W-:Y:S06]  /*3220*/  @!P2 BRA `(.L_x_22) ;  /* 0x000000000048a947 */ /* 0x002fec0003800000 */
        /* <DEDUP_REMOVED lines=18> */
.L_x_22:
[----:B------:R-:W-:Y:S04]  /*3350*/  BSSY B0, `(.L_x_23) ;  /* 0x0000015000007945 */ /* 0x000fe80003800000 */
[----:B------:R-:W-:Y:S05]  /*3360*/  @!P1 BRA `(.L_x_24) ;  /* 0x00000000004c9947 */ /* 0x000fea0003800000 */
[C-C-:B------:R-:W-:Y:S01]  /*3370*/  FFMA.FTZ R12, R14.reuse, R13, R15.reuse ;  /* 0x0000000d0e0c7223 */ /* 0x140fe2000001000f */
[----:B------:R-:W-:Y:S01]  /*3380*/  SHF.R.S32.HI R19, RZ, 0x1f, R10 ;  /* 0x0000001fff137819 */ /* 0x000fe2000001140a */
[----:B------:R-:W-:Y:S01]  /*3390*/  FFMA.FTZ R13, R14, R8, R15 ;  /* 0x000000080e0d7223 */ /* 0x000fe2000001000f */
[----:B------:R-:W-:Y:S01]  /*33a0*/  ULDC.64 UR16, c[0x0][0x288] ;  /* 0x0000a20000107ab9 */ /* 0x000fe20000000a00 */
[----:B------:R-:W-:Y:S01]  /*33b0*/  FFMA.FTZ R12, R9, R4, -R12 ;  /* 0x00000004090c7223 */ /* 0x000fe2000001080c */
[----:B------:R-:W-:Y:S01]  /*33c0*/  MOV R8, R40 ;  /* 0x0000002800087202 */ /* 0x000fe20000000f00 */
[----:B------:R-:W-:Y:S01]  /*33d0*/  IMAD R19, R19, UR16, RZ ;  /* 0x0000001013137c24 */ /* 0x000fe2000f8e02ff */
[----:B------:R-:W-:Y:S01]  /*33e0*/  MOV R9, R43 ;  /* 0x0000002b00097202 */ /* 0x000fe20000000f00 */
[----:B------:R-:W-:Y:S02]  /*33f0*/  FFMA.FTZ R18, R18, R5, -R13 ;  /* 0x0000000512127223 */ /* 0x000fe4000001080d */
[----:B------:R-:W-:-:S02]  /*3400*/  IMAD R13, R10, UR17, R19 ;  /* 0x000000110a0d7c24 */ /* 0x000fc4000f8e0213 */
[----:B------:R-:W-:Y:S01]  /*3410*/  FMUL.FTZ R19, R12, UR10 ;  /* 0x0000000a0c137c20 */ /* 0x000fe20008410000 */
[----:B------:R-:W-:Y:S01]  /*3420*/  IMAD.WIDE.U32 R8, R10, UR16, R8 ;  /* 0x000000100a087c25 */ /* 0x000fe2000f8e0008 */
[----:B------:R-:W-:-:S03]  /*3430*/  ULDC.64 UR16, c[0x0][0x210] ;  /* 0x0000840000107ab9 */ /* 0x000fc60000000a00 */
[----:B------:R-:W-:Y:S01]  /*3440*/  FMUL.FTZ R18, R18, UR10 ;  /* 0x0000000a12127c20 */ /* 0x000fe20008410000 */
[----:B------:R-:W-:Y:S02]  /*3450*/  LEA R12, P0, R8, UR16, 0x1 ;  /* 0x00000010080c7c11 */ /* 0x000fe4000f8008ff */
[----:B------:R-:W-:Y:S02]  /*3460*/  IADD3 R13, R9, R13, RZ ;  /* 0x0000000d090d7210 */ /* 0x000fe40007ffe0ff */
[----:B------:R-:W-:Y:S02]  /*3470*/  F2FP.BF16.F32.PACK_AB R9, R18, R19 ;  /* 0x000000131209723e */ /* 0x000fe400000010ff */
[----:B------:R-:W-:-:S05]  /*3480*/  LEA.HI.X R13, R8, UR17, R13, 0x1, P0 ;  /* 0x00000011080d7c11 */ /* 0x000fca00080f0c0d */
[----:B------:R0:W-:Y:S02]  /*3490*/  STG.E desc[UR12][R12.64], R9 ;  /* 0x000000090c007986 */ /* 0x0001e4000c10190c */
.L_x_24:
[----:B------:R-:W-:Y:S05]  /*34a0*/  BSYNC B0 ;  /* 0x0000000000007941 */ /* 0x000fea0003800000 */
.L_x_23:
[----:B------:R-:W-:Y:S02]  /*34b0*/  IMAD R16, R16, UR14, R17 ;  /* 0x0000000e10107c24 */ /* 0x000fe4000f8e0211 */
[----:B------:R-:W-:Y:S01]  /*34c0*/  FADD.FTZ R34, R34, -UR11 ;  /* 0x8000000b22227e21 */ /* 0x000fe20008010000 */
[----:B0-----:R-:W-:Y:S01]  /*34d0*/  FADD.FTZ R12, R20, -UR11 ;  /* 0x8000000b140c7e21 */ /* 0x001fe20008010000 */
[----:B------:R-:W-:Y:S02]  /*34e0*/  SHF.L.U32 R8, R3, 0x10, RZ ;  /* 0x0000001003087819 */ /* 0x000fe400000006ff */
[----:B------:R-:W-:Y:S01]  /*34f0*/  SHF.L.U32 R31, R31, 0x10, RZ ;  /* 0x000000101f1f7819 */ /* 0x000fe200000006ff */
[----:B------:R-:W-:Y:S01]  /*3500*/  FMUL.FTZ R3, R34, UR10 ;  /* 0x0000000a22037c20 */ /* 0x000fe20008410000 */
[----:B------:R-:W-:Y:S01]  /*3510*/  IADD3 R22, R16, 0x20, RZ ;  /* 0x0000002010167810 */ /* 0x000fe20007ffe0ff */
        /* <DEDUP_REMOVED lines=20> */
.L_x_25:
[----:B------:R-:W-:Y:S01]  /*3660*/  ULDC.64 UR16, c[0x0][0x290] ;  /* 0x0000a40000107ab9 */ /* 0x000fe20000000a00 */
[----:B------:R-:W-:Y:S01]  /*3670*/  SHF.R.S32.HI R6, RZ, 0x1f, R22 ;  /* 0x0000001fff067819 */ /* 0x000fe20000011416 */
[----:B------:R-:W-:Y:S01]  /*3680*/  BSSY B0, `(.L_x_26) ;  /* 0x0000018000007945 */ /* 0x000fe20003800000 */
[----:B------:R-:W-:-:S04]  /*3690*/  ISETP.GE.U32.AND P0, PT, R22, UR16, PT ;  /* 0x0000001016007c0c */ /* 0x000fc8000bf06070 */
[----:B------:R-:W-:-:S04]  /*36a0*/  ISETP.GE.AND.EX P0, PT, R6, UR17, PT, P0 ;  /* 0x0000001106007c0c */ /* 0x000fc8000bf06300 */
[----:B------:R-:W-:-:S13]  /*36b0*/  ISETP.LT.U32.AND P0, PT, R38, 0x100, !P0 ;  /* 0x000001002600780c */ /* 0x000fda0004701070 */
[----:B------:R-:W-:Y:S05]  /*36c0*/  @!P0 BRA `(.L_x_27) ;  /* 0x00000000004c8947 */ /* 0x000fea0003800000 */
[----:B------:R-:W-:Y:S01]  /*36d0*/  IADD3 R7, R10, 0x20, RZ ;  /* 0x000000200a077810 */ /* 0x000fe20007ffe0ff */
[C-C-:B------:R-:W-:Y:S01]  /*36e0*/  FFMA.FTZ R6, R14.reuse, R3, R15.reuse ;  /* 0x000000030e067223 */ /* 0x140fe2000001000f */
[----:B------:R-:W-:Y:S01]  /*36f0*/  ULDC.64 UR16, c[0x0][0x288] ;  /* 0x0000a20000107ab9 */ /* 0x000fe20000000a00 */
[----:B------:R-:W-:Y:S01]  /*3700*/  FFMA.FTZ R15, R14, R12, R15 ;  /* 0x0000000c0e0f7223 */ /* 0x000fe2000001000f */
[----:B------:R-:W-:Y:S01]  /*3710*/  SHF.R.S32.HI R9, RZ, 0x1f, R7 ;  /* 0x0000001fff097819 */ /* 0x000fe20000011407 */
[----:B------:R-:W-:Y:S01]  /*3720*/  FFMA.FTZ R6, R31, R4, -R6 ;  /* 0x000000041f067223 */ /* 0x000fe20000010806 */
[----:B------:R-:W-:Y:S01]  /*3730*/  MOV R41, R43 ;  /* 0x0000002b00297202 */ /* 0x000fe20000000f00 */
[----:B------:R-:W-:Y:S02]  /*3740*/  FFMA.FTZ R15, R8, R5, -R15 ;  /* 0x00000005080f7223 */ /* 0x000fe4000001080f */
[----:B------:R-:W-:Y:S02]  /*3750*/  IMAD R3, R9, UR16, RZ ;  /* 0x0000001009037c24 */ /* 0x000fe4000f8e02ff */
[----:B------:R-:W-:-:S04]  /*3760*/  IMAD.WIDE.U32 R40, R7, UR16, R40 ;  /* 0x0000001007287c25 */ /* 0x000fc8000f8e0028 */
[----:B------:R-:W-:Y:S01]  /*3770*/  IMAD R5, R7, UR17, R3 ;  /* 0x0000001107057c24 */ /* 0x000fe2000f8e0203 */
[----:B------:R-:W-:Y:S01]  /*3780*/  ULDC.64 UR16, c[0x0][0x210] ;  /* 0x0000840000107ab9 */ /* 0x000fe20000000a00 */
[----:B------:R-:W-:Y:S01]  /*3790*/  FMUL.FTZ R3, R6, UR10 ;  /* 0x0000000a06037c20 */ /* 0x000fe20008410000 */
[----:B------:R-:W-:Y:S01]  /*37a0*/  FMUL.FTZ R6, R15, UR10 ;  /* 0x0000000a0f067c20 */ /* 0x000fe20008410000 */
[----:B------:R-:W-:Y:S02]  /*37b0*/  LEA R4, P0, R40, UR16, 0x1 ;  /* 0x0000001028047c11 */ /* 0x000fe4000f8008ff */
[----:B------:R-:W-:Y:S02]  /*37c0*/  IADD3 R5, R41, R5, RZ ;  /* 0x0000000529057210 */ /* 0x000fe40007ffe0ff */
[----:B------:R-:W-:Y:S02]  /*37d0*/  F2FP.BF16.F32.PACK_AB R3, R6, R3 ;  /* 0x000000030603723e */ /* 0x000fe400000010ff */
[----:B------:R-:W-:-:S05]  /*37e0*/  LEA.HI.X R5, R40, UR17, R5, 0x1, P0 ;  /* 0x0000001128057c11 */ /* 0x000fca00080f0c05 */
[----:B------:R0:W-:Y:S02]  /*37f0*/  STG.E desc[UR12][R4.64], R3 ;  /* 0x0000000304007986 */ /* 0x0001e4000c10190c */
.L_x_27:
[----:B------:R-:W-:Y:S05]  /*3800*/  BSYNC B0 ;  /* 0x0000000000007941 */ /* 0x000fea0003800000 */
.L_x_26:
[----:B------:R-:W-:Y:S01]  /*3810*/  ULDC UR4, c[0x0][0x2a0] ;  /* 0x0000a80000047ab9 */ /* 0x000fe20000000800 */
[----:B------:R-:W-:Y:S01]  /*3820*/  ULDC UR6, c[0x0][0x270] ;  /* 0x00009c0000067ab9 */ /* 0x000fe20000000800 */
[----:B------:R-:W-:Y:S01]  /*3830*/  IADD3 R36, R29, R36, RZ ;  /* 0x000000241d247210 */ /* 0x000fe20007ffe0ff */
[----:B------:R-:W-:Y:S01]  /*3840*/  UIMAD UR4, UR4, UR6, URZ ;  /* 0x00000006040472a4 */ /* 0x000fe2000f8e023f */
[----:B------:R-:W-:-:S05]  /*3850*/  IADD3 R35, R35, 0x1, RZ ;  /* 0x0000000123237810 */ /* 0x000fca0007ffe0ff */
[----:B------:R-:W-:-:S13]  /*3860*/  ISETP.GE.AND P0, PT, R36, UR4, PT ;  /* 0x0000000424007c0c */ /* 0x000fda000bf06270 */
[----:B------:R-:W-:Y:S05]  /*3870*/  @!P0 BRA `(.L_x_28) ;  /* 0xffffffc8009c8947 */ /* 0x000fea000383ffff */
.L_x_1:
[----:B0-----:R-:W0:Y:S01]  /*3880*/  LDC R4, c[0x0][0xc] ;  /* 0x00000300ff047b82 */ /* 0x001e220000000800 */
[----:B------:R-:W-:Y:S01]  /*3890*/  ISETP.NE.AND P2, PT, R38, RZ, PT ;  /* 0x000000ff2600720c */ /* 0x000fe20003f45270 */
[----:B------:R-:W-:Y:S06]  /*38a0*/  BSSY B0, `(.L_x_29) ;  /* 0x0000015000007945 */ /* 0x000fec0003800000 */
[----:B------:R-:W1:Y:S08]  /*38b0*/  LDC R7, c[0x0][0x10] ;  /* 0x00000400ff077b82 */ /* 0x000e700000000800 */
[----:B------:R-:W2:Y:S01]  /*38c0*/  LDC.64 R2, c[0x0][0x258] ;  /* 0x00009600ff027b82 */ /* 0x000ea20000000a00 */
[----:B0-----:R-:W-:-:S02]  /*38d0*/  IADD3 R0, R4, -0x1, RZ ;  /* 0xffffffff04007810 */ /* 0x001fc40007ffe0ff */
[----:B------:R-:W-:Y:S02]  /*38e0*/  ISETP.NE.AND P1, PT, R4, 0x1, PT ;  /* 0x000000010400780c */ /* 0x000fe40003f25270 */
[----:B------:R-:W-:Y:S02]  /*38f0*/  ISETP.NE.AND P0, PT, R0, UR14, PT ;  /* 0x0000000e00007c0c */ /* 0x000fe4000bf05270 */
[C---:B-1----:R-:W-:Y:S02]  /*3900*/  IADD3 R5, R7.reuse, -0x1, RZ ;  /* 0xffffffff07057810 */ /* 0x042fe40007ffe0ff */
[----:B------:R-:W-:Y:S02]  /*3910*/  SHF.L.U32 R0, R7, 0x1, RZ ;  /* 0x0000000107007819 */ /* 0x000fe400000006ff */
[----:B------:R-:W-:Y:S02]  /*3920*/  ISETP.NE.OR P0, PT, R30, R5, P0 ;  /* 0x000000051e00720c */ /* 0x000fe40000705670 */
[----:B------:R-:W-:-:S05]  /*3930*/  SEL R5, R0, RZ, P1 ;  /* 0x000000ff00057207 */ /* 0x000fca0000800000 */
[----:B--2---:R-:W-:Y:S01]  /*3940*/  IMAD.WIDE.U32 R2, R5, 0x4, R2 ;  /* 0x0000000405027825 */ /* 0x004fe200078e0002 */
[----:B------:R-:W-:Y:S06]  /*3950*/  @P2 BRA `(.L_x_30) ;  /* 0x0000000000242947 */ /* 0x000fec0003800000 */
[----:B------:R-:W0:Y:S01]  /*3960*/  S2R R0, SR_LANEID ;  /* 0x0000000000007919 */ /* 0x000e220000000000 */
[----:B------:R-:W-:Y:S02]  /*3970*/  VOTEU.ANY UR4, UPT, PT ;  /* 0x0000000000047886 */ /* 0x000fe400038e0100 */
[----:B------:R-:W-:Y:S02]  /*3980*/  UFLO.U32 UR5, UR4 ;  /* 0x00000004000572bd */ /* 0x000fe400080e0000 */
[----:B------:R-:W1:Y:S04]  /*3990*/  POPC R5, UR4 ;  /* 0x0000000400057d09 */ /* 0x000e680008000000 */
[----:B0-----:R-:W-:-:S13]  /*39a0*/  ISETP.EQ.U32.AND P1, PT, R0, UR5, PT ;  /* 0x0000000500007c0c */ /* 0x001fda000bf22070 */
[----:B------:R-:W-:Y:S06]  /*39b0*/  @P1 MEMBAR.ALL.GPU ;  /* 0x0000000000001992 */ /* 0x000fec000000a000 */
[----:B------:R-:W-:-:S00]  /*39c0*/  @P1 ERRBAR ;  /* 0x00000000000019ab */ /* 0x000fc00000000000 */
[----:B------:R-:W-:Y:S06]  /*39d0*/  @P1 CGAERRBAR ;  /* 0x00000000000015ab */ /* 0x000fec0000000000 */
[----:B-1----:R0:W-:Y:S02]  /*39e0*/  @P1 REDG.E.ADD.S32.STRONG.GPU desc[UR12][R2.64], R5 ;  /* 0x000000050200198e */ /* 0x0021e4000c10e38c */
.L_x_30:
[----:B------:R-:W-:Y:S05]  /*39f0*/  BSYNC B0 ;  /* 0x0000000000007941 */ /* 0x000fea0003800000 */
.L_x_29:
[----:B------:R-:W-:Y:S05]  /*3a00*/  @P0 EXIT ;  /* 0x000000000000094d */ /* 0x000fea0003800000 */
[----:B------:R-:W-:Y:S05]  /*3a10*/  @P2 BRA `(.L_x_31) ;  /* 0x0000000000202947 */ /* 0x000fea0003800000 */
[----:B------:R-:W-:-:S05]  /*3a20*/  IMAD R0, R4, R7, RZ ;  /* 0x0000000704007224 */ /* 0x000fca00078e02ff */
[----:B------:R-:W-:-:S13]  /*3a30*/  ISETP.NE.AND P0, PT, R0, -0x1, PT ;  /* 0xffffffff0000780c */ /* 0x000fda0003f05270 */
[----:B------:R-:W-:Y:S05]  /*3a40*/  @!P0 BRA `(.L_x_31) ;  /* 0x0000000000148947 */ /* 0x000fea0003800000 */
.L_x_32:
[----:B0-----:R-:W2:Y:S04]  /*3a50*/  LDG.E.STRONG.GPU R5, desc[UR12][R2.64] ;  /* 0x0000000c02057981 */ /* 0x001ea8000c1ef900 */
[----:B--2---:R-:W-:Y:S01]  /*3a60*/  CCTL.IVALL ;  /* 0x00000000ff00798f */ /* 0x004fe20002000000 */
[----:B------:R-:W-:Y:S05]  /*3a70*/  YIELD ;  /* 0x0000000000007946 */ /* 0x000fea0003800000 */
[----:B------:R-:W-:-:S13]  /*3a80*/  ISETP.NE.AND P0, PT, R5, R0, PT ;  /* 0x000000000500720c */ /* 0x000fda0003f05270 */
[----:B------:R-:W-:Y:S05]  /*3a90*/  @P0 BRA `(.L_x_32) ;  /* 0xfffffffc00ec0947 */ /* 0x000fea000383ffff */
.L_x_31:
[----:B------:R-:W-:Y:S05]  /*3aa0*/  WARPSYNC.ALL ;  /* 0x0000000000007948 */ /* 0x000fea0003800000 */
[----:B0-----:R-:W0:Y:S08]  /*3ab0*/  LDC.64 R2, c[0x0][0x288] ;  /* 0x0000a200ff027b82 */ /* 0x001e300000000a00 */
[----:B------:R-:W-:Y:S01]  /*3ac0*/  BAR.SYNC.DEFER_BLOCKING 0x0 ;  /* 0x0000000000007b1d */ /* 0x000fe20000010000 */
[----:B0-----:R-:W-:-:S04]  /*3ad0*/  LEA.HI R0, P0, R3, R2, RZ, 0x1 ;  /* 0x0000000203007211 */ /* 0x001fc800078108ff */
[----:B------:R-:W-:-:S04]  /*3ae0*/  IADD3.X R5, RZ, R3, RZ, P0, !PT ;  /* 0x00000003ff057210 */ /* 0x000fc800007fe4ff */
[--C-:B------:R-:W-:Y:S02]  /*3af0*/  SHF.R.S64 R25, R0, 0x1, R5.reuse ;  /* 0x0000000100197819 */ /* 0x100fe40000001005 */
[----:B------:R-:W-:Y:S02]  /*3b00*/  SHF.R.S32.HI R0, RZ, 0x1f, R38 ;  /* 0x0000001fff007819 */ /* 0x000fe40000011426 */
[----:B------:R-:W-:Y:S02]  /*3b10*/  SHF.R.S32.HI R27, RZ, 0x1, R5 ;  /* 0x00000001ff1b7819 */ /* 0x000fe40000011405 */
[----:B------:R-:W-:-:S04]  /*3b20*/  ISETP.GT.U32.AND P0, PT, R25, R38, PT ;  /* 0x000000261900720c */ /* 0x000fc80003f04070 */
[----:B------:R-:W-:-:S13]  /*3b30*/  ISETP.GT.AND.EX P0, PT, R27, R0, PT, P0 ;  /* 0x000000001b00720c */ /* 0x000fda0003f04300 */
[----:B------:R-:W-:Y:S05]  /*3b40*/  @!P0 EXIT ;  /* 0x000000000000894d */ /* 0x000fea0003800000 */
[C---:B------:R-:W-:Y:S01]  /*3b50*/  IMAD.WIDE.U32 R8, R2.reuse, 0x3, RZ ;  /* 0x0000000302087825 */ /* 0x040fe200078e00ff */
[----:B------:R-:W-:Y:S01]  /*3b60*/  LEA R11, R3, R3, 0x1 ;  /* 0x00000003030b7211 */ /* 0x000fe200078e08ff */
[----:B------:R-:W0:Y:S01]  /*3b70*/  LDC.64 R4, c[0x0][0x218] ;  /* 0x00008600ff047b82 */ /* 0x000e220000000a00 */
[----:B------:R-:W-:Y:S01]  /*3b80*/  SHF.L.U64.HI R3, R2, 0x2, R3 ;  /* 0x0000000202037819 */ /* 0x000fe20000010203 */
[----:B------:R-:W-:Y:S01]  /*3b90*/  ULDC.64 UR4, c[0x0][0x268] ;  /* 0x00009a0000047ab9 */ /* 0x000fe20000000a00 */
[----:B------:R-:W-:Y:S02]  /*3ba0*/  IADD3 R11, R9, R11, RZ ;  /* 0x0000000b090b7210 */ /* 0x000fe40007ffe0ff */
[----:B------:R-:W-:Y:S02]  /*3bb0*/  SHF.L.U64.HI R33, R25, 0x2, R27 ;  /* 0x0000000219217819 */ /* 0x000fe4000001021b */
[----:B------:R-:W-:Y:S01]  /*3bc0*/  LEA.HI R8, P0, R11, R8, RZ, 0x1 ;  /* 0x000000080b087211 */ /* 0x000fe200078108ff */
[----:B------:R-:W1:Y:S03]  /*3bd0*/  LDC.64 R6, c[0x0][0x220] ;  /* 0x00008800ff067b82 */ /* 0x000e660000000a00 */
[----:B------:R-:W-:-:S04]  /*3be0*/  IADD3.X R11, RZ, R11, RZ, P0, !PT ;  /* 0x0000000bff0b7210 */ /* 0x000fc800007fe4ff */
[--C-:B------:R-:W-:Y:S02]  /*3bf0*/  SHF.R.S64 R29, R8, 0x1, R11.reuse ;  /* 0x00000001081d7819 */ /* 0x100fe4000000100b */
[----:B------:R-:W-:-:S04]  /*3c00*/  SHF.R.S32.HI R8, RZ, 0x1, R11 ;  /* 0x00000001ff087819 */ /* 0x000fc8000001140b */
[----:B------:R-:W-:-:S07]  /*3c10*/  SHF.L.U64.HI R31, R29, 0x2, R8 ;  /* 0x000000021d1f7819 */ /* 0x000fce0000010208 */
.L_x_33:
[----:B------:R-:W-:-:S04]  /*3c20*/  LEA R12, P0, R38, UR4, 0x2 ;  /* 0x00000004260c7c11 */ /* 0x000fc8000f8010ff */
[----:B------:R-:W-:Y:S02]  /*3c30*/  LEA.HI.X R13, R38, UR5, R0, 0x2, P0 ;  /* 0x00000005260d7c11 */ /* 0x000fe400080f1400 */
[-C--:B------:R-:W-:Y:S02]  /*3c40*/  LEA R14, P0, R25, R12.reuse, 0x2 ;  /* 0x0000000c190e7211 */ /* 0x080fe400078010ff */
[-C--:B------:R-:W-:Y:S01]  /*3c50*/  LEA R18, P1, R2, R12.reuse, 0x2 ;  /* 0x0000000c02127211 */ /* 0x080fe200078210ff */
[----:B--2---:R-:W2:Y:S01]  /*3c60*/  LDG.E R20, desc[UR12][R12.64] ;  /* 0x0000000c0c147981 */ /* 0x004ea2000c1e1900 */
[----:B------:R-:W-:Y:S02]  /*3c70*/  LEA R16, P2, R29, R12, 0x2 ;  /* 0x0000000c1d107211 */ /* 0x000fe400078410ff */
[----:B------:R-:W-:Y:S02]  /*3c80*/  IADD3.X R15, R13, R33, RZ, P0, !PT ;  /* 0x000000210d0f7210 */ /* 0x000fe400007fe4ff */
[----:B------:R-:W-:-:S02]  /*3c90*/  IADD3.X R19, R3, R13, RZ, P1, !PT ;  /* 0x0000000d03137210 */ /* 0x000fc40000ffe4ff */
[----:B------:R-:W-:Y:S01]  /*3ca0*/  IADD3.X R17, R13, R31, RZ, P2, !PT ;  /* 0x0000001f0d117210 */ /* 0x000fe200017fe4ff */
[----:B------:R-:W2:Y:S04]  /*3cb0*/  LDG.E R21, desc[UR12][R14.64] ;  /* 0x0000000c0e157981 */ /* 0x000ea8000c1e1900 */
[----:B------:R-:W3:Y:S04]  /*3cc0*/  LDG.E R22, desc[UR12][R18.64] ;  /* 0x0000000c12167981 */ /* 0x000ee8000c1e1900 */
[----:B------:R-:W3:Y:S01]  /*3cd0*/  LDG.E R23, desc[UR12][R16.64] ;  /* 0x0000000c10177981 */ /* 0x000ee2000c1e1900 */
[----:B------:R-:W-:-:S02]  /*3ce0*/  SHF.L.U32 R11, R38, 0x1, RZ ;  /* 0x00000001260b7819 */ /* 0x000fc400000006ff */
[----:B------:R-:W-:-:S03]  /*3cf0*/  IADD3 R38, R38, 0x100, RZ ;  /* 0x0000010026267810 */ /* 0x000fc60007ffe0ff */
[----:B0-----:R-:W-:-:S04]  /*3d00*/  IMAD.WIDE R8, R11, 0x4, R4 ;  /* 0x000000040b087825 */ /* 0x001fc800078e0204 */
[----:B-1----:R-:W-:Y:S01]  /*3d10*/  IMAD.WIDE R10, R11, 0x4, R6 ;  /* 0x000000040b0a7825 */ /* 0x002fe200078e0206 */
[----:B------:R-:W-:Y:S02]  /*3d20*/  ISETP.GT.U32.AND P0, PT, R25, R38, PT ;  /* 0x000000261900720c */ /* 0x000fe40003f04070 */
[----:B------:R-:W-:-:S04]  /*3d30*/  SHF.R.S32.HI R0, RZ, 0x1f, R38 ;  /* 0x0000001fff007819 */ /* 0x000fc80000011426 */
[----:B------:R-:W-:Y:S01]  /*3d40*/  ISETP.GT.AND.EX P0, PT, R27, R0, PT, P0 ;  /* 0x000000001b00720c */ /* 0x000fe20003f04300 */
[----:B--2---:R2:W-:Y:S04]  /*3d50*/  STG.E.64 desc[UR12][R8.64], R20 ;  /* 0x0000001408007986 */ /* 0x0045e8000c101b0c */
[----:B---3--:R2:W-:Y:S08]  /*3d60*/  STG.E.64 desc[UR12][R10.64], R22 ;  /* 0x000000160a007986 */ /* 0x0085f0000c101b0c */
[----:B------:R-:W-:Y:S05]  /*3d70*/  @P0 BRA `(.L_x_33) ;  /* 0xfffffffc00a80947 */ /* 0x000fea000383ffff */
[----:B------:R-:W-:Y:S05]  /*3d80*/  EXIT ;  /* 0x000000000000794d */ /* 0x000fea0003800000 */
.L_x_34:
        /* <DEDUP_REMOVED lines=15> */
.L_x_3296:


//--------------------- .text._Z35group_norm_nhwc_bwd_one_pass_kernelI11Bf16IOFp32WLi128ELi16ELi256EEv26Group_norm_nhwc_bwd_params --------------------------
	.section	.text._Z35group_norm_nhwc_bwd_one_pass_kernelI11Bf16IOFp32WLi128ELi16ELi256EEv26Group_norm_nhwc_bwd_params,"ax",@progbits
	.align	128
        .global         _Z35group_norm_nhwc_bwd_one_pass_kernelI11Bf16IOFp32WLi128ELi16ELi256EEv26Group_norm_nhwc_bwd_params
        .type           _Z35group_norm_nhwc_bwd_one_pass_kernelI11Bf16IOFp32WLi128ELi16ELi256EEv26Group_norm_nhwc_bwd_params,@function
        .size           _Z35group_norm_nhwc_bwd_one_pass_kernelI11Bf16IOFp32WLi128ELi16ELi256EEv26Group_norm_nhwc_bwd_params,(.L_x_3297 - _Z35group_norm_nhwc_bwd_one_pass_kernelI11Bf16IOFp32WLi128ELi16ELi256EEv26Group_norm_nhwc_bwd_params)
        .other          _Z35group_norm_nhwc_bwd_one_pass_kernelI11Bf16IOFp32WLi128ELi16ELi256EEv26Group_norm_nhwc_bwd_params,@"STO_CUDA_ENTRY STV_DEFAULT"
_Z35group_norm_nhwc_bwd_one_pass_kernelI11Bf16IOFp32WLi128ELi16ELi256EEv26Group_norm_nhwc_bwd_params:
.text._Z35group_norm_nhwc_bwd_one_pass_kernelI11Bf16IOFp32WLi128ELi16ELi256EEv26Group_norm_nhwc_bwd_params:
[----:B------:R-:W-:Y:S08]  /*0000*/  LDC R1, c[0x0][0x28] ;  /* 0x00000a00ff017b82 */ /* 0x000ff00000000800 */
[----:B------:R-:W0:Y:S01]  /*0010*/  S2UR UR6, SR_CTAID.Y ;  /* 0x00000000000679c3 */ /* 0x000e220000002600 */
[----:B------:R-:W-:Y:S01]  /*0020*/  ULDC UR5, c[0x0][0x2a0] ;  /* 0x0000a80000057ab9 */ /* 0x000fe20000000800 */
[----:B------:R-:W-:Y:S01]  /*0030*/  ULDC UR4, c[0x0][0x270] ;  /* 0x00009c0000047ab9 */ /* 0x000fe20000000800 */
[----:B------:R-:W1:Y:S01]  /*0040*/  S2R R40, SR_TID.X ;  /* 0x0000000000287919 */ /* 0x000e620000002100 */
[----:B------:R-:W-:Y:S01]  /*0050*/  UIMAD UR5, UR5, UR4, URZ ;  /* 0x00000004050572a4 */ /* 0x000fe2000f8e023f */
[----:B------:R-:W-:-:S03]  /*0060*/  ULDC.64 UR12, c[0x0][0x208] ;  /* 0x00008200000c7ab9 */ /* 0x000fc60000000a00 */
[----:B------:R-:W2:Y:S01]  /*0070*/  S2UR UR14, SR_CTAID.X ;  /* 0x00000000000e79c3 */ /* 0x000ea20000002500 */
[----:B0-----:R-:W-:-:S04]  /*0080*/  MOV R31, UR6 ;  /* 0x00000006001f7c02 */ /* 0x001fc80008000f00 */
[----:B------:R-:W-:-:S13]  /*0090*/  ISETP.GE.AND P0, PT, R31, UR5, PT ;  /* 0x000000051f007c0c */ /* 0x000fda000bf06270 */
[----:B-12---:R-:W-:Y:S05]  /*00a0*/  @P0 BRA `(.L_x_35) ;  /* 0x0000004400a80947 */ /* 0x006fea0003800000 */
[----:B------:R-:W0:Y:S01]  /*00b0*/  LDC R3, c[0x0][0x2ac] ;  /* 0x0000ab00ff037b82 */ /* 0x000e220000000800 */
[----:B------:R-:W-:Y:S01]  /*00c0*/  SHF.R.U32.HI R0, RZ, 0x3, R40 ;  /* 0x00000003ff007819 */ /* 0x000fe20000011628 */
[----:B------:R-:W-:Y:S01]  /*00d0*/  ULDC.64 UR10, c[0x0][0x288] ;  /* 0x0000a200000a7ab9 */ /* 0x000fe20000000a00 */
[----:B------:R-:W1:Y:S01]  /*00e0*/  S2R R30, SR_LANEID ;  /* 0x00000000001e7919 */ /* 0x000e620000000000 */
[----:B------:R-:W-:Y:S01]  /*00f0*/  ULDC.64 UR16, c[0x0][0x290] ;  /* 0x0000a40000107ab9 */ /* 0x000fe20000000a00 */
[----:B------:R-:W-:Y:S01]  /*0100*/  UIMAD.WIDE.U32 UR6, UR10, 0x3, URZ ;  /* 0x000000030a0678a5 */ /* 0x000fe2000f8e003f */
[----:B------:R-:W-:Y:S01]  /*0110*/  ISETP.GE.U32.AND P1, PT, R40, 0x100, PT ;  /* 0x000001002800780c */ /* 0x000fe20003f26070 */
[----:B------:R-:W-:Y:S01]  /*0120*/  UIMAD UR9, UR11, 0x3, URZ ;  /* 0x000000030b0978a4 */ /* 0x000fe2000f8e023f */
[----:B------:R-:W2:Y:S01]  /*0130*/  S2UR UR8, SR_CgaCtaId ;  /* 0x00000000000879c3 */ /* 0x000ea20000008800 */
[----:B------:R-:W-:Y:S01]  /*0140*/  ULEA.HI UR10, UP0, UR11, UR10, URZ, 0x1 ;  /* 0x0000000a0b0a7291 */ /* 0x000fe2000f81083f */
[----:B------:R-:W-:Y:S01]  /*0150*/  R2UR UR15, R31 ;  /* 0x000000001f0f72ca */ /* 0x000fe200000e0000 */
[----:B------:R-:W-:-:S02]  /*0160*/  UIADD3 UR9, UR7, UR9, URZ ;  /* 0x0000000907097290 */ /* 0x000fc4000fffe03f */
[----:B------:R-:W-:Y:S02]  /*0170*/  UIADD3.X UR11, URZ, UR11, URZ, UP0, !UPT ;  /* 0x0000000b3f0b7290 */ /* 0x000fe400087fe43f */
[----:B------:R-:W-:Y:S01]  /*0180*/  ULEA.HI UR7, UP0, UR9, UR6, URZ, 0x1 ;  /* 0x0000000609077291 */ /* 0x000fe2000f81083f */
[----:B------:R-:W-:Y:S01]  /*0190*/  UMOV UR4, 0x400 ;  /* 0x0000040000047882 */ /* 0x000fe20000000000 */
[----:B------:R-:W-:Y:S02]  /*01a0*/  USHF.R.S64 UR6, UR10, 0x1, UR11 ;  /* 0x000000010a067899 */ /* 0x000fe4000800100b */
[----:B------:R-:W-:Y:S01]  /*01b0*/  UIADD3.X UR9, URZ, UR9, URZ, UP0, !UPT ;  /* 0x000000093f097290 */ /* 0x000fe200087fe43f */
[----:B0-----:R-:W-:Y:S01]  /*01c0*/  IMAD R0, R3, UR14, R0 ;  /* 0x0000000e03007c24 */ /* 0x001fe2000f8e0200 */
[----:B------:R-:W-:Y:S02]  /*01d0*/  SHF.R.S32.HI R3, RZ, 0x1f, R40 ;  /* 0x0000001fff037819 */ /* 0x000fe40000011428 */
[----:B------:R-:W-:-:S02]  /*01e0*/  USHF.R.S64 UR7, UR7, 0x1, UR9 ;  /* 0x0000000107077899 */ /* 0x000fc40008001009 */
[----:B------:R-:W-:Y:S01]  /*01f0*/  USHF.R.S32.HI UR9, URZ, 0x1, UR9 ;  /* 0x000000013f097899 */ /* 0x000fe20008011409 */
[----:B------:R-:W-:Y:S02]  /*0200*/  ISETP.LT.U32.AND P2, PT, R0, UR16, PT ;  /* 0x0000001000007c0c */ /* 0x000fe4000bf41070 */
[----:B------:R-:W-:Y:S01]  /*0210*/  SHF.R.S32.HI R2, RZ, 0x1f, R0 ;  /* 0x0000001fff027819 */ /* 0x000fe20000011400 */
[----:B--2---:R-:W-:Y:S01]  /*0220*/  ULEA UR4, UR8, UR4, 0x18 ;  /* 0x0000000408047291 */ /* 0x004fe2000f8ec03f */
[----:B------:R-:W-:Y:S01]  /*0230*/  LEA.HI R3, R3, R40, RZ, 0x5 ;  /* 0x0000002803037211 */ /* 0x000fe200078f28ff */
[----:B------:R-:W-:Y:S01]  /*0240*/  USHF.R.S32.HI UR8, URZ, 0x1, UR11 ;  /* 0x000000013f087899 */ /* 0x000fe2000801140b */
[----:B------:R-:W-:Y:S01]  /*0250*/  ISETP.LT.AND.EX P2, PT, R2, UR17, !P1, P2 ;  /* 0x0000001102007c0c */ /* 0x000fe2000cf41320 */
[----:B------:R-:W-:Y:S01]  /*0260*/  USHF.L.U64.HI UR9, UR7, 0x2, UR9 ;  /* 0x0000000207097899 */ /* 0x000fe20008010209 */
[----:B------:R-:W-:Y:S01]  /*0270*/  IADD3 R2, R0, 0x20, RZ ;  /* 0x0000002000027810 */ /* 0x000fe20007ffe0ff */
[----:B------:R-:W-:-:S03]  /*0280*/  USHF.L.U64.HI UR8, UR6, 0x2, UR8 ;  /* 0x0000000206087899 */ /* 0x000fc60008010208 */
[----:B------:R-:W-:Y:S01]  /*0290*/  ISETP.LT.U32.AND P0, PT, R2, UR16, PT ;  /* 0x0000001002007c0c */ /* 0x000fe2000bf01070 */
[----:B------:R-:W-:Y:S01]  /*02a0*/  ULDC.U8 UR16, c[0x0][0x2a4] ;  /* 0x0000a90000107ab9 */ /* 0x000fe20000000000 */
[----:B------:R-:W-:-:S04]  /*02b0*/  SHF.R.S32.HI R2, RZ, 0x1f, R2 ;  /* 0x0000001fff027819 */ /* 0x000fc80000011402 */
[----:B------:R-:W-:Y:S01]  /*02c0*/  ISETP.LT.AND.EX P1, PT, R2, UR17, !P1, P0 ;  /* 0x0000001102007c0c */ /* 0x000fe2000cf21300 */
[----:B------:R-:W-:Y:S01]  /*02d0*/  ULDC UR17, c[0x0][0x10] ;  /* 0x0000040000117ab9 */ /* 0x000fe20000000800 */
[----:B------:R-:W-:-:S04]  /*02e0*/  SHF.R.S32.HI R2, RZ, 0x5, R3 ;  /* 0x00000005ff027819 */ /* 0x000fc80000011403 */
[----:B------:R-:W-:Y:S01]  /*02f0*/  LEA R2, R2, UR4, 0x3 ;  /* 0x0000000402027c11 */ /* 0x000fe2000f8e18ff */
[----:B-1----:R-:W-:-:S06]  /*0300*/  UMOV UR4, URZ ;  /* 0x0000003f00047c82 */ /* 0x002fcc0008000000 */
.L_x_70:
[----:B01----:R-:W0:Y:S01]  /*0310*/  LDC R9, c[0x0][0x2a0] ;  /* 0x0000a800ff097b82 */ /* 0x003e220000000800 */
[----:B------:R-:W-:Y:S01]  /*0320*/  IABS R6, UR15 ;  /* 0x0000000f00067c13 */ /* 0x000fe20008000000 */
[----:B------:R-:W-:Y:S01]  /*0330*/  ULDC.64 UR10, c[0x0][0x248] ;  /* 0x00009200000a7ab9 */ /* 0x000fe20000000a00 */
[----:B------:R-:W-:Y:S01]  /*0340*/  ISETP.LE.AND P0, PT, RZ, UR15, PT ;  /* 0x0000000fff007c0c */ /* 0x000fe2000bf03270 */
[----:B------:R-:W-:Y:S01]  /*0350*/  UIMAD.WIDE UR10, UR15, 0x8, UR10 ;  /* 0x000000080f0a78a5 */ /* 0x000fe2000f8e020a */
[----:B------:R-:W-:Y:S01]  /*0360*/  SHF.R.S32.HI R11, RZ, 0x1f, R0 ;  /* 0x0000001fff0b7819 */ /* 0x000fe20000011400 */
[----:B------:R-:W-:Y:S02]  /*0370*/  ULDC.64 UR18, c[0x0][0x298] ;  /* 0x0000a60000127ab9 */ /* 0x000fe40000000a00 */
[----:B------:R-:W1:Y:S02]  /*0380*/  LDC R10, c[0x0][0x2ac] ;  /* 0x0000ab00ff0a7b82 */ /* 0x000e640000000800 */
[----:B------:R-:W-:-:S02]  /*0390*/  MOV R12, UR10 ;  /* 0x0000000a000c7c02 */ /* 0x000fc40008000f00 */
[----:B------:R-:W-:-:S04]  /*03a0*/  MOV R13, UR11 ;  /* 0x0000000b000d7c02 */ /* 0x000fc80008000f00 */
[----:B--2---:R-:W2:Y:S02]  /*03b0*/  @P1 LDC.64 R14, c[0x0][0x288] ;  /* 0x0000a200ff0e1b82 */ /* 0x004ea40000000a00 */
[----:B------:R-:W3:Y:S01]  /*03c0*/  LDG.E.64 R12, desc[UR12][R12.64] ;  /* 0x0000000c0c0c7981 */ /* 0x000ee2000c1e1b00 */
[----:B0-----:R-:W-:-:S05]  /*03d0*/  IABS R8, R9 ;  /* 0x0000000900087213 */ /* 0x001fca0000000000 */
[----:B------:R-:W0:Y:S01]  /*03e0*/  @P1 LDC.64 R18, c[0x0][0x230] ;  /* 0x00008c00ff121b82 */ /* 0x000e220000000a00 */
[----:B------:R-:W4:Y:S01]  /*03f0*/  I2F.RP R3, R8 ;  /* 0x0000000800037306 */ /* 0x000f220000209400 */
[----:B------:R-:W-:-:S06]  /*0400*/  IADD3 R25, R0, 0x20, RZ ;  /* 0x0000002000197810 */ /* 0x000fcc0007ffe0ff */
[----:B------:R-:W0:Y:S01]  /*0410*/  @P1 LDC.64 R20, c[0x0][0x228] ;  /* 0x00008a00ff141b82 */ /* 0x000e220000000a00 */
[----:B----4-:R-:W4:Y:S02]  /*0420*/  MUFU.RCP R3, R3 ;  /* 0x0000000300037308 */ /* 0x010f240000001000 */
[----:B----4-:R-:W-:-:S06]  /*0430*/  IADD3 R4, R3, 0xffffffe, RZ ;  /* 0x0ffffffe03047810 */ /* 0x010fcc0007ffe0ff */
[----:B------:R4:W1:Y:S02]  /*0440*/  F2I.FTZ.U32.TRUNC.NTZ R5, R4 ;  /* 0x0000000400057305 */ /* 0x000864000021f000 */
[----:B----4-:R-:W-:Y:S01]  /*0450*/  HFMA2.MMA R4, -RZ, RZ, 0, 0 ;  /* 0x00000000ff047435 */ /* 0x010fe200000001ff */
[----:B-1----:R-:W-:-:S05]  /*0460*/  IADD3 R7, RZ, -R5, RZ ;  /* 0x80000005ff077210 */ /* 0x002fca0007ffe0ff */
[----:B------:R-:W-:-:S04]  /*0470*/  IMAD R7, R7, R8, RZ ;  /* 0x0000000807077224 */ /* 0x000fc800078e02ff */
[----:B------:R-:W-:Y:S01]  /*0480*/  IMAD.HI.U32 R5, R5, R7, R4 ;  /* 0x0000000705057227 */ /* 0x000fe200078e0004 */
[----:B------:R-:W-:Y:S02]  /*0490*/  MOV R7, R6 ;  /* 0x0000000600077202 */ /* 0x000fe40000000f00 */
[----:B------:R-:W-:-:S03]  /*04a0*/  LOP3.LUT R4, R9, UR15, RZ, 0x3c, !PT ;  /* 0x0000000f09047c12 */ /* 0x000fc6000f8e3cff */
[----:B------:R-:W-:Y:S01]  /*04b0*/  IMAD.HI.U32 R6, R5, R7, RZ ;  /* 0x0000000705067227 */ /* 0x000fe200078e00ff */
[----:B------:R-:W-:Y:S02]  /*04c0*/  ISETP.GE.AND P3, PT, R4, RZ, PT ;  /* 0x000000ff0400720c */ /* 0x000fe40003f66270 */
[----:B------:R-:W1:Y:S02]  /*04d0*/  @P2 LDC.64 R4, c[0x0][0x288] ;  /* 0x0000a200ff042b82 */ /* 0x000e640000000a00 */
[----:B------:R-:W-:-:S05]  /*04e0*/  IADD3 R3, -R6, RZ, RZ ;  /* 0x000000ff06037210 */ /* 0x000fca0007ffe1ff */
[----:B------:R-:W-:-:S05]  /*04f0*/  IMAD R3, R8, R3, R7 ;  /* 0x0000000308037224 */ /* 0x000fca00078e0207 */
[----:B------:R-:W-:-:S13]  /*0500*/  ISETP.GT.U32.AND P5, PT, R8, R3, PT ;  /* 0x000000030800720c */ /* 0x000fda0003fa4070 */
[-C--:B------:R-:W-:Y:S02]  /*0510*/  @!P5 IADD3 R3, R3, -R8.reuse, RZ ;  /* 0x800000080303d210 */ /* 0x080fe40007ffe0ff */
[----:B------:R-:W-:Y:S02]  /*0520*/  @!P5 IADD3 R6, R6, 0x1, RZ ;  /* 0x000000010606d810 */ /* 0x000fe40007ffe0ff */
[CC--:B------:R-:W-:Y:S02]  /*0530*/  ISETP.GE.U32.AND P4, PT, R3.reuse, R8.reuse, PT ;  /* 0x000000080300720c */ /* 0x0c0fe40003f86070 */
[----:B------:R-:W-:Y:S02]  /*0540*/  ISETP.GT.U32.AND P5, PT, R8, R3, PT ;  /* 0x000000030800720c */ /* 0x000fe40003fa4070 */
[----:B------:R-:W-:-:S04]  /*0550*/  IADD3 R8, R3, -R8, RZ ;  /* 0x8000000803087210 */ /* 0x000fc80007ffe0ff */
[----:B------:R-:W-:Y:S02]  /*0560*/  SEL R3, R8, R3, !P5 ;  /* 0x0000000308037207 */ /* 0x000fe40006800000 */
[----:B------:R-:W-:Y:S02]  /*0570*/  SHF.L.U32 R8, R40, 0x1, RZ ;  /* 0x0000000128087819 */ /* 0x000fe400000006ff */
[----:B------:R-:W-:Y:S02]  /*0580*/  @!P0 IADD3 R3, -R3, RZ, RZ ;  /* 0x000000ff03038210 */ /* 0x000fe40007ffe1ff */
[----:B------:R-:W-:Y:S02]  /*0590*/  @P4 IADD3 R6, R6, 0x1, RZ ;  /* 0x0000000106064810 */ /* 0x000fe40007ffe0ff */
[----:B------:R-:W-:Y:S02]  /*05a0*/  ISETP.NE.AND P4, PT, R9, RZ, PT ;  /* 0x000000ff0900720c */ /* 0x000fe40003f85270 */
[----:B------:R-:W-:-:S02]  /*05b0*/  MOV R7, R6 ;  /* 0x0000000600077202 */ /* 0x000fc40000000f00 */
[----:B------:R-:W-:Y:S02]  /*05c0*/  LOP3.LUT R6, RZ, R9, RZ, 0x33, !PT ;  /* 0x00000009ff067212 */ /* 0x000fe400078e33ff */
[----:B------:R-:W-:Y:S02]  /*05d0*/  @!P3 IADD3 R7, -R7, RZ, RZ ;  /* 0x000000ff0707b210 */ /* 0x000fe40007ffe1ff */
[----:B------:R-:W-:Y:S02]  /*05e0*/  LOP3.LUT R8, R8, 0xe, RZ, 0xc0, !PT ;  /* 0x0000000e08087812 */ /* 0x000fe400078ec0ff */
[C---:B------:R-:W-:Y:S02]  /*05f0*/  SEL R3, R6.reuse, R3, !P4 ;  /* 0x0000000306037207 */ /* 0x040fe40006000000 */
[----:B------:R-:W-:Y:S02]  /*0600*/  SEL R7, R6, R7, !P4 ;  /* 0x0000000706077207 */ /* 0x000fe40006000000 */
[----:B------:R-:W-:-:S02]  /*0610*/  SHF.R.U32.HI R9, RZ, 0x3, R40 ;  /* 0x00000003ff097819 */ /* 0x000fc40000011628 */
[----:B------:R-:W-:Y:S02]  /*0620*/  LEA R8, R3, R8, 0x4 ;  /* 0x0000000803087211 */ /* 0x000fe400078e20ff */
[----:B------:R-:W-:Y:S01]  /*0630*/  SHF.R.S32.HI R6, RZ, 0x1f, R7 ;  /* 0x0000001fff067819 */ /* 0x000fe20000011407 */
[----:B------:R-:W-:Y:S01]  /*0640*/  IMAD R16, R10, UR14, R9 ;  /* 0x0000000e0a107c24 */ /* 0x000fe2000f8e0209 */
[----:B------:R-:W-:Y:S01]  /*0650*/  SHF.R.S32.HI R9, RZ, 0x1f, R8 ;  /* 0x0000001fff097819 */ /* 0x000fe20000011408 */
[----:B-1----:R-:W-:Y:S02]  /*0660*/  @P2 IMAD R10, R11, R4, RZ ;  /* 0x000000040b0a2224 */ /* 0x002fe400078e02ff */
[----:B------:R-:W-:Y:S02]  /*0670*/  IMAD R6, R6, UR18, RZ ;  /* 0x0000001206067c24 */ /* 0x000fe4000f8e02ff */
[----:B------:R-:W-:Y:S01]  /*0680*/  @P2 IMAD R17, R0, R5, R10 ;  /* 0x0000000500112224 */ /* 0x000fe200078e020a */
[----:B------:R-:W-:Y:S01]  /*0690*/  IADD3 R5, R16, 0x40, RZ ;  /* 0x0000004010057810 */ /* 0x000fe20007ffe0ff */
[C---:B------:R-:W-:Y:S01]  /*06a0*/  IMAD R45, R7.reuse, UR19, R6 ;  /* 0x00000013072d7c24 */ /* 0x040fe2000f8e0206 */
[----:B------:R-:W1:Y:S01]  /*06b0*/  @P2 LDC.64 R10, c[0x0][0x228] ;  /* 0x00008a00ff0a2b82 */ /* 0x000e620000000a00 */
[----:B------:R-:W-:Y:S01]  /*06c0*/  IMAD.WIDE.U32 R42, R7, UR18, R8 ;  /* 0x00000012072a7c25 */ /* 0x000fe2000f8e0008 */
[----:B------:R-:W-:-:S02]  /*06d0*/  ULDC.64 UR18, c[0x0][0x290] ;  /* 0x0000a40000127ab9 */ /* 0x000fc40000000a00 */
[----:B------:R-:W-:Y:S02]  /*06e0*/  ISETP.GE.U32.AND P0, PT, R5, UR18, PT ;  /* 0x0000001205007c0c */ /* 0x000fe4000bf06070 */
[----:B------:R-:W-:Y:S02]  /*06f0*/  SHF.R.S32.HI R5, RZ, 0x1f, R5 ;  /* 0x0000001fff057819 */ /* 0x000fe40000011405 */
[----:B------:R-:W4:Y:S01]  /*0700*/  @P2 LDC.64 R6, c[0x0][0x230] ;  /* 0x00008c00ff062b82 */ /* 0x000f220000000a00 */
[----:B------:R-:W-:Y:S02]  /*0710*/  IADD3 R45, R43, R45, RZ ;  /* 0x0000002d2b2d7210 */ /* 0x000fe40007ffe0ff */
[----:B------:R-:W-:Y:S02]  /*0720*/  ISETP.GE.AND.EX P0, PT, R5, UR19, PT, P0 ;  /* 0x0000001305007c0c */ /* 0x000fe4000bf06300 */
[----:B------:R-:W-:Y:S02]  /*0730*/  @P2 MOV R44, R42 ;  /* 0x0000002a002c2202 */ /* 0x000fe40000000f00 */
[----:B------:R-:W-:-:S02]  /*0740*/  ISETP.LT.U32.AND P0, PT, R40, 0x100, !P0 ;  /* 0x000001002800780c */ /* 0x000fc40004701070 */
[----:B------:R-:W-:Y:S01]  /*0750*/  IADD3 R16, R16, 0x60, RZ ;  /* 0x0000006010107810 */ /* 0x000fe20007ffe0ff */
[----:B------:R-:W-:-:S03]  /*0760*/  @P2 IMAD.WIDE.U32 R4, R0, R4, R44 ;  /* 0x0000000400042225 */ /* 0x000fc600078e002c */
[----:B------:R-:W-:Y:S02]  /*0770*/  ISETP.GE.U32.AND P3, PT, R16, UR18, PT ;  /* 0x0000001210007c0c */ /* 0x000fe4000bf66070 */
[----:B------:R-:W-:Y:S02]  /*0780*/  SHF.R.S32.HI R16, RZ, 0x1f, R16 ;  /* 0x0000001fff107819 */ /* 0x000fe40000011410 */
[----:B------:R-:W-:Y:S02]  /*0790*/  @P2 IADD3 R5, R5, R17, RZ ;  /* 0x0000001105052210 */ /* 0x000fe40007ffe0ff */
[----:B------:R-:W-:Y:S02]  /*07a0*/  ISETP.GE.AND.EX P3, PT, R16, UR19, PT, P3 ;  /* 0x0000001310007c0c */ /* 0x000fe4000bf66330 */
[C---:B------:R-:W-:Y:S02]  /*07b0*/  @P2 SHF.L.U32 R17, R4.reuse, 0x1, RZ ;  /* 0x0000000104112819 */ /* 0x040fe400000006ff */
[----:B------:R-:W-:-:S02]  /*07c0*/  @P2 SHF.L.U64.HI R22, R4, 0x1, R5 ;  /* 0x0000000104162819 */ /* 0x000fc40000010205 */
[----:B------:R-:W0:Y:S01]  /*07d0*/  @P0 LDC.64 R4, c[0x0][0x288] ;  /* 0x0000a200ff040b82 */ /* 0x000e220000000a00 */
[----:B------:R-:W-:Y:S02]  /*07e0*/  SHF.R.S32.HI R23, RZ, 0x1f, R25 ;  /* 0x0000001fff177819 */ /* 0x000fe40000011419 */
[----:B------:R-:W-:Y:S02]  /*07f0*/  ISETP.LT.U32.AND P3, PT, R40, 0x100, !P3 ;  /* 0x000001002800780c */ /* 0x000fe40005f61070 */
[C---:B----4-:R-:W-:Y:S02]  /*0800*/  @P2 IADD3 R6, P4, R17.reuse, R6, RZ ;  /* 0x0000000611062210 */ /* 0x050fe40007f9e0ff */
[----:B-1----:R-:W-:Y:S01]  /*0810*/  @P2 IADD3 R10, P5, R17, R10, RZ ;  /* 0x0000000a110a2210 */ /* 0x002fe20007fbe0ff */
[----:B--2---:R-:W-:Y:S01]  /*0820*/  @P1 IMAD R16, R23, R14, RZ ;  /* 0x0000000e17101224 */ /* 0x004fe200078e02ff */
[C---:B------:R-:W-:Y:S02]  /*0830*/  @P2 IADD3.X R7, R22.reuse, R7, RZ, P4, !PT ;  /* 0x0000000716072210 */ /* 0x040fe400027fe4ff */
[----:B------:R-:W-:-:S02]  /*0840*/  @P2 IADD3.X R11, R22, R11, RZ, P5, !PT ;  /* 0x0000000b160b2210 */ /* 0x000fc40002ffe4ff */
[----:B------:R-:W-:Y:S02]  /*0850*/  @P1 MOV R22, R42 ;  /* 0x0000002a00161202 */ /* 0x000fe40000000f00 */
[----:B------:R-:W-:Y:S01]  /*0860*/  @P1 MOV R23, R45 ;  /* 0x0000002d00171202 */ /* 0x000fe20000000f00 */
[C---:B------:R-:W-:Y:S02]  /*0870*/  @P1 IMAD R15, R25.reuse, R15, R16 ;  /* 0x0000000f190f1224 */ /* 0x040fe400078e0210 */
[----:B------:R-:W1:Y:S01]  /*0880*/  @P3 LDC.64 R16, c[0x0][0x288] ;  /* 0x0000a200ff103b82 */ /* 0x000e620000000a00 */
[----:B------:R-:W-:Y:S01]  /*0890*/  @P1 IMAD.WIDE.U32 R22, R25, R14, R22 ;  /* 0x0000000e19161225 */ /* 0x000fe200078e0016 */
[----:B------:R-:W-:-:S04]  /*08a0*/  IADD3 R25, R0, 0x40, RZ ;  /* 0x0000004000197810 */ /* 0x000fc80007ffe0ff */
[----:B------:R-:W-:Y:S02]  /*08b0*/  @P1 IADD3 R27, R23, R15, RZ ;  /* 0x0000000f171b1210 */ /* 0x000fe40007ffe0ff */
[C---:B------:R-:W-:Y:S02]  /*08c0*/  @P1 SHF.L.U32 R23, R22.reuse, 0x1, RZ ;  /* 0x0000000116171819 */ /* 0x040fe400000006ff */
[----:B------:R-:W-:Y:S02]  /*08d0*/  CS2R R36, SRZ ;  /* 0x0000000000247805 */ /* 0x000fe4000001ff00 */
[----:B------:R-:W-:Y:S02]  /*08e0*/  SHF.R.S32.HI R29, RZ, 0x1f, R25 ;  /* 0x0000001fff1d7819 */ /* 0x000fe40000011419 */
[----:B------:R-:W-:Y:S02]  /*08f0*/  CS2R R38, SRZ ;  /* 0x0000000000267805 */ /* 0x000fe4000001ff00 */
[----:B------:R-:W-:Y:S01]  /*0900*/  @P1 SHF.L.U64.HI R24, R22, 0x1, R27 ;  /* 0x0000000116181819 */ /* 0x000fe2000001021b */
[----:B------:R-:W2:Y:S01]  /*0910*/  @P0 LDC.64 R14, c[0x0][0x230] ;  /* 0x00008c00ff0e0b82 */ /* 0x000ea20000000a00 */
[----:B0-----:R-:W-:-:S02]  /*0920*/  @P1 IADD3 R18, P4, R23, R18, RZ ;  /* 0x0000001217121210 */ /* 0x001fc40007f9e0ff */
[----:B------:R-:W-:Y:S01]  /*0930*/  @P1 IADD3 R20, P5, R23, R20, RZ ;  /* 0x0000001417141210 */ /* 0x000fe20007fbe0ff */
[----:B------:R-:W-:Y:S01]  /*0940*/  @P0 IMAD R26, R29, R4, RZ ;  /* 0x000000041d1a0224 */ /* 0x000fe200078e02ff */
[----:B------:R-:W-:Y:S01]  /*0950*/  @P0 MOV R22, R42 ;  /* 0x0000002a00160202 */ /* 0x000fe20000000f00 */
[----:B------:R0:W5:Y:S01]  /*0960*/  @P2 LDG.E R37, desc[UR12][R10.64] ;  /* 0x0000000c0a252981 */ /* 0x000162000c1e1900 */
[----:B------:R-:W-:Y:S01]  /*0970*/  @P0 MOV R23, R45 ;  /* 0x0000002d00170202 */ /* 0x000fe20000000f00 */
[C---:B------:R-:W-:Y:S01]  /*0980*/  @P0 IMAD R29, R25.reuse, R5, R26 ;  /* 0x00000005191d0224 */ /* 0x040fe200078e021a */
[----:B------:R-:W-:Y:S02]  /*0990*/  IADD3 R27, R0, 0x60, RZ ;  /* 0x00000060001b7810 */ /* 0x000fe40007ffe0ff */
[----:B------:R-:W-:Y:S01]  /*09a0*/  CS2R R34, SRZ ;  /* 0x0000000000227805 */ /* 0x000fe2000001ff00 */
[----:B------:R4:W5:Y:S01]  /*09b0*/  @P2 LDG.E R38, desc[UR12][R6.64] ;  /* 0x0000000c06262981 */ /* 0x000962000c1e1900 */
[----:B------:R-:W-:Y:S01]  /*09c0*/  @P0 IMAD.WIDE.U32 R22, R25, R4, R22 ;  /* 0x0000000419160225 */ /* 0x000fe200078e0016 */
[----:B0-----:R-:W0:Y:S01]  /*09d0*/  @P3 LDC.64 R10, c[0x0][0x228] ;  /* 0x00008a00ff0a3b82 */ /* 0x001e220000000a00 */
[----:B------:R-:W-:-:S03]  /*09e0*/  SHF.R.S32.HI R33, RZ, 0x1f, R27 ;  /* 0x0000001fff217819 */ /* 0x000fc6000001141b */
[----:B------:R-:W-:Y:S02]  /*09f0*/  @P0 IADD3 R25, R23, R29, RZ ;  /* 0x0000001d17190210 */ /* 0x000fe40007ffe0ff */
[----:B------:R-:W-:Y:S01]  /*0a00*/  @P0 SHF.L.U32 R23, R22, 0x1, RZ ;  /* 0x0000000116170819 */ /* 0x000fe200000006ff */
[----:B-1----:R-:W-:Y:S01]  /*0a10*/  @P3 IMAD R26, R33, R16, RZ ;  /* 0x00000010211a3224 */ /* 0x002fe200078e02ff */
[C---:B------:R-:W-:Y:S01]  /*0a20*/  @P1 IADD3.X R19, R24.reuse, R19, RZ, P4, !PT ;  /* 0x0000001318131210 */ /* 0x040fe200027fe4ff */
[----:B------:R-:W1:Y:S01]  /*0a30*/  @P0 LDC.64 R4, c[0x0][0x228] ;  /* 0x00008a00ff040b82 */ /* 0x000e620000000a00 */
[----:B------:R-:W-:Y:S02]  /*0a40*/  @P1 IADD3.X R21, R24, R21, RZ, P5, !PT ;  /* 0x0000001518151210 */ /* 0x000fe40002ffe4ff */
[----:B------:R-:W-:Y:S01]  /*0a50*/  @P0 SHF.L.U64.HI R22, R22, 0x1, R25 ;  /* 0x0000000116160819 */ /* 0x000fe20000010219 */
[----:B------:R-:W-:Y:S01]  /*0a60*/  @P3 IMAD R29, R27, R17, R26 ;  /* 0x000000111b1d3224 */ /* 0x000fe200078e021a */
[----:B------:R-:W-:-:S02]  /*0a70*/  @P3 MOV R24, R42 ;  /* 0x0000002a00183202 */ /* 0x000fc40000000f00 */
[----:B------:R-:W-:Y:S02]  /*0a80*/  CS2R R32, SRZ ;  /* 0x0000000000207805 */ /* 0x000fe4000001ff00 */
[----:B------:R-:W-:Y:S01]  /*0a90*/  @P3 MOV R25, R45 ;  /* 0x0000002d00193202 */ /* 0x000fe20000000f00 */
[----:B------:R-:W5:Y:S01]  /*0aa0*/  @P1 LDG.E R39, desc[UR12][R18.64] ;  /* 0x0000000c12271981 */ /* 0x000f62000c1e1900 */
[----:B----4-:R-:W4:Y:S01]  /*0ab0*/  @P3 LDC.64 R6, c[0x0][0x230] ;  /* 0x00008c00ff063b82 */ /* 0x010f220000000a00 */
[----:B------:R-:W-:Y:S02]  /*0ac0*/  @P3 IMAD.WIDE.U32 R16, R27, R16, R24 ;  /* 0x000000101b103225 */ /* 0x000fe400078e0018 */
[----:B------:R-:W5:Y:S03]  /*0ad0*/  @P1 LDG.E R36, desc[UR12][R20.64] ;  /* 0x0000000c14241981 */ /* 0x000f66000c1e1900 */
[----:B------:R-:W-:-:S02]  /*0ae0*/  @P3 IADD3 R25, R17, R29, RZ ;  /* 0x0000001d11193210 */ /* 0x000fc40007ffe0ff */
[C---:B------:R-:W-:Y:S02]  /*0af0*/  @P3 SHF.L.U32 R17, R16.reuse, 0x1, RZ ;  /* 0x0000000110113819 */ /* 0x040fe400000006ff */
[----:B------:R-:W-:Y:S02]  /*0b00*/  @P3 SHF.L.U64.HI R16, R16, 0x1, R25 ;  /* 0x0000000110103819 */ /* 0x000fe40000010219 */
[----:B0-----:R-:W-:-:S04]  /*0b10*/  @P3 IADD3 R10, P6, R17, R10, RZ ;  /* 0x0000000a110a3210 */ /* 0x001fc80007fde0ff */
[----:B------:R-:W-:-:S05]  /*0b20*/  @P3 IADD3.X R11, R16, R11, RZ, P6, !PT ;  /* 0x0000000b100b3210 */ /* 0x000fca00037fe4ff */
[----:B------:R-:W5:Y:S01]  /*0b30*/  @P3 LDG.E R32, desc[UR12][R10.64] ;  /* 0x0000000c0a203981 */ /* 0x000f62000c1e1900 */
[----:B--2---:R-:W-:-:S04]  /*0b40*/  @P0 IADD3 R14, P4, R23, R14, RZ ;  /* 0x0000000e170e0210 */ /* 0x004fc80007f9e0ff */
[----:B------:R-:W-:Y:S02]  /*0b50*/  @P0 IADD3.X R15, R22, R15, RZ, P4, !PT ;  /* 0x0000000f160f0210 */ /* 0x000fe400027fe4ff */
[----:B-1----:R-:W-:-:S03]  /*0b60*/  @P0 IADD3 R4, P4, R23, R4, RZ ;  /* 0x0000000417040210 */ /* 0x002fc60007f9e0ff */
[----:B------:R-:W5:Y:S01]  /*0b70*/  @P0 LDG.E R34, desc[UR12][R14.64] ;  /* 0x0000000c0e220981 */ /* 0x000f62000c1e1900 */
[----:B---3--:R-:W-:Y:S02]  /*0b80*/  R2UR UR20, R12 ;  /* 0x000000000c1472ca */ /* 0x008fe400000e0000 */
[----:B------:R-:W-:-:S05]  /*0b90*/  @P0 IADD3.X R5, R22, R5, RZ, P4, !PT ;  /* 0x0000000516050210 */ /* 0x000fca00027fe4ff */
[----:B------:R0:W5:Y:S06]  /*0ba0*/  @P0 LDG.E R33, desc[UR12][R4.64] ;  /* 0x0000000c04210981 */ /* 0x00016c000c1e1900 */
[----:B------:R-:W-:-:S05]  /*0bb0*/  MOV R12, UR20 ;  /* 0x00000014000c7c02 */ /* 0x000fca0008000f00 */
[----:B------:R-:W-:-:S05]  /*0bc0*/  FFMA.FTZ R13, -R12, UR20, R13 ;  /* 0x000000140c0d7c23 */ /* 0x000fca000801010d */
[----:B------:R-:W-:-:S13]  /*0bd0*/  FSETP.GTU.FTZ.AND P0, PT, R13, RZ, PT ;  /* 0x000000ff0d00720b */ /* 0x000fda0003f1c000 */
[----:B------:R-:W-:Y:S01]  /*0be0*/  VOTEU.ANY UP0, P0 ;  /* 0x00000000003f7886 */ /* 0x000fe20000000100 */
[----:B------:R-:W-:-:S04]  /*0bf0*/  PLOP3.LUT P0, PT, PT, PT, UP0, 0x80, 0x0 ;  /* 0x000000000000781c */ /* 0x000fc80003f0f008 */
[----:B------:R-:W-:-:S09]  /*0c00*/  @UP0 ULDC UR10, c[0x0][0x250] ;  /* 0x00009400000a0ab9 */ /* 0x000fd20000000800 */
[----:B------:R-:W-:-:S06]  /*0c10*/  @P0 FADD.FTZ R12, R13, UR10 ;  /* 0x0000000a0d0c0e21 */ /* 0x000fcc0008010000 */
[----:B------:R-:W1:Y:S01]  /*0c20*/  @P0 MUFU.RSQ R12, R12 ;  /* 0x0000000c000c0308 */ /* 0x000e620000001400 */
[----:B----4-:R-:W-:Y:S01]  /*0c30*/  @P3 IADD3 R6, P5, R17, R6, RZ ;  /* 0x0000000611063210 */ /* 0x010fe20007fbe0ff */
[----:B------:R-:W-:-:S03]  /*0c40*/  UMOV UR18, 0x3f800000 ;  /* 0x3f80000000127882 */ /* 0x000fc60000000000 */
[----:B------:R-:W-:Y:S01]  /*0c50*/  @P3 IADD3.X R7, R16, R7, RZ, P5, !PT ;  /* 0x0000000710073210 */ /* 0x000fe20002ffe4ff */
[----:B------:R-:W-:Y:S01]  /*0c60*/  BSSY B0, `(.L_x_36) ;  /* 0x0000013000007945 */ /* 0x000fe20003800000 */
[----:B0-----:R-:W-:-:S03]  /*0c70*/  CS2R R4, SRZ ;  /* 0x0000000000047805 */ /* 0x001fc6000001ff00 */
[----:B------:R0:W5:Y:S01]  /*0c80*/  @P3 LDG.E R35, desc[UR12][R6.64] ;  /* 0x0000000c06233981 */ /* 0x000162000c1e1900 */
[----:B-1----:R-:W-:Y:S02]  /*0c90*/  @P0 R2UR UR10, R12 ;  /* 0x000000000c0a02ca */ /* 0x002fe400000e0000 */
[----:B------:R-:W-:Y:S02]  /*0ca0*/  ISETP.GT.U32.AND P0, PT, R40, 0xff, PT ;  /* 0x000000ff2800780c */ /* 0x000fe40003f04070 */
[----:B0-----:R-:W-:-:S09]  /*0cb0*/  CS2R R6, SRZ ;  /* 0x0000000000067805 */ /* 0x001fd2000001ff00 */
[----:B------:R-:W-:Y:S02]  /*0cc0*/  @UP0 UMOV UR18, UR10 ;  /* 0x0000000a00120c82 */ /* 0x000fe40008000000 */
[----:B------:R-:W-:Y:S05]  /*0cd0*/  @P0 BRA `(.L_x_37) ;  /* 0x00000000002c0947 */ /* 0x000fea0003800000 */
[----:B------:R-:W-:Y:S01]  /*0ce0*/  ISETP.NE.AND P0, PT, RZ, UR16, PT ;  /* 0x00000010ff007c0c */ /* 0x000fe2000bf05270 */
[----:B------:R-:W-:Y:S01]  /*0cf0*/  ULDC.64 UR10, c[0x0][0x238] ;  /* 0x00008e00000a7ab9 */ /* 0x000fe20000000a00 */
[C---:B------:R-:W-:Y:S02]  /*0d00*/  SHF.L.U32 R11, R8.reuse, 0x2, RZ ;  /* 0x00000002080b7819 */ /* 0x040fe400000006ff */
[----:B------:R-:W-:Y:S02]  /*0d10*/  SHF.L.U64.HI R12, R8, 0x2, R9 ;  /* 0x00000002080c7819 */ /* 0x000fe40000010209 */
[----:B------:R-:W-:-:S04]  /*0d20*/  IADD3 R8, P3, R11, UR10, RZ ;  /* 0x0000000a0b087c10 */ /* 0x000fc8000ff7e0ff */
[----:B------:R-:W-:-:S03]  /*0d30*/  IADD3.X R9, R12, UR11, RZ, P3, !PT ;  /* 0x0000000b0c097c10 */ /* 0x000fc60009ffe4ff */
[----:B------:R-:W0:Y:S02]  /*0d40*/  @P0 LDC.64 R4, c[0x0][0x240] ;  /* 0x00009000ff040b82 */ /* 0x000e240000000a00 */
[----:B0-----:R-:W-:-:S04]  /*0d50*/  @P0 IADD3 R10, P4, R11, R4, RZ ;  /* 0x000000040b0a0210 */ /* 0x001fc80007f9e0ff */
[----:B------:R-:W-:Y:S02]  /*0d60*/  @P0 IADD3.X R11, R12, R5, RZ, P4, !PT ;  /* 0x000000050c0b0210 */ /* 0x000fe400027fe4ff */
[----:B------:R0:W5:Y:S04]  /*0d70*/  LDG.E.64 R4, desc[UR12][R8.64] ;  /* 0x0000000c08047981 */ /* 0x000168000c1e1b00 */
[----:B------:R0:W5:Y:S03]  /*0d80*/  @P0 LDG.E.64 R6, desc[UR12][R10.64] ;  /* 0x0000000c0a060981 */ /* 0x000166000c1e1b00 */
.L_x_37:
[----:B------:R-:W-:Y:S05]  /*0d90*/  BSYNC B0 ;  /* 0x0000000000007941 */ /* 0x000fea0003800000 */
.L_x_36:
[----:B------:R-:W-:Y:S02]  /*0da0*/  ISETP.NE.AND P3, PT, RZ, UR16, PT ;  /* 0x00000010ff007c0c */ /* 0x000fe4000bf65270 */
[C---:B0----5:R-:W-:Y:S02]  /*0db0*/  PRMT R8, R38.reuse, 0x7632, R8 ;  /* 0x0000763226087816 */ /* 0x061fe40000000008 */
[----:B------:R-:W-:Y:S02]  /*0dc0*/  SHF.L.U32 R9, R38, 0x10, RZ ;  /* 0x0000001026097819 */ /* 0x000fe400000006ff */
[----:B------:R-:W-:Y:S02]  /*0dd0*/  SHF.L.U32 R8, R8, 0x10, RZ ;  /* 0x0000001008087819 */ /* 0x000fe400000006ff */
[----:B------:R-:W-:Y:S01]  /*0de0*/  SHF.L.U32 R15, R39, 0x10, RZ ;  /* 0x00000010270f7819 */ /* 0x000fe200000006ff */
[----:B------:R-:W-:Y:S01]  /*0df0*/  FADD.FTZ R9, R9, -UR20 ;  /* 0x8000001409097e21 */ /* 0x000fe20008010000 */
[----:B------:R-:W-:Y:S01]  /*0e00*/  PRMT R11, R37, 0x7632, R11 ;  /* 0x00007632250b7816 */ /* 0x000fe2000000000b */
[----:B------:R-:W-:Y:S01]  /*0e10*/  FADD.FTZ R8, R8, -UR20 ;  /* 0x8000001408087e21 */ /* 0x000fe20008010000 */
[----:B------:R-:W-:Y:S01]  /*0e20*/  PRMT R14, R39, 0x7632, R14 ;  /* 0x00007632270e7816 */ /* 0x000fe2000000000e */
[----:B------:R-:W-:Y:S01]  /*0e30*/  FADD.FTZ R15, R15, -UR20 ;  /* 0x800000140f0f7e21 */ /* 0x000fe20008010000 */
[----:B------:R-:W-:Y:S01]  /*0e40*/  PRMT R10, R36, 0x7632, R10 ;  /* 0x00007632240a7816 */ /* 0x000fe2000000000a */
[----:B------:R-:W-:Y:S01]  /*0e50*/  FMUL.FTZ R9, R9, UR18 ;  /* 0x0000001209097c20 */ /* 0x000fe20008410000 */
[----:B------:R-:W-:Y:S01]  /*0e60*/  SHF.L.U32 R12, R37, 0x10, RZ ;  /* 0x00000010250c7819 */ /* 0x000fe200000006ff */
[----:B------:R-:W-:Y:S01]  /*0e70*/  FMUL.FTZ R8, R8, UR18 ;  /* 0x0000001208087c20 */ /* 0x000fe20008410000 */
[----:B------:R-:W-:-:S02]  /*0e80*/  SHF.L.U32 R13, R36, 0x10, RZ ;  /* 0x00000010240d7819 */ /* 0x000fc400000006ff */
[----:B------:R-:W-:Y:S02]  /*0e90*/  PRMT R16, R34, 0x7632, R16 ;  /* 0x0000763222107816 */ /* 0x000fe40000000010 */
[----:B------:R-:W-:Y:S02]  /*0ea0*/  SHF.L.U32 R11, R11, 0x10, RZ ;  /* 0x000000100b0b7819 */ /* 0x000fe400000006ff */
[----:B------:R-:W-:Y:S02]  /*0eb0*/  SHF.L.U32 R14, R14, 0x10, RZ ;  /* 0x000000100e0e7819 */ /* 0x000fe400000006ff */
[----:B------:R-:W-:Y:S01]  /*0ec0*/  SHF.L.U32 R10, R10, 0x10, RZ ;  /* 0x000000100a0a7819 */ /* 0x000fe200000006ff */
        /* <DEDUP_REMOVED lines=19> */
.L_x_38:
[----:B------:R-:W-:Y:S01]  /*1000*/  FMUL.FTZ R18, R12, R4 ;  /* 0x000000040c127220 */ /* 0x000fe20000410000 */
[----:B------:R-:W-:Y:S01]  /*1010*/  FADD.FTZ R14, R14, -UR20 ;  /* 0x800000140e0e7e21 */ /* 0x000fe20008010000 */
[----:B------:R-:W-:Y:S01]  /*1020*/  FMUL.FTZ R15, R15, UR18 ;  /* 0x000000120f0f7c20 */ /* 0x000fe20008410000 */
[----:B------:R-:W-:Y:S01]  /*1030*/  FMUL.FTZ R17, R11, R5 ;  /* 0x000000050b117220 */ /* 0x000fe20000410000 */
[----:B------:R-:W-:Y:S01]  /*1040*/  FFMA.FTZ R19, R9, R18, RZ ;  /* 0x0000001209137223 */ /* 0x000fe200000100ff */
        /* <DEDUP_REMOVED lines=21> */
.L_x_39:
[----:B------:R-:W-:Y:S01]  /*11a0*/  FFMA.FTZ R22, R8, R17, R19 ;  /* 0x0000001108167223 */ /* 0x000fe20000010013 */
[----:B------:R-:W-:Y:S01]  /*11b0*/  FADD.FTZ R19, R17, R18 ;  /* 0x0000001211137221 */ /* 0x000fe20000010000 */
[----:B------:R-:W-:Y:S01]  /*11c0*/  FMUL.FTZ R20, R13, R4 ;  /* 0x000000040d147220 */ /* 0x000fe20000410000 */
[----:B------:R-:W-:Y:S01]  /*11d0*/  SHF.L.U32 R17, R34, 0x10, RZ ;  /* 0x0000001022117819 */ /* 0x000fe200000006ff */
[----:B------:R-:W-:Y:S01]  /*11e0*/  FMUL.FTZ R23, R10, R5 ;  /* 0x000000050a177220 */ /* 0x000fe20000410000 */
[----:B------:R-:W-:Y:S01]  /*11f0*/  SHF.L.U32 R16, R16, 0x10, RZ ;  /* 0x0000001010107819 */ /* 0x000fe200000006ff */
[----:B------:R-:W-:Y:S01]  /*1200*/  FFMA.FTZ R21, R15, R20, R22 ;  /* 0x000000140f157223 */ /* 0x000fe20000010016 */
[----:B------:R-:W-:Y:S01]  /*1210*/  PRMT R18, R33, 0x7632, R18 ;  /* 0x0000763221127816 */ /* 0x000fe20000000012 */
[----:B------:R-:W-:Y:S01]  /*1220*/  FADD.FTZ R17, R17, -UR20 ;  /* 0x8000001411117e21 */ /* 0x000fe20008010000 */
[----:B------:R-:W-:Y:S01]  /*1230*/  FADD.FTZ R20, R19, R20 ;  /* 0x0000001413147221 */ /* 0x000fe20000010000 */
[----:B------:R-:W-:Y:S01]  /*1240*/  FADD.FTZ R22, R16, -UR20 ;  /* 0x8000001410167e21 */ /* 0x000fe20008010000 */
[----:B------:R-:W-:Y:S01]  /*1250*/  SHF.L.U32 R16, R18, 0x10, RZ ;  /* 0x0000001012107819 */ /* 0x000fe200000006ff */
[----:B------:R-:W-:Y:S01]  /*1260*/  FMUL.FTZ R17, R17, UR18 ;  /* 0x0000001211117c20 */ /* 0x000fe20008410000 */
[----:B------:R-:W-:Y:S01]  /*1270*/  SHF.L.U32 R19, R33, 0x10, RZ ;  /* 0x0000001021137819 */ /* 0x000fe200000006ff */
        /* <DEDUP_REMOVED lines=15> */
[----:B-1----:R-:W-:Y:S01]  /*1370*/  FMUL.FTZ R16, R16, R29 ;  /* 0x0000001d10107220 */ /* 0x002fe20000410000 */
[----:B------:R-:W-:Y:S02]  /*1380*/  FADD.FTZ R29, -R29, 1 ;  /* 0x3f8000001d1d7421 */ /* 0x000fe40000010100 */
[----:B------:R-:W-:Y:S02]  /*1390*/  FMUL.FTZ R19, R19, R24 ;  /* 0x0000001813137220 */ /* 0x000fe40000410000 */
[----:B------:R-:W-:-:S04]  /*13a0*/  FFMA.FTZ R29, R22, R29, 1 ;  /* 0x3f800000161d7423 */ /* 0x000fc8000001001d */
[----:B------:R-:W-:-:S07]  /*13b0*/  FMUL.FTZ R16, R16, R29 ;  /* 0x0000001d10107220 */ /* 0x000fce0000410000 */
.L_x_40:
[----:B------:R-:W-:Y:S01]  /*13c0*/  FFMA.FTZ R24, R14, R23, R21 ;  /* 0x000000170e187223 */ /* 0x000fe20000010015 */
[----:B------:R-:W-:Y:S01]  /*13d0*/  FMUL.FTZ R22, R19, R4 ;  /* 0x0000000413167220 */ /* 0x000fe20000410000 */
[--C-:B------:R-:W-:Y:S01]  /*13e0*/  FADD.FTZ R23, R23, R20.reuse ;  /* 0x0000001417177221 */ /* 0x100fe20000010000 */
[----:B------:R-:W-:Y:S01]  /*13f0*/  PRMT R20, R35, 0x7632, R20 ;  /* 0x0000763223147816 */ /* 0x000fe20000000014 */
[----:B------:R-:W-:Y:S01]  /*1400*/  FMUL.FTZ R25, R16, R5 ;  /* 0x0000000510197220 */ /* 0x000fe20000410000 */
[----:B------:R-:W-:Y:S01]  /*1410*/  FFMA.FTZ R21, R17, R22, R24 ;  /* 0x0000001611157223 */ /* 0x000fe20000010018 */
[----:B------:R-:W-:Y:S01]  /*1420*/  FADD.FTZ R22, R23, R22 ;  /* 0x0000001617167221 */ /* 0x000fe20000010000 */
[----:B------:R-:W-:Y:S02]  /*1430*/  SHF.L.U32 R23, R35, 0x10, RZ ;  /* 0x0000001023177819 */ /* 0x000fe400000006ff */
[----:B------:R-:W-:Y:S01]  /*1440*/  SHF.L.U32 R20, R20, 0x10, RZ ;  /* 0x0000001014147819 */ /* 0x000fe200000006ff */
[--C-:B------:R-:W-:Y:S01]  /*1450*/  FFMA.FTZ R24, R18, R25, R21.reuse ;  /* 0x0000001912187223 */ /* 0x100fe20000010015 */
[----:B------:R-:W-:Y:S01]  /*1460*/  FADD.FTZ R25, R25, R22 ;  /* 0x0000001619197221 */ /* 0x000fe20000010000 */
[----:B------:R-:W-:Y:S01]  /*1470*/  PRMT R21, R32, 0x7632, R21 ;  /* 0x0000763220157816 */ /* 0x000fe20000000015 */
[----:B------:R-:W-:Y:S01]  /*1480*/  FADD.FTZ R22, R23, -UR20 ;  /* 0x8000001417167e21 */ /* 0x000fe20008010000 */
[----:B------:R-:W-:Y:S01]  /*1490*/  FADD.FTZ R26, R20, -UR20 ;  /* 0x80000014141a7e21 */ /* 0x000fe20008010000 */
[----:B------:R-:W-:-:S02]  /*14a0*/  SHF.L.U32 R23, R32, 0x10, RZ ;  /* 0x0000001020177819 */ /* 0x000fc400000006ff */
[----:B------:R-:W-:Y:S01]  /*14b0*/  SHF.L.U32 R20, R21, 0x10, RZ ;  /* 0x0000001015147819 */ /* 0x000fe200000006ff */
[----:B------:R-:W-:Y:S01]  /*14c0*/  FMUL.FTZ R21, R22, UR18 ;  /* 0x0000001216157c20 */ /* 0x000fe20008410000 */
[----:B------:R-:W-:Y:S01]  /*14d0*/  FMUL.FTZ R22, R26, UR18 ;  /* 0x000000121a167c20 */ /* 0x000fe20008410000 */
[----:B------:R-:W-:Y:S06]  /*14e0*/  @!P3 BRA `(.L_x_41) ;  /* 0x000000000048b947 */ /* 0x000fec0003800000 */
[----:B------:R-:W-:-:S04]  /*14f0*/  FFMA.FTZ R26, R21, R4, R6 ;  /* 0x00000004151a7223 */ /* 0x000fc80000010006 */
[----:B------:R-:W-:-:S06]  /*1500*/  FMUL.FTZ R28, R26, -1.4426950216293334961 ;  /* 0xbfb8aa3b1a1c7820 */ /* 0x000fcc0000410000 */
[----:B------:R-:W0:Y:S02]  /*1510*/  MUFU.EX2 R28, R28 ;  /* 0x0000001c001c7308 */ /* 0x000e240000000800 */
[----:B0-----:R-:W-:-:S06]  /*1520*/  FADD.FTZ R29, R28, 1 ;  /* 0x3f8000001c1d7421 */ /* 0x001fcc0000010000 */
[----:B------:R-:W0:Y:S02]  /*1530*/  MUFU.RCP R29, R29 ;  /* 0x0000001d001d7308 */ /* 0x000e240000001000 */
[----:B0-----:R-:W-:Y:S01]  /*1540*/  FADD.FTZ R27, -R29, 1 ;  /* 0x3f8000001d1b7421 */ /* 0x001fe20000010100 */
[----:B------:R-:W-:-:S03]  /*1550*/  FMUL.FTZ R23, R23, R29 ;  /* 0x0000001d17177220 */ /* 0x000fc60000410000 */
[----:B------:R-:W-:Y:S01]  /*1560*/  FFMA.FTZ R26, R26, R27, 1 ;  /* 0x3f8000001a1a7423 */ /* 0x000fe2000001001b */
[----:B------:R-:W-:-:S03]  /*1570*/  FFMA.FTZ R27, R22, R5, R7 ;  /* 0x00000005161b7223 */ /* 0x000fc60000010007 */
[----:B------:R-:W-:Y:S01]  /*1580*/  FMUL.FTZ R23, R23, R26 ;  /* 0x0000001a17177220 */ /* 0x000fe20000410000 */
[----:B------:R-:W-:-:S06]  /*1590*/  FMUL.FTZ R41, R27, -1.4426950216293334961 ;  /* 0xbfb8aa3b1b297820 */ /* 0x000fcc0000410000 */
[----:B------:R-:W0:Y:S02]  /*15a0*/  MUFU.EX2 R41, R41 ;  /* 0x0000002900297308 */ /* 0x000e240000000800 */
[----:B0-----:R-:W-:-:S06]  /*15b0*/  FADD.FTZ R41, R41, 1 ;  /* 0x3f80000029297421 */ /* 0x001fcc0000010000 */
[----:B------:R-:W0:Y:S02]  /*15c0*/  MUFU.RCP R41, R41 ;  /* 0x0000002900297308 */ /* 0x000e240000001000 */
[----:B0-----:R-:W-:Y:S01]  /*15d0*/  FADD.FTZ R28, -R41, 1 ;  /* 0x3f800000291c7421 */ /* 0x001fe20000010100 */
[----:B------:R-:W-:-:S03]  /*15e0*/  FMUL.FTZ R20, R20, R41 ;  /* 0x0000002914147220 */ /* 0x000fc60000410000 */
[----:B------:R-:W-:-:S04]  /*15f0*/  FFMA.FTZ R27, R27, R28, 1 ;  /* 0x3f8000001b1b7423 */ /* 0x000fc8000001001c */
[----:B------:R-:W-:-:S07]  /*1600*/  FMUL.FTZ R20, R20, R27 ;  /* 0x0000001b14147220 */ /* 0x000fce0000410000 */
.L_x_41:
[----:B------:R-:W-:Y:S01]  /*1610*/  FMUL.FTZ R26, R23, R4 ;  /* 0x00000004171a7220 */ /* 0x000fe20000410000 */
[----:B------:R-:W-:Y:S01]  /*1620*/  FMUL.FTZ R29, R20, R5 ;  /* 0x00000005141d7220 */ /* 0x000fe20000410000 */
[----:B------:R-:W-:Y:S01]  /*1630*/  ISETP.GT.AND P0, PT, R30, 0x1e, PT ;  /* 0x0000001e1e00780c */ /* 0x000fe20003f04270 */
[----:B------:R-:W0:Y:S01]  /*1640*/  S2UR UR19, SR_CgaCtaId ;  /* 0x00000000001379c3 */ /* 0x000e220000008800 */
[----:B------:R-:W-:Y:S01]  /*1650*/  FFMA.FTZ R27, R21, R26, R24 ;  /* 0x0000001a151b7223 */ /* 0x000fe20000010018 */
[----:B------:R-:W-:Y:S01]  /*1660*/  FADD.FTZ R26, R25, R26 ;  /* 0x0000001a191a7221 */ /* 0x000fe20000010000 */
[----:B------:R-:W-:Y:S01]  /*1670*/  UMOV UR11, 0x400 ;  /* 0x00000400000b7882 */ /* 0x000fe20000000000 */
[----:B------:R-:W-:Y:S01]  /*1680*/  ISETP.NE.AND P4, PT, R40, RZ, PT ;  /* 0x000000ff2800720c */ /* 0x000fe20003f85270 */
[----:B------:R-:W-:Y:S01]  /*1690*/  FFMA.FTZ R28, R22, R29, R27 ;  /* 0x0000001d161c7223 */ /* 0x000fe2000001001b */
[----:B------:R-:W-:Y:S01]  /*16a0*/  FADD.FTZ R29, R29, R26 ;  /* 0x0000001a1d1d7221 */ /* 0x000fe20000010000 */
[----:B------:R-:W-:Y:S01]  /*16b0*/  FFMA.FTZ R26, R9, R12, RZ ;  /* 0x0000000c091a7223 */ /* 0x000fe200000100ff */
[----:B------:R-:W-:Y:S01]  /*16c0*/  FFMA.FTZ R9, R8, R11, RZ ;  /* 0x0000000b08097223 */ /* 0x000fe200000100ff */
[----:B------:R-:W-:Y:S01]  /*16d0*/  FADD.FTZ R12, RZ, R12 ;  /* 0x0000000cff0c7221 */ /* 0x000fe20000010000 */
[----:B------:R-:W1:Y:S01]  /*16e0*/  SHFL.DOWN PT, R25, R28, 0x1, 0x1f ;  /* 0x08201f001c197f89 */ /* 0x000e6200000e0000 */
[----:B------:R-:W-:Y:S01]  /*16f0*/  FADD.FTZ R11, RZ, R11 ;  /* 0x0000000bff0b7221 */ /* 0x000fe20000010000 */
[----:B------:R-:W-:Y:S01]  /*1700*/  UIADD3 UR10, UR11, 0x60, URZ ;  /* 0x000000600b0a7890 */ /* 0x000fe2000fffe03f */
[----:B------:R-:W-:Y:S01]  /*1710*/  FFMA.FTZ R26, R15, R13, R26 ;  /* 0x0000000d0f1a7223 */ /* 0x000fe2000001001a */
[----:B------:R-:W2:Y:S01]  /*1720*/  SHFL.DOWN PT, R24, R29, 0x1, 0x1f ;  /* 0x08201f001d187f89 */ /* 0x000ea200000e0000 */
[----:B------:R-:W-:Y:S01]  /*1730*/  FADD.FTZ R12, R12, R13 ;  /* 0x0000000d0c0c7221 */ /* 0x000fe20000010000 */
[----:B------:R-:W-:Y:S01]  /*1740*/  FFMA.FTZ R9, R14, R10, R9 ;  /* 0x0000000a0e097223 */ /* 0x000fe20000010009 */
[----:B------:R-:W-:Y:S01]  /*1750*/  FADD.FTZ R11, R11, R10 ;  /* 0x0000000a0b0b7221 */ /* 0x000fe20000010000 */
[----:B------:R-:W-:Y:S01]  /*1760*/  FFMA.FTZ R26, R17, R19, R26 ;  /* 0x00000013111a7223 */ /* 0x000fe2000001001a */
[----:B------:R-:W-:Y:S01]  /*1770*/  FADD.FTZ R12, R12, R19 ;  /* 0x000000130c0c7221 */ /* 0x000fe20000010000 */
[----:B------:R-:W-:Y:S01]  /*1780*/  FFMA.FTZ R9, R18, R16, R9 ;  /* 0x0000001012097223 */ /* 0x000fe20000010009 */
[----:B------:R-:W-:Y:S01]  /*1790*/  FADD.FTZ R11, R11, R16 ;  /* 0x000000100b0b7221 */ /* 0x000fe20000010000 */
[----:B------:R-:W-:Y:S01]  /*17a0*/  FFMA.FTZ R8, R21, R23, R26 ;  /* 0x0000001715087223 */ /* 0x000fe2000001001a */
[----:B------:R-:W-:Y:S01]  /*17b0*/  FADD.FTZ R10, R12, R23 ;  /* 0x000000170c0a7221 */ /* 0x000fe20000010000 */
[----:B0-----:R-:W-:Y:S01]  /*17c0*/  ULEA UR10, UR19, UR10, 0x18 ;  /* 0x0000000a130a7291 */ /* 0x001fe2000f8ec03f */
[----:B------:R-:W-:Y:S01]  /*17d0*/  FFMA.FTZ R9, R22, R20, R9 ;  /* 0x0000001416097223 */ /* 0x000fe20000010009 */
[----:B------:R-:W-:Y:S01]  /*17e0*/  FADD.FTZ R11, R11, R20 ;  /* 0x000000140b0b7221 */ /* 0x000fe20000010000 */
[----:B------:R-:W-:Y:S01]  /*17f0*/  BSSY B0, `(.L_x_42) ;  /* 0x0000031000007945 */ /* 0x000fe20003800000 */
[----:B------:R-:W-:-:S02]  /*1800*/  ISETP.GT.U32.AND P5, PT, R40, 0x7, PT ;  /* 0x000000072800780c */ /* 0x000fc40003fa4070 */
[----:B------:R-:W-:Y:S01]  /*1810*/  LEA R41, R40, UR10, 0x4 ;  /* 0x0000000a28297c11 */ /* 0x000fe2000f8e20ff */
[----:B-1----:R-:W-:-:S04]  /*1820*/  @!P0 FADD.FTZ R28, R28, R25 ;  /* 0x000000191c1c8221 */ /* 0x002fc80000010000 */
[----:B------:R-:W-:Y:S01]  /*1830*/  STS.128 [R41], R8 ;  /* 0x0000000829007388 */ /* 0x000fe20000000c00 */
[----:B--2---:R-:W-:-:S03]  /*1840*/  @!P0 FADD.FTZ R29, R29, R24 ;  /* 0x000000181d1d8221 */ /* 0x004fc60000010000 */
        /* <DEDUP_REMOVED lines=19> */
[----:B-1----:R-:W-:Y:S01]  /*1980*/  @!P0 FADD.FTZ R29, R29, R24 ;  /* 0x000000181d1d8221 */ /* 0x002fe20000010000 */
[----:B------:R-:W-:-:S13]  /*1990*/  ISETP.NE.AND P0, PT, R30, RZ, PT ;  /* 0x000000ff1e00720c */ /* 0x000fda0003f05270 */
[----:B------:R0:W-:Y:S01]  /*19a0*/  @!P0 STS.64 [R2+0x8], R28 ;  /* 0x0000081c02008388 */ /* 0x0001e20000000a00 */
[----:B------:R-:W-:Y:S06]  /*19b0*/  BAR.SYNC.DEFER_BLOCKING 0x0 ;  /* 0x0000000000007b1d */ /* 0x000fec0000010000 */
[----:B------:R-:W-:Y:S05]  /*19c0*/  @P4 BRA `(.L_x_43) ;  /* 0x00000000004c4947 */ /* 0x000fea0003800000 */
[----:B------:R-:W-:-:S09]  /*19d0*/  ULEA UR10, UR19, UR11, 0x18 ;  /* 0x0000000b130a7291 */ /* 0x000fd2000f8ec03f */
[----:B------:R-:W1:Y:S04]  /*19e0*/  LDS.128 R12, [UR10+0x10] ;  /* 0x0000100aff0c7984 */ /* 0x000e680008000c00 */
[----:B------:R-:W2:Y:S04]  /*19f0*/  LDS.128 R16, [UR10+0x20] ;  /* 0x0000200aff107984 */ /* 0x000ea80008000c00 */
[----:B------:R-:W3:Y:S04]  /*1a00*/  LDS.128 R20, [UR10+0x30] ;  /* 0x0000300aff147984 */ /* 0x000ee80008000c00 */
[----:B------:R-:W0:Y:S01]  /*1a10*/  LDS.64 R24, [UR10+0x40] ;  /* 0x0000400aff187984 */ /* 0x000e220008000a00 */
[----:B-1----:R-:W-:Y:S01]  /*1a20*/  FADD.FTZ R27, R28, R12 ;  /* 0x0000000c1c1b7221 */ /* 0x002fe20000010000 */
[----:B------:R-:W-:-:S03]  /*1a30*/  FADD.FTZ R12, R29, R13 ;  /* 0x0000000d1d0c7221 */ /* 0x000fc60000010000 */
        /* <DEDUP_REMOVED lines=12> */
.L_x_43:
[----:B------:R-:W-:Y:S05]  /*1b00*/  BSYNC B0 ;  /* 0x0000000000007941 */ /* 0x000fea0003800000 */
.L_x_42:
[----:B------:R-:W-:Y:S06]  /*1b10*/  BAR.SYNC.DEFER_BLOCKING 0x0 ;  /* 0x0000000000007b1d */ /* 0x000fec0000010000 */
[----:B------:R-:W-:Y:S04]  /*1b20*/  BSSY B0, `(.L_x_44) ;  /* 0x000009d000007945 */ /* 0x000fe80003800000 */
[----:B------:R-:W-:Y:S05]  /*1b30*/  @P5 BRA `(.L_x_45) ;  /* 0x00000008006c5947 */ /* 0x000fea0003800000 */
[----:B------:R-:W1:Y:S04]  /*1b40*/  LDS.128 R12, [R41+0x80] ;  /* 0x00008000290c7984 */ /* 0x000e680000000c00 */
[----:B------:R-:W2:Y:S04]  /*1b50*/  LDS.128 R16, [R41+0x100] ;  /* 0x0001000029107984 */ /* 0x000ea80000000c00 */
[----:B------:R-:W3:Y:S04]  /*1b60*/  LDS.128 R20, [R41+0x180] ;  /* 0x0001800029147984 */ /* 0x000ee80000000c00 */
[----:B------:R-:W4:Y:S01]  /*1b70*/  LDS.128 R24, [R41+0x200] ;  /* 0x0002000029187984 */ /* 0x000f220000000c00 */
[----:B-1----:R-:W-:Y:S01]  /*1b80*/  FADD.FTZ R12, R8, R12 ;  /* 0x0000000c080c7221 */ /* 0x002fe20000010000 */
[----:B------:R-:W-:Y:S01]  /*1b90*/  FADD.FTZ R8, R9, R13 ;  /* 0x0000000d09087221 */ /* 0x000fe20000010000 */
[----:B------:R-:W-:Y:S01]  /*1ba0*/  FADD.FTZ R13, R10, R14 ;  /* 0x0000000e0a0d7221 */ /* 0x000fe20000010000 */
[----:B------:R-:W-:Y:S01]  /*1bb0*/  FADD.FTZ R14, R11, R15 ;  /* 0x0000000f0b0e7221 */ /* 0x000fe20000010000 */
[----:B--2---:R-:W-:Y:S01]  /*1bc0*/  FADD.FTZ R15, R12, R16 ;  /* 0x000000100c0f7221 */ /* 0x004fe20000010000 */
[----:B------:R-:W-:Y:S01]  /*1bd0*/  FADD.FTZ R12, R8, R17 ;  /* 0x00000011080c7221 */ /* 0x000fe20000010000 */
[----:B------:R-:W-:Y:S01]  /*1be0*/  FADD.FTZ R17, R13, R18 ;  /* 0x000000120d117221 */ /* 0x000fe20000010000 */
[----:B------:R-:W1:Y:S01]  /*1bf0*/  LDS.128 R8, [R41+0x280] ;  /* 0x0002800029087984 */ /* 0x000e620000000c00 */
[----:B------:R-:W-:Y:S01]  /*1c00*/  FADD.FTZ R16, R14, R19 ;  /* 0x000000130e107221 */ /* 0x000fe20000010000 */
[----:B---3--:R-:W-:Y:S01]  /*1c10*/  FADD.FTZ R19, R15, R20 ;  /* 0x000000140f137221 */ /* 0x008fe20000010000 */
[----:B------:R-:W-:Y:S01]  /*1c20*/  FADD.FTZ R18, R12, R21 ;  /* 0x000000150c127221 */ /* 0x000fe20000010000 */
[----:B------:R-:W-:Y:S01]  /*1c30*/  FADD.FTZ R21, R17, R22 ;  /* 0x0000001611157221 */ /* 0x000fe20000010000 */
[----:B------:R-:W2:Y:S01]  /*1c40*/  LDS.128 R12, [R41+0x300] ;  /* 0x00030000290c7984 */ /* 0x000ea20000000c00 */
[----:B------:R-:W-:Y:S01]  /*1c50*/  FADD.FTZ R20, R16, R23 ;  /* 0x0000001710147221 */ /* 0x000fe20000010000 */
[----:B----4-:R-:W-:Y:S01]  /*1c60*/  FADD.FTZ R23, R19, R24 ;  /* 0x0000001813177221 */ /* 0x010fe20000010000 */
[----:B------:R-:W-:Y:S01]  /*1c70*/  FADD.FTZ R22, R18, R25 ;  /* 0x0000001912167221 */ /* 0x000fe20000010000 */
[----:B------:R-:W-:Y:S01]  /*1c80*/  FADD.FTZ R25, R21, R26 ;  /* 0x0000001a15197221 */ /* 0x000fe20000010000 */
[----:B------:R-:W3:Y:S01]  /*1c90*/  LDS.128 R16, [R41+0x380] ;  /* 0x0003800029107984 */ /* 0x000ee20000000c00 */
[----:B------:R-:W-:Y:S01]  /*1ca0*/  FADD.FTZ R24, R20, R27 ;  /* 0x0000001b14187221 */ /* 0x000fe20000010000 */
[----:B-1----:R-:W-:Y:S01]  /*1cb0*/  FADD.FTZ R27, R23, R8 ;  /* 0x00000008171b7221 */ /* 0x002fe20000010000 */
[----:B------:R-:W-:Y:S01]  /*1cc0*/  FADD.FTZ R8, R22, R9 ;  /* 0x0000000916087221 */ /* 0x000fe20000010000 */
[----:B------:R-:W-:Y:S01]  /*1cd0*/  FADD.FTZ R25, R25, R10 ;  /* 0x0000000a19197221 */ /* 0x000fe20000010000 */
[----:B------:R-:W1:Y:S01]  /*1ce0*/  LDS.128 R20, [R41+0x400] ;  /* 0x0004000029147984 */ /* 0x000e620000000c00 */
[----:B------:R-:W-:Y:S01]  /*1cf0*/  FADD.FTZ R24, R24, R11 ;  /* 0x0000000b18187221 */ /* 0x000fe20000010000 */
[----:B--2---:R-:W-:Y:S01]  /*1d00*/  FADD.FTZ R27, R27, R12 ;  /* 0x0000000c1b1b7221 */ /* 0x004fe20000010000 */
[----:B------:R-:W-:Y:S01]  /*1d10*/  FADD.FTZ R12, R8, R13 ;  /* 0x0000000d080c7221 */ /* 0x000fe20000010000 */
[----:B------:R-:W-:Y:S01]  /*1d20*/  FADD.FTZ R25, R25, R14 ;  /* 0x0000000e19197221 */ /* 0x000fe20000010000 */
[----:B------:R-:W2:Y:S01]  /*1d30*/  LDS.128 R8, [R41+0x480] ;  /* 0x0004800029087984 */ /* 0x000ea20000000c00 */
[----:B------:R-:W-:Y:S01]  /*1d40*/  FADD.FTZ R24, R24, R15 ;  /* 0x0000000f18187221 */ /* 0x000fe20000010000 */
[----:B---3--:R-:W-:Y:S01]  /*1d50*/  FADD.FTZ R27, R27, R16 ;  /* 0x000000101b1b7221 */ /* 0x008fe20000010000 */
        /* <DEDUP_REMOVED lines=72> */
[----:B------:R-:W2:Y:S01]  /*21e0*/  LDS.128 R16, [R41+0xc00] ;  /* 0x000c000029107984 */ /* 0x000ea20000000c00 */
[----:B---3--:R-:W-:Y:S01]  /*21f0*/  FADD.FTZ R27, R27, R12 ;  /* 0x0000000c1b1b7221 */ /* 0x008fe20000010000 */
[----:B------:R-:W-:Y:S01]  /*2200*/  FADD.FTZ R24, R24, R11 ;  /* 0x0000000b18187221 */ /* 0x000fe20000010000 */
[----:B------:R-:W-:Y:S01]  /*2210*/  FADD.FTZ R12, R8, R13 ;  /* 0x0000000d080c7221 */ /* 0x000fe20000010000 */
[----:B------:R-:W-:Y:S01]  /*2220*/  FADD.FTZ R25, R25, R14 ;  /* 0x0000000e19197221 */ /* 0x000fe20000010000 */
[----:B------:R-:W3:Y:S01]  /*2230*/  LDS.128 R8, [R41+0xc80] ;  /* 0x000c800029087984 */ /* 0x000ee20000000c00 */
[----:B------:R-:W-:Y:S01]  /*2240*/  FADD.FTZ R24, R24, R15 ;  /* 0x0000000f18187221 */ /* 0x000fe20000010000 */
        /* <DEDUP_REMOVED lines=8> */
[----:B------:R-:W-:Y:S01]  /*22d0*/  FADD.FTZ R24, R24, R19 ;  /* 0x0000001318187221 */ /* 0x000fe20000010000 */
[----:B------:R-:W2:Y:S01]  /*22e0*/  LDS.128 R12, [R41+0xd80] ;  /* 0x000d8000290c7984 */ /* 0x000ea20000000c00 */
        /* <DEDUP_REMOVED lines=14> */
[----:B---3--:R-:W-:Y:S01]  /*23d0*/  FADD.FTZ R27, R21, R16 ;  /* 0x00000010151b7221 */ /* 0x008fe20000010000 */
[----:B------:R-:W2:Y:S01]  /*23e0*/  LDS.128 R12, [R41+0xf00] ;  /* 0x000f0000290c7984 */ /* 0x000ea20000000c00 */
[----:B------:R-:W-:Y:S01]  /*23f0*/  FADD.FTZ R24, R24, R17 ;  /* 0x0000001118187221 */ /* 0x000fe20000010000 */
[----:B------:R-:W-:Y:S01]  /*2400*/  FADD.FTZ R25, R25, R18 ;  /* 0x0000001219197221 */ /* 0x000fe20000010000 */
[----:B------:R-:W-:Y:S01]  /*2410*/  FADD.FTZ R26, R26, R19 ;  /* 0x000000131a1a7221 */ /* 0x000fe20000010000 */
[----:B------:R-:W3:Y:S01]  /*2420*/  LDS.128 R20, [R41+0xf80] ;  /* 0x000f800029147984 */ /* 0x000ee20000000c00 */
        /* <DEDUP_REMOVED lines=8> */
[----:B---3--:R-:W-:Y:S01]  /*24b0*/  FADD.FTZ R8, R27, R20 ;  /* 0x000000141b087221 */ /* 0x008fe20000010000 */
[----:B------:R-:W-:Y:S01]  /*24c0*/  FADD.FTZ R9, R24, R21 ;  /* 0x0000001518097221 */ /* 0x000fe20000010000 */
[----:B------:R-:W-:Y:S01]  /*24d0*/  FADD.FTZ R10, R25, R22 ;  /* 0x00000016190a7221 */ /* 0x000fe20000010000 */
[----:B------:R-:W-:-:S07]  /*24e0*/  FADD.FTZ R11, R26, R23 ;  /* 0x000000171a0b7221 */ /* 0x000fce0000010000 */
.L_x_45:
[----:B------:R-:W-:Y:S05]  /*24f0*/  BSYNC B0 ;  /* 0x0000000000007941 */ /* 0x000fea0003800000 */
.L_x_44:
[----:B------:R-:W1:Y:S01]  /*2500*/  LDC R12, c[0x0][0xc] ;  /* 0x00000300ff0c7b82 */ /* 0x000e620000000800 */
[----:B------:R-:W-:Y:S01]  /*2510*/  LEA R13, R3, R40, 0x3 ;  /* 0x00000028030d7211 */ /* 0x000fe200078e18ff */
[----:B------:R-:W-:Y:S01]  /*2520*/  BSSY B0, `(.L_x_46) ;  /* 0x0000013000007945 */ /* 0x000fe20003800000 */
[----:B------:R-:W-:-:S05]  /*2530*/  PRMT R3, R34, 0x7632, R3 ;  /* 0x0000763222037816 */ /* 0x000fca0000000003 */
[----:B------:R-:W2:Y:S01]  /*2540*/  LDC.64 R16, c[0x0][0x268] ;  /* 0x00009a00ff107b82 */ /* 0x000ea20000000a00 */
[----:B-1----:R-:W-:Y:S01]  /*2550*/  ISETP.GE.U32.AND P0, PT, R12, 0x2, PT ;  /* 0x000000020c00780c */ /* 0x002fe20003f06070 */
[----:B--2---:R-:W-:Y:S01]  /*2560*/  IMAD.WIDE R16, R13, 0x4, R16 ;  /* 0x000000040d107825 */ /* 0x004fe200078e0210 */
[----:B------:R-:W-:Y:S11]  /*2570*/  @P5 BRA `(.L_x_47) ;  /* 0x0000000000345947 */ /* 0x000ff60003800000 */
        /* <DEDUP_REMOVED lines=13> */
.L_x_47:
[----:B------:R-:W-:Y:S05]  /*2650*/  BSYNC B0 ;  /* 0x0000000000007941 */ /* 0x000fea0003800000 */
.L_x_46:
[----:B--2---:R-:W-:Y:S02]  /*2660*/  PRMT R17, R33, 0x7632, R17 ;  /* 0x0000763221117816 */ /* 0x004fe40000000011 */
[----:B------:R-:W-:Y:S02]  /*2670*/  PRMT R16, R35, 0x7632, R16 ;  /* 0x0000763223107816 */ /* 0x000fe40000000010 */
[----:B------:R-:W-:Y:S01]  /*2680*/  PRMT R13, R32, 0x7632, R13 ;  /* 0x00007632200d7816 */ /* 0x000fe2000000000d */
[----:B------:R-:W-:Y:S06]  /*2690*/  @!P0 BRA `(.L_x_48) ;  /* 0x0000001000948947 */ /* 0x000fec0003800000 */
[----:B------:R-:W1:Y:S01]  /*26a0*/  LDC.64 R8, c[0x0][0x258] ;  /* 0x00009600ff087b82 */ /* 0x000e620000000a00 */
[----:B------:R-:W-:-:S04]  /*26b0*/  ULOP3.LUT UR10, UR4, 0x1, URZ, 0xc0, !UPT ;  /* 0x00000001040a7892 */ /* 0x000fc8000f8ec03f */
[----:B------:R-:W-:-:S03]  /*26c0*/  UIMAD UR10, UR10, UR17, URZ ;  /* 0x000000110a0a72a4 */ /* 0x000fc6000f8e023f */
[----:B------:R-:W2:Y:S03]  /*26d0*/  LDC.64 R22, c[0x0][0x260] ;  /* 0x00009800ff167b82 */ /* 0x000ea60000000a00 */
[----:B------:R-:W-:Y:S01]  /*26e0*/  IMAD R10, R12, UR10, RZ ;  /* 0x0000000a0c0a7c24 */ /* 0x000fe2000f8e02ff */
[----:B------:R-:W-:-:S04]  /*26f0*/  IADD3 R11, R31, UR10, RZ ;  /* 0x0000000a1f0b7c10 */ /* 0x000fc8000fffe0ff */
[----:B------:R-:W-:Y:S01]  /*2700*/  SHF.L.U32 R15, R10, 0x1, RZ ;  /* 0x000000010a0f7819 */ /* 0x000fe200000006ff */
[----:B-1----:R-:W-:-:S04]  /*2710*/  IMAD.WIDE.U32 R8, R11, 0x4, R8 ;  /* 0x000000040b087825 */ /* 0x002fc800078e0008 */
[----:B--2---:R-:W-:Y:S01]  /*2720*/  IMAD.WIDE R22, R15, 0x4, R22 ;  /* 0x000000040f167825 */ /* 0x004fe200078e0216 */
[----:B------:R-:W-:Y:S06]  /*2730*/  @P4 BRA `(.L_x_49) ;  /* 0x0000000000744947 */ /* 0x000fec0003800000 */
[----:B------:R-:W1:Y:S01]  /*2740*/  S2R R30, SR_LANEID ;  /* 0x00000000001e7919 */ /* 0x000e620000000000 */
[----:B------:R-:W2:Y:S01]  /*2750*/  S2UR UR21, SR_CTAID.Y ;  /* 0x00000000001579c3 */ /* 0x000ea20000002600 */
[----:B------:R-:W-:Y:S01]  /*2760*/  VOTEU.ANY UR11, UPT, PT ;  /* 0x00000000000b7886 */ /* 0x000fe200038e0100 */
[----:B------:R-:W-:Y:S01]  /*2770*/  ULOP3.LUT UP0, URZ, UR4, 0x2, URZ, 0xc0, !UPT ;  /* 0x00000002043f7892 */ /* 0x000fe2000f80c03f */
[----:B------:R-:W3:Y:S01]  /*2780*/  S2R R10, SR_CTAID.X ;  /* 0x00000000000a7919 */ /* 0x000ee20000002500 */
[----:B------:R-:W-:Y:S01]  /*2790*/  UFLO.U32 UR19, UR11 ;  /* 0x0000000b001372bd */ /* 0x000fe200080e0000 */
[----:B------:R-:W-:Y:S01]  /*27a0*/  UMOV UR10, 0x1 ;  /* 0x00000001000a7882 */ /* 0x000fe20000000000 */
[----:B------:R-:W-:Y:S02]  /*27b0*/  UPOPC UR11, UR11 ;  /* 0x0000000b000b72bf */ /* 0x000fe40008000000 */
[----:B------:R-:W-:-:S04]  /*27c0*/  USEL UR10, UR10, 0xffffffff, !UP0 ;  /* 0xffffffff0a0a7887 */ /* 0x000fc8000c000000 */
[----:B------:R-:W-:-:S06]  /*27d0*/  UIMAD UR10, UR10, UR11, URZ ;  /* 0x0000000b0a0a72a4 */ /* 0x000fcc000f8e023f */
[----:B------:R-:W-:Y:S02]  /*27e0*/  MOV R19, UR10 ;  /* 0x0000000a00137c02 */ /* 0x000fe40008000f00 */
[----:B--2---:R-:W-:Y:S02]  /*27f0*/  MOV R31, UR21 ;  /* 0x00000015001f7c02 */ /* 0x004fe40008000f00 */
[----:B-1----:R-:W-:-:S03]  /*2800*/  ISETP.EQ.U32.AND P0, PT, R30, UR19, PT ;  /* 0x000000131e007c0c */ /* 0x002fc6000bf02070 */
[----:B---3--:R-:W-:-:S04]  /*2810*/  IMAD R11, R10, UR17, R31 ;  /* 0x000000110a0b7c24 */ /* 0x008fc8000f8e021f */
[----:B------:R-:W-:-:S05]  /*2820*/  IMAD.WIDE.U32 R10, R11, 0x8, R22 ;  /* 0x000000080b0a7825 */ /* 0x000fca00078e0016 */
[----:B------:R1:W-:Y:S01]  /*2830*/  STG.E.64 desc[UR12][R10.64], R28 ;  /* 0x0000001c0a007986 */ /* 0x0003e2000c101b0c */
[----:B------:R-:W-:Y:S06]  /*2840*/  @P0 MEMBAR.ALL.GPU ;  /* 0x0000000000000992 */ /* 0x000fec000000a000 */
[----:B------:R-:W-:-:S00]  /*2850*/  @P0 ERRBAR ;  /* 0x00000000000009ab */ /* 0x000fc00000000000 */
[----:B------:R-:W-:Y:S06]  /*2860*/  @P0 CGAERRBAR ;  /* 0x00000000000005ab */ /* 0x000fec0000000000 */
[----:B------:R1:W-:Y:S01]  /*2870*/  @P0 REDG.E.ADD.S32.STRONG.GPU desc[UR12][R8.64], R19 ;  /* 0x000000130800098e */ /* 0x0003e2000c10e38c */
[----:B------:R-:W-:-:S04]  /*2880*/  PLOP3.LUT P0, PT, PT, PT, UP0, 0x80, 0x0 ;  /* 0x000000000000781c */ /* 0x000fc80003f0f008 */
[----:B------:R-:W-:-:S04]  /*2890*/  SEL R15, R12, RZ, !P0 ;  /* 0x000000ff0c0f7207 */ /* 0x000fc80004000000 */
[----:B------:R-:W-:-:S13]  /*28a0*/  ISETP.NE.AND P0, PT, R15, -0x1, PT ;  /* 0xffffffff0f00780c */ /* 0x000fda0003f05270 */
[----:B-1----:R-:W-:Y:S05]  /*28b0*/  @!P0 BRA `(.L_x_49) ;  /* 0x0000000000148947 */ /* 0x002fea0003800000 */
.L_x_50:
[----:B------:R-:W2:Y:S04]  /*28c0*/  LDG.E.STRONG.GPU R10, desc[UR12][R8.64] ;  /* 0x0000000c080a7981 */ /* 0x000ea8000c1ef900 */
[----:B--2---:R-:W-:Y:S01]  /*28d0*/  CCTL.IVALL ;  /* 0x00000000ff00798f */ /* 0x004fe20002000000 */
[----:B------:R-:W-:Y:S05]  /*28e0*/  YIELD ;  /* 0x0000000000007946 */ /* 0x000fea0003800000 */
[----:B------:R-:W-:-:S13]  /*28f0*/  ISETP.NE.AND P0, PT, R10, R15, PT ;  /* 0x0000000f0a00720c */ /* 0x000fda0003f05270 */
[----:B------:R-:W-:Y:S05]  /*2900*/  @P0 BRA `(.L_x_50) ;  /* 0xfffffffc00ec0947 */ /* 0x000fea000383ffff */
.L_x_49:
[----:B------:R-:W-:Y:S01]  /*2910*/  ISETP.NE.AND P0, PT, R12, RZ, PT ;  /* 0x000000ff0c00720c */ /* 0x000fe20003f05270 */
[----:B------:R-:W-:Y:S05]  /*2920*/  WARPSYNC.ALL ;  /* 0x0000000000007948 */ /* 0x000fea0003800000 */
[----:B------:R-:W-:Y:S07]  /*2930*/  BAR.SYNC.DEFER_BLOCKING 0x0 ;  /* 0x0000000000007b1d */ /* 0x000fee0000010000 */
[----:B------:R-:W-:Y:S05]  /*2940*/  @!P0 BRA `(.L_x_48) ;  /* 0x0000000c00e88947 */ /* 0x000fea0003800000 */
[----:B------:R-:W-:Y:S01]  /*2950*/  IADD3 R8, R12, -0x1, RZ ;  /* 0xffffffff0c087810 */ /* 0x000fe20007ffe0ff */
[----:B------:R-:W-:-:S03]  /*2960*/  HFMA2.MMA R20, -RZ, RZ, 0, 0 ;  /* 0x00000000ff147435 */ /* 0x000fc600000001ff */
[----:B------:R-:W-:-:S13]  /*2970*/  ISETP.GE.U32.AND P0, PT, R8, 0x3, PT ;  /* 0x000000030800780c */ /* 0x000fda0003f06070 */
[----:B------:R-:W-:Y:S05]  /*2980*/  @!P0 BRA `(.L_x_51) ;  /* 0x0000000c00688947 */ /* 0x000fea0003800000 */
[----:B------:R-:W-:Y:S02]  /*2990*/  LOP3.LUT R9, R12, 0x3, RZ, 0xc0, !PT ;  /* 0x000000030c097812 */ /* 0x000fe400078ec0ff */
[----:B------:R-:W-:Y:S02]  /*29a0*/  MOV R20, RZ ;  /* 0x000000ff00147202 */ /* 0x000fe40000000f00 */
[----:B------:R-:W-:-:S04]  /*29b0*/  IADD3 R18, -R9, R12, RZ ;  /* 0x0000000c09127210 */ /* 0x000fc80007ffe1ff */
[----:B------:R-:W-:-:S13]  /*29c0*/  ISETP.GT.AND P0, PT, R18, RZ, PT ;  /* 0x000000ff1200720c */ /* 0x000fda0003f04270 */
[----:B------:R-:W-:Y:S05]  /*29d0*/  @!P0 BRA `(.L_x_52) ;  /* 0x0000000800d88947 */ /* 0x000fea0003800000 */
[----:B------:R-:W-:Y:S02]  /*29e0*/  ISETP.GT.AND P5, PT, R18, 0xc, PT ;  /* 0x0000000c1200780c */ /* 0x000fe40003fa4270 */
[----:B------:R-:W-:-:S11]  /*29f0*/  PLOP3.LUT P0, PT, PT, PT, PT, 0x80, 0x0 ;  /* 0x000000000000781c */ /* 0x000fd60003f0f070 */
[----:B------:R-:W-:Y:S05]  /*2a00*/  @!P5 BRA `(.L_x_53) ;  /* 0x0000000400d0d947 */ /* 0x000fea0003800000 */
[----:B------:R-:W-:-:S13]  /*2a10*/  PLOP3.LUT P0, PT, PT, PT, PT, 0x8, 0x0 ;  /* 0x000000000000781c */ /* 0x000fda0003f0e170 */
.L_x_54:
[C---:B------:R-:W-:Y:S02]  /*2a20*/  ISETP.EQ.OR P5, PT, R20.reuse, UR14, P4 ;  /* 0x0000000e14007c0c */ /* 0x040fe4000a7a2670 */
[----:B------:R-:W-:-:S04]  /*2a30*/  IADD3 R10, R20, 0x1, RZ ;  /* 0x00000001140a7810 */ /* 0x000fc80007ffe0ff */
[----:B------:R-:W-:-:S07]  /*2a40*/  ISETP.EQ.OR P6, PT, R10, UR14, P4 ;  /* 0x0000000e0a007c0c */ /* 0x000fce000a7c2670 */
[----:B------:R-:W-:-:S04]  /*2a50*/  @!P5 IMAD R9, R20, UR17, R31 ;  /* 0x000000111409dc24 */ /* 0x000fc8000f8e021f */
[----:B------:R-:W-:-:S04]  /*2a60*/  @!P5 IMAD.WIDE.U32 R8, R9, 0x8, R22 ;  /* 0x000000080908d825 */ /* 0x000fc800078e0016 */
[----:B------:R-:W-:Y:S02]  /*2a70*/  @!P6 IMAD R11, R10, UR17, R31 ;  /* 0x000000110a0bec24 */ /* 0x000fe4000f8e021f */
[----:B------:R-:W0:Y:S02]  /*2a80*/  @!P5 LDG.E.64 R8, desc[UR12][R8.64] ;  /* 0x0000000c0808d981 */ /* 0x000e24000c1e1b00 */
[----:B------:R-:W-:-:S06]  /*2a90*/  @!P6 IMAD.WIDE.U32 R10, R11, 0x8, R22 ;  /* 0x000000080b0ae825 */ /* 0x000fcc00078e0016 */
[----:B------:R-:W2:Y:S01]  /*2aa0*/  @!P6 LDG.E.64 R10, desc[UR12][R10.64] ;  /* 0x0000000c0a0ae981 */ /* 0x000ea2000c1e1b00 */
[C---:B------:R-:W-:Y:S02]  /*2ab0*/  IADD3 R14, R20.reuse, 0x2, RZ ;  /* 0x00000002140e7810 */ /* 0x040fe40007ffe0ff */
[----:B------:R-:W-:Y:S01]  /*2ac0*/  IADD3 R24, R20, 0x3, RZ ;  /* 0x0000000314187810 */ /* 0x000fe20007ffe0ff */
[----:B0-----:R-:W-:Y:S01]  /*2ad0*/  @!P5 FADD.FTZ R28, R28, R8 ;  /* 0x000000081c1cd221 */ /* 0x001fe20000010000 */
[----:B------:R-:W-:Y:S01]  /*2ae0*/  @!P5 FADD.FTZ R29, R29, R9 ;  /* 0x000000091d1dd221 */ /* 0x000fe20000010000 */
[----:B------:R-:W-:Y:S02]  /*2af0*/  ISETP.EQ.OR P5, PT, R14, UR14, P4 ;  /* 0x0000000e0e007c0c */ /* 0x000fe4000a7a2670 */
[----:B--2---:R-:W-:Y:S01]  /*2b00*/  @!P6 FADD.FTZ R28, R28, R10 ;  /* 0x0000000a1c1ce221 */ /* 0x004fe20000010000 */
[----:B------:R-:W-:Y:S01]  /*2b10*/  @!P6 FADD.FTZ R29, R29, R11 ;  /* 0x0000000b1d1de221 */ /* 0x000fe20000010000 */
[----:B------:R-:W-:-:S09]  /*2b20*/  ISETP.EQ.OR P6, PT, R24, UR14, P4 ;  /* 0x0000000e18007c0c */ /* 0x000fd2000a7c2670 */
[----:B------:R-:W-:-:S04]  /*2b30*/  @!P5 IMAD R9, R14, UR17, R31 ;  /* 0x000000110e09dc24 */ /* 0x000fc8000f8e021f */
[----:B------:R-:W-:-:S04]  /*2b40*/  @!P5 IMAD.WIDE.U32 R8, R9, 0x8, R22 ;  /* 0x000000080908d825 */ /* 0x000fc800078e0016 */
[----:B------:R-:W-:Y:S02]  /*2b50*/  @!P6 IMAD R11, R24, UR17, R31 ;  /* 0x00000011180bec24 */ /* 0x000fe4000f8e021f */
[----:B------:R-:W2:Y:S02]  /*2b60*/  @!P5 LDG.E.64 R8, desc[UR12][R8.64] ;  /* 0x0000000c0808d981 */ /* 0x000ea4000c1e1b00 */
[----:B------:R-:W-:-:S06]  /*2b70*/  @!P6 IMAD.WIDE.U32 R10, R11, 0x8, R22 ;  /* 0x000000080b0ae825 */ /* 0x000fcc00078e0016 */
[----:B------:R-:W3:Y:S01]  /*2b80*/  @!P6 LDG.E.64 R10, desc[UR12][R10.64] ;  /* 0x0000000c0a0ae981 */ /* 0x000ee2000c1e1b00 */
        /* <DEDUP_REMOVED lines=84> */
[----:B------:R-:W-:Y:S02]  /*30d0*/  IADD3 R18, R18, -0x10, RZ ;  /* 0xfffffff012127810 */ /* 0x000fe40007ffe0ff */
[----:B------:R-:W-:Y:S01]  /*30e0*/  IADD3 R20, R20, 0x10, RZ ;  /* 0x0000001014147810 */ /* 0x000fe20007ffe0ff */
[----:B--2---:R-:W-:Y:S01]  /*30f0*/  @!P5 FADD.FTZ R28, R28, R8 ;  /* 0x000000081c1cd221 */ /* 0x004fe20000010000 */
[----:B------:R-:W-:Y:S01]  /*3100*/  @!P5 FADD.FTZ R29, R29, R9 ;  /* 0x000000091d1dd221 */ /* 0x000fe20000010000 */
[----:B------:R-:W-:Y:S02]  /*3110*/  ISETP.GT.AND P5, PT, R18, 0xc, PT ;  /* 0x0000000c1200780c */ /* 0x000fe40003fa4270 */
[----:B---3--:R-:W-:Y:S01]  /*3120*/  @!P6 FADD.FTZ R28, R28, R10 ;  /* 0x0000000a1c1ce221 */ /* 0x008fe20000010000 */
[----:B------:R-:W-:-:S10]  /*3130*/  @!P6 FADD.FTZ R29, R29, R11 ;  /* 0x0000000b1d1de221 */ /* 0x000fd40000010000 */
[----:B------:R-:W-:Y:S05]  /*3140*/  @P5 BRA `(.L_x_54) ;  /* 0xfffffff800345947 */ /* 0x000fea000383ffff */
.L_x_53:
[----:B------:R-:W-:-:S13]  /*3150*/  ISETP.GT.AND P5, PT, R18, 0x4, PT ;  /* 0x000000041200780c */ /* 0x000fda0003fa4270 */
[----:B------:R-:W-:Y:S05]  /*3160*/  @!P5 BRA `(.L_x_55) ;  /* 0x0000000000ecd947 */ /* 0x000fea0003800000 */
        /* <DEDUP_REMOVED lines=10> */
[----:B------:R-:W-:Y:S02]  /*3210*/  IADD3 R24, R20, 0x3, RZ ;  /* 0x0000000314187810 */ /* 0x000fe40007ffe0ff */
[----:B------:R-:W-:Y:S02]  /*3220*/  ISETP.EQ.OR P0, PT, R14, UR14, P4 ;  /* 0x0000000e0e007c0c */ /* 0x000fe4000a702670 */
[----:B------:R-:W-:Y:S01]  /*3230*/  IADD3 R20, R20, 0x4, RZ ;  /* 0x0000000414147810 */ /* 0x000fe20007ffe0ff */
[----:B0-----:R-:W-:Y:S01]  /*3240*/  @!P6 FADD.FTZ R28, R28, R8 ;  /* 0x000000081c1ce221 */ /* 0x001fe20000010000 */
[----:B------:R-:W-:Y:S01]  /*3250*/  @!P6 FADD.FTZ R29, R29, R9 ;  /* 0x000000091d1de221 */ /* 0x000fe20000010000 */
[----:B------:R-:W-:-:S08]  /*3260*/  ISETP.EQ.OR P6, PT, R24, UR14, P4 ;  /* 0x0000000e18007c0c */ /* 0x000fd0000a7c2670 */
[----:B------:R-:W-:-:S04]  /*3270*/  @!P0 IMAD R9, R14, UR17, R31 ;  /* 0x000000110e098c24 */ /* 0x000fc8000f8e021f */
[----:B------:R-:W-:-:S04]  /*3280*/  @!P0 IMAD.WIDE.U32 R8, R9, 0x8, R22 ;  /* 0x0000000809088825 */ /* 0x000fc800078e0016 */
[----:B--2---:R-:W-:Y:S01]  /*3290*/  @!P5 FADD.FTZ R28, R28, R10 ;  /* 0x0000000a1c1cd221 */ /* 0x004fe20000010000 */
[----:B------:R-:W-:Y:S01]  /*32a0*/  @!P5 FADD.FTZ R29, R29, R11 ;  /* 0x0000000b1d1dd221 */ /* 0x000fe20000010000 */
[----:B------:R-:W-:Y:S01]  /*32b0*/  ISETP.EQ.OR P5, PT, R20, UR14, P4 ;  /* 0x0000000e14007c0c */ /* 0x000fe2000a7a2670 */
[----:B------:R-:W2:Y:S01]  /*32c0*/  @!P0 LDG.E.64 R8, desc[UR12][R8.64] ;  /* 0x0000000c08088981 */ /* 0x000ea2000c1e1b00 */
[----:B------:R-:W-:-:S04]  /*32d0*/  @!P6 IMAD R11, R24, UR17, R31 ;  /* 0x00000011180bec24 */ /* 0x000fc8000f8e021f */
[----:B------:R-:W-:-:S07]  /*32e0*/  @!P6 IMAD.WIDE.U32 R10, R11, 0x8, R22 ;  /* 0x000000080b0ae825 */ /* 0x000fce00078e0016 */
[----:B------:R-:W-:Y:S01]  /*32f0*/  @!P5 IMAD R15, R20, UR17, R31 ;  /* 0x00000011140fdc24 */ /* 0x000fe2000f8e021f */
[----:B------:R-:W3:Y:S03]  /*3300*/  @!P6 LDG.E.64 R10, desc[UR12][R10.64] ;  /* 0x0000000c0a0ae981 */ /* 0x000ee6000c1e1b00 */
        /* <DEDUP_REMOVED lines=10> */
[----:B------:R-:W-:-:S02]  /*33b0*/  ISETP.EQ.OR P6, PT, R26, UR14, P4 ;  /* 0x0000000e1a007c0c */ /* 0x000fc4000a7c2670 */
[----:B----4-:R-:W-:Y:S01]  /*33c0*/  @!P5 FADD.FTZ R28, R28, R14 ;  /* 0x0000000e1c1cd221 */ /* 0x010fe20000010000 */
[----:B------:R-:W-:Y:S01]  /*33d0*/  @!P5 FADD.FTZ R29, R29, R15 ;  /* 0x0000000f1d1dd221 */ /* 0x000fe20000010000 */
[----:B------:R-:W-:-:S05]  /*33e0*/  ISETP.EQ.OR P5, PT, R19, UR14, P4 ;  /* 0x0000000e13007c0c */ /* 0x000fca000a7a2670 */
[----:B------:R-:W-:-:S04]  /*33f0*/  @!P0 IMAD R9, R24, UR17, R31 ;  /* 0x0000001118098c24 */ /* 0x000fc8000f8e021f */
[----:B------:R-:W-:Y:S02]  /*3400*/  @!P6 IMAD R11, R26, UR17, R31 ;  /* 0x000000111a0bec24 */ /* 0x000fe4000f8e021f */
[----:B------:R-:W-:-:S04]  /*3410*/  @!P0 IMAD.WIDE.U32 R8, R9, 0x8, R22 ;  /* 0x0000000809088825 */ /* 0x000fc800078e0016 */
[----:B------:R-:W-:Y:S02]  /*3420*/  @!P6 IMAD.WIDE.U32 R10, R11, 0x8, R22 ;  /* 0x000000080b0ae825 */ /* 0x000fe400078e0016 */
[----:B------:R-:W2:Y:S02]  /*3430*/  @!P0 LDG.E.64 R8, desc[UR12][R8.64] ;  /* 0x0000000c08088981 */ /* 0x000ea4000c1e1b00 */
[----:B------:R-:W-:Y:S02]  /*3440*/  @!P5 IMAD R15, R19, UR17, R31 ;  /* 0x00000011130fdc24 */ /* 0x000fe4000f8e021f */
[----:B------:R-:W3:Y:S02]  /*3450*/  @!P6 LDG.E.64 R10, desc[UR12][R10.64] ;  /* 0x0000000c0a0ae981 */ /* 0x000ee4000c1e1b00 */
[----:B------:R-:W-:-:S06]  /*3460*/  @!P5 IMAD.WIDE.U32 R14, R15, 0x8, R22 ;  /* 0x000000080f0ed825 */ /* 0x000fcc00078e0016 */
[----:B------:R-:W4:Y:S01]  /*3470*/  @!P5 LDG.E.64 R14, desc[UR12][R14.64] ;  /* 0x0000000c0e0ed981 */ /* 0x000f22000c1e1b00 */
[----:B------:R-:W-:Y:S02]  /*3480*/  IADD3 R18, R18, -0x4, RZ ;  /* 0xfffffffc12127810 */ /* 0x000fe40007ffe0ff */
[----:B------:R-:W-:Y:S02]  /*3490*/  IADD3 R20, R20, 0x4, RZ ;  /* 0x0000000414147810 */ /* 0x000fe40007ffe0ff */
[----:B------:R-:W-:Y:S01]  /*34a0*/  IADD3 R18, R18, -0x4, RZ ;  /* 0xfffffffc12127810 */ /* 0x000fe20007ffe0ff */
[----:B--2---:R-:W-:Y:S01]  /*34b0*/  @!P0 FADD.FTZ R28, R28, R8 ;  /* 0x000000081c1c8221 */ /* 0x004fe20000010000 */
[----:B------:R-:W-:-:S03]  /*34c0*/  @!P0 FADD.FTZ R29, R29, R9 ;  /* 0x000000091d1d8221 */ /* 0x000fc60000010000 */
[----:B---3--:R-:W-:Y:S01]  /*34d0*/  @!P6 FADD.FTZ R28, R28, R10 ;  /* 0x0000000a1c1ce221 */ /* 0x008fe20000010000 */
[----:B------:R-:W-:Y:S01]  /*34e0*/  @!P6 FADD.FTZ R29, R29, R11 ;  /* 0x0000000b1d1de221 */ /* 0x000fe20000010000 */
[----:B------:R-:W-:Y:S02]  /*34f0*/  PLOP3.LUT P0, PT, PT, PT, PT, 0x8, 0x0 ;  /* 0x000000000000781c */ /* 0x000fe40003f0e170 */
[----:B----4-:R-:W-:Y:S01]  /*3500*/  @!P5 FADD.FTZ R28, R28, R14 ;  /* 0x0000000e1c1cd221 */ /* 0x010fe20000010000 */
[----:B------:R-:W-:-:S10]  /*3510*/  @!P5 FADD.FTZ R29, R29, R15 ;  /* 0x0000000f1d1dd221 */ /* 0x000fd40000010000 */
.L_x_55:
[----:B------:R-:W-:-:S13]  /*3520*/  ISETP.NE.OR P0, PT, R18, RZ, P0 ;  /* 0x000000ff1200720c */ /* 0x000fda0000705670 */
[----:B------:R-:W-:Y:S05]  /*3530*/  @!P0 BRA `(.L_x_51) ;  /* 0x00000000007c8947 */ /* 0x000fea0003800000 */
.L_x_52:
[----:B------:R-:W-:-:S13]  /*3540*/  ISETP.EQ.OR P6, PT, R20, UR14, P4 ;  /* 0x0000000e14007c0c */ /* 0x000fda000a7c2670 */
[----:B------:R-:W-:-:S04]  /*3550*/  @!P6 IMAD R9, R20, UR17, R31 ;  /* 0x000000111409ec24 */ /* 0x000fc8000f8e021f */
[----:B------:R-:W-:-:S06]  /*3560*/  @!P6 IMAD.WIDE.U32 R8, R9, 0x8, R22 ;  /* 0x000000080908e825 */ /* 0x000fcc00078e0016 */
[----:B------:R-:W0:Y:S01]  /*3570*/  @!P6 LDG.E.64 R8, desc[UR12][R8.64] ;  /* 0x0000000c0808e981 */ /* 0x000e22000c1e1b00 */
[C---:B------:R-:W-:Y:S02]  /*3580*/  IADD3 R10, R20.reuse, 0x1, RZ ;  /* 0x00000001140a7810 */ /* 0x040fe40007ffe0ff */
[----:B------:R-:W-:Y:S02]  /*3590*/  IADD3 R14, R20, 0x2, RZ ;  /* 0x00000002140e7810 */ /* 0x000fe40007ffe0ff */
[----:B------:R-:W-:Y:S02]  /*35a0*/  ISETP.EQ.OR P0, PT, R10, UR14, P4 ;  /* 0x0000000e0a007c0c */ /* 0x000fe4000a702670 */
[----:B------:R-:W-:Y:S02]  /*35b0*/  IADD3 R24, R20, 0x3, RZ ;  /* 0x0000000314187810 */ /* 0x000fe40007ffe0ff */
[----:B------:R-:W-:-:S09]  /*35c0*/  ISETP.EQ.OR P5, PT, R14, UR14, P4 ;  /* 0x0000000e0e007c0c */ /* 0x000fd2000a7a2670 */
[----:B------:R-:W-:-:S04]  /*35d0*/  @!P0 IMAD R11, R10, UR17, R31 ;  /* 0x000000110a0b8c24 */ /* 0x000fc8000f8e021f */
[----:B------:R-:W-:Y:S02]  /*35e0*/  @!P5 IMAD R15, R14, UR17, R31 ;  /* 0x000000110e0fdc24 */ /* 0x000fe4000f8e021f */
[----:B0-----:R-:W-:Y:S01]  /*35f0*/  @!P6 FADD.FTZ R28, R28, R8 ;  /* 0x000000081c1ce221 */ /* 0x001fe20000010000 */
[----:B------:R-:W-:Y:S01]  /*3600*/  @!P6 FADD.FTZ R29, R29, R9 ;  /* 0x000000091d1de221 */ /* 0x000fe20000010000 */
[----:B------:R-:W-:Y:S01]  /*3610*/  ISETP.EQ.OR P6, PT, R24, UR14, P4 ;  /* 0x0000000e18007c0c */ /* 0x000fe2000a7c2670 */
[----:B------:R-:W-:-:S04]  /*3620*/  @!P0 IMAD.WIDE.U32 R8, R11, 0x8, R22 ;  /* 0x000000080b088825 */ /* 0x000fc800078e0016 */
[----:B------:R-:W-:Y:S02]  /*3630*/  @!P5 IMAD.WIDE.U32 R10, R15, 0x8, R22 ;  /* 0x000000080f0ad825 */ /* 0x000fe400078e0016 */
[----:B------:R-:W2:Y:S04]  /*3640*/  @!P0 LDG.E.64 R8, desc[UR12][R8.64] ;  /* 0x0000000c08088981 */ /* 0x000ea8000c1e1b00 */
[----:B------:R-:W3:Y:S02]  /*3650*/  @!P5 LDG.E.64 R10, desc[UR12][R10.64] ;  /* 0x0000000c0a0ad981 */ /* 0x000ee4000c1e1b00 */
[----:B------:R-:W-:-:S04]  /*3660*/  @!P6 IMAD R19, R24, UR17, R31 ;  /* 0x000000111813ec24 */ /* 0x000fc8000f8e021f */
[----:B------:R-:W-:-:S06]  /*3670*/  @!P6 IMAD.WIDE.U32 R14, R19, 0x8, R22 ;  /* 0x00000008130ee825 */ /* 0x000fcc00078e0016 */
[----:B------:R-:W4:Y:S01]  /*3680*/  @!P6 LDG.E.64 R14, desc[UR12][R14.64] ;  /* 0x0000000c0e0ee981 */ /* 0x000f22000c1e1b00 */
[----:B------:R-:W-:Y:S02]  /*3690*/  IADD3 R18, R18, -0x4, RZ ;  /* 0xfffffffc12127810 */ /* 0x000fe40007ffe0ff */
[----:B------:R-:W-:Y:S01]  /*36a0*/  IADD3 R20, R20, 0x4, RZ ;  /* 0x0000000414147810 */ /* 0x000fe20007ffe0ff */
[----:B--2---:R-:W-:Y:S01]  /*36b0*/  @!P0 FADD.FTZ R28, R28, R8 ;  /* 0x000000081c1c8221 */ /* 0x004fe20000010000 */
[----:B------:R-:W-:Y:S01]  /*36c0*/  @!P0 FADD.FTZ R29, R29, R9 ;  /* 0x000000091d1d8221 */ /* 0x000fe20000010000 */
[----:B------:R-:W-:Y:S02]  /*36d0*/  ISETP.NE.AND P0, PT, R18, RZ, PT ;  /* 0x000000ff1200720c */ /* 0x000fe40003f05270 */
[----:B---3--:R-:W-:Y:S01]  /*36e0*/  @!P5 FADD.FTZ R28, R28, R10 ;  /* 0x0000000a1c1cd221 */ /* 0x008fe20000010000 */
[----:B------:R-:W-:-:S03]  /*36f0*/  @!P5 FADD.FTZ R29, R29, R11 ;  /* 0x0000000b1d1dd221 */ /* 0x000fc60000010000 */
[----:B----4-:R-:W-:Y:S01]  /*3700*/  @!P6 FADD.FTZ R28, R28, R14 ;  /* 0x0000000e1c1ce221 */ /* 0x010fe20000010000 */
[----:B------:R-:W-:-:S06]  /*3710*/  @!P6 FADD.FTZ R29, R29, R15 ;  /* 0x0000000f1d1de221 */ /* 0x000fcc0000010000 */
[----:B------:R-:W-:Y:S05]  /*3720*/  @P0 BRA `(.L_x_52) ;  /* 0xfffffffc00840947 */ /* 0x000fea000383ffff */
.L_x_51:
[----:B------:R-:W-:-:S13]  /*3730*/  LOP3.LUT P0, R12, R12, 0x3, RZ, 0xc0, !PT ;  /* 0x000000030c0c7812 */ /* 0x000fda000780c0ff */
[----:B------:R-:W-:Y:S05]  /*3740*/  @!P0 BRA `(.L_x_48) ;  /* 0x0000000000688947 */ /* 0x000fea0003800000 */
[----:B------:R-:W-:Y:S01]  /*3750*/  ISETP.EQ.OR P0, PT, R20, UR14, P4 ;  /* 0x0000000e14007c0c */ /* 0x000fe2000a702670 */
[----:B------:R-:W-:Y:S01]  /*3760*/  BSSY B0, `(.L_x_56) ;  /* 0x0000008000007945 */ /* 0x000fe20003800000 */
[----:B------:R-:W-:-:S11]  /*3770*/  ISETP.NE.AND P5, PT, R12, 0x1, PT ;  /* 0x000000010c00780c */ /* 0x000fd60003fa5270 */
[----:B------:R-:W-:Y:S05]  /*3780*/  @P0 BRA `(.L_x_57) ;  /* 0x0000000000140947 */ /* 0x000fea0003800000 */
[----:B------:R-:W-:-:S04]  /*3790*/  IMAD R9, R20, UR17, R31 ;  /* 0x0000001114097c24 */ /* 0x000fc8000f8e021f */
[----:B------:R-:W-:-:S06]  /*37a0*/  IMAD.WIDE.U32 R8, R9, 0x8, R22 ;  /* 0x0000000809087825 */ /* 0x000fcc00078e0016 */
[----:B------:R-:W0:Y:S02]  /*37b0*/  LDG.E.64 R8, desc[UR12][R8.64] ;  /* 0x0000000c08087981 */ /* 0x000e24000c1e1b00 */
[----:B0-----:R-:W-:Y:S01]  /*37c0*/  FADD.FTZ R28, R28, R8 ;  /* 0x000000081c1c7221 */ /* 0x001fe20000010000 */
[----:B------:R-:W-:-:S07]  /*37d0*/  FADD.FTZ R29, R29, R9 ;  /* 0x000000091d1d7221 */ /* 0x000fce0000010000 */
.L_x_57:
[----:B------:R-:W-:Y:S05]  /*37e0*/  BSYNC B0 ;  /* 0x0000000000007941 */ /* 0x000fea0003800000 */
.L_x_56:
[----:B------:R-:W-:Y:S05]  /*37f0*/  @!P5 BRA `(.L_x_48) ;  /* 0x00000000003cd947 */ /* 0x000fea0003800000 */
[C---:B------:R-:W-:Y:S02]  /*3800*/  IADD3 R8, R20.reuse, 0x2, RZ ;  /* 0x0000000214087810 */ /* 0x040fe40007ffe0ff */
[----:B------:R-:W-:Y:S02]  /*3810*/  IADD3 R20, R20, 0x1, RZ ;  /* 0x0000000114147810 */ /* 0x000fe40007ffe0ff */
[----:B------:R-:W-:Y:S02]  /*3820*/  ISETP.EQ.OR P0, PT, R8, UR14, P4 ;  /* 0x0000000e08007c0c */ /* 0x000fe4000a702670 */
[----:B------:R-:W-:Y:S02]  /*3830*/  ISETP.EQ.OR P5, PT, R20, UR14, P4 ;  /* 0x0000000e14007c0c */ /* 0x000fe4000a7a2670 */
[----:B------:R-:W-:-:S11]  /*3840*/  ISETP.EQ.OR P0, PT, R12, 0x2, P0 ;  /* 0x000000020c00780c */ /* 0x000fd60000702670 */
[--C-:B------:R-:W-:Y:S02]  /*3850*/  @!P5 IMAD R9, R20, UR17, R31.reuse ;  /* 0x000000111409dc24 */ /* 0x100fe4000f8e021f */
[----:B------:R-:W-:Y:S02]  /*3860*/  @!P0 IMAD R11, R8, UR17, R31 ;  /* 0x00000011080b8c24 */ /* 0x000fe4000f8e021f */
[----:B------:R-:W-:-:S04]  /*3870*/  @!P5 IMAD.WIDE.U32 R8, R9, 0x8, R22 ;  /* 0x000000080908d825 */ /* 0x000fc800078e0016 */
[----:B------:R-:W-:Y:S02]  /*3880*/  @!P0 IMAD.WIDE.U32 R10, R11, 0x8, R22 ;  /* 0x000000080b0a8825 */ /* 0x000fe400078e0016 */
[----:B------:R-:W0:Y:S04]  /*3890*/  @!P5 LDG.E.64 R8, desc[UR12][R8.64] ;  /* 0x0000000c0808d981 */ /* 0x000e28000c1e1b00 */
[----:B------:R-:W2:Y:S01]  /*38a0*/  @!P0 LDG.E.64 R10, desc[UR12][R10.64] ;  /* 0x0000000c0a0a8981 */ /* 0x000ea2000c1e1b00 */
[----:B0-----:R-:W-:Y:S01]  /*38b0*/  @!P5 FADD.FTZ R28, R28, R8 ;  /* 0x000000081c1cd221 */ /* 0x001fe20000010000 */
[----:B------:R-:W-:-:S03]  /*38c0*/  @!P5 FADD.FTZ R29, R29, R9 ;  /* 0x000000091d1dd221 */ /* 0x000fc60000010000 */
[----:B--2---:R-:W-:Y:S01]  /*38d0*/  @!P0 FADD.FTZ R28, R28, R10 ;  /* 0x0000000a1c1c8221 */ /* 0x004fe20000010000 */
[----:B------:R-:W-:-:S07]  /*38e0*/  @!P0 FADD.FTZ R29, R29, R11 ;  /* 0x0000000b1d1d8221 */ /* 0x000fce0000010000 */
.L_x_48:
[----:B------:R-:W1:Y:S01]  /*38f0*/  S2UR UR11, SR_CgaCtaId ;  /* 0x00000000000b79c3 */ /* 0x000e620000008800 */
[----:B------:R-:W-:Y:S01]  /*3900*/  UMOV UR10, 0x400 ;  /* 0x00000400000a7882 */ /* 0x000fe20000000000 */
[C---:B------:R-:W-:Y:S01]  /*3910*/  PRMT R10, R38.reuse, 0x7632, R10 ;  /* 0x00007632260a7816 */ /* 0x040fe2000000000a */
[----:B------:R-:W-:Y:S01]  /*3920*/  ULDC.64 UR22, c[0x0][0x290] ;  /* 0x0000a40000167ab9 */ /* 0x000fe20000000a00 */
[----:B------:R-:W-:Y:S02]  /*3930*/  SHF.R.U32.HI R14, RZ, 0x3, R40 ;  /* 0x00000003ff0e7819 */ /* 0x000fe40000011628 */
[----:B------:R-:W-:Y:S02]  /*3940*/  SHF.L.U32 R38, R38, 0x10, RZ ;  /* 0x0000001026267819 */ /* 0x000fe400000006ff */
[----:B------:R-:W2:Y:S01]  /*3950*/  LDC R11, c[0x0][0x2ac] ;  /* 0x0000ab00ff0b7b82 */ /* 0x000ea20000000800 */
[C---:B------:R-:W-:Y:S02]  /*3960*/  PRMT R20, R37.reuse, 0x7632, R20 ;  /* 0x0000763225147816 */ /* 0x040fe40000000014 */
[----:B------:R-:W-:-:S02]  /*3970*/  SHF.L.U32 R37, R37, 0x10, RZ ;  /* 0x0000001025257819 */ /* 0x000fc400000006ff */
[----:B------:R-:W-:Y:S01]  /*3980*/  SHF.L.U32 R20, R20, 0x10, RZ ;  /* 0x0000001014147819 */ /* 0x000fe200000006ff */
[----:B-1----:R-:W-:Y:S01]  /*3990*/  ULEA UR10, UR11, UR10, 0x18 ;  /* 0x0000000a0b0a7291 */ /* 0x002fe2000f8ec03f */
[----:B--2---:R-:W-:-:S08]  /*39a0*/  IMAD R14, R11, UR14, R14 ;  /* 0x0000000e0b0e7c24 */ /* 0x004fd0000f8e020e */
[----:B------:R-:W-:Y:S01]  /*39b0*/  @!P4 STS.64 [UR10+0x50], R28 ;  /* 0x0000501cff00c988 */ /* 0x000fe20008000a0a */
[----:B------:R-:W-:Y:S01]  /*39c0*/  BAR.SYNC.DEFER_BLOCKING 0x0 ;  /* 0x0000000000007b1d */ /* 0x000fe20000010000 */
[----:B------:R-:W-:-:S05]  /*39d0*/  IADD3 R18, R14, 0x40, RZ ;  /* 0x000000400e127810 */ /* 0x000fca0007ffe0ff */
[----:B------:R-:W1:Y:S01]  /*39e0*/  LDS.64 R8, [UR10+0x50] ;  /* 0x0000500aff087984 */ /* 0x000e620008000a00 */
[----:B------:R-:W-:Y:S02]  /*39f0*/  ULDC UR10, c[0x0][0x2bc] ;  /* 0x0000af00000a7ab9 */ /* 0x000fe40000000800 */
[----:B-1----:R-:W-:Y:S01]  /*3a00*/  FMUL.FTZ R12, R8, UR10 ;  /* 0x0000000a080c7c20 */ /* 0x002fe20008410000 */
[----:B------:R-:W-:Y:S01]  /*3a10*/  SHF.L.U32 R8, R10, 0x10, RZ ;  /* 0x000000100a087819 */ /* 0x000fe200000006ff */
[----:B------:R-:W-:Y:S01]  /*3a20*/  FMUL.FTZ R15, R9, UR10 ;  /* 0x0000000a090f7c20 */ /* 0x000fe20008410000 */
[----:B------:R-:W-:-:S03]  /*3a30*/  FADD.FTZ R9, R38, -UR20 ;  /* 0x8000001426097e21 */ /* 0x000fc60008010000 */
[----:B------:R-:W-:Y:S01]  /*3a40*/  FADD.FTZ R8, R8, -UR20 ;  /* 0x8000001408087e21 */ /* 0x000fe20008010000 */
[----:B------:R-:W-:-:S03]  /*3a50*/  FMUL.FTZ R9, R9, UR18 ;  /* 0x0000001209097c20 */ /* 0x000fc60008410000 */
[----:B------:R-:W-:Y:S01]  /*3a60*/  FMUL.FTZ R8, R8, UR18 ;  /* 0x0000001208087c20 */ /* 0x000fe20008410000 */
[----:B------:R-:W-:Y:S06]  /*3a70*/  @!P3 BRA `(.L_x_58) ;  /* 0x000000000048b947 */ /* 0x000fec0003800000 */
[----:B------:R-:W-:Y:S01]  /*3a80*/  FFMA.FTZ R11, R9, R4, R6 ;  /* 0x00000004090b7223 */ /* 0x000fe20000010006 */
[----:B------:R-:W-:-:S03]  /*3a90*/  FFMA.FTZ R10, R8, R5, R7 ;  /* 0x00000005080a7223 */ /* 0x000fc60000010007 */
[----:B------:R-:W-:Y:S01]  /*3aa0*/  FMUL.FTZ R19, R11, -1.4426950216293334961 ;  /* 0xbfb8aa3b0b137820 */ /* 0x000fe20000410000 */
[----:B------:R-:W-:-:S05]  /*3ab0*/  FMUL.FTZ R23, R10, -1.4426950216293334961 ;  /* 0xbfb8aa3b0a177820 */ /* 0x000fca0000410000 */
[----:B------:R-:W1:Y:S08]  /*3ac0*/  MUFU.EX2 R19, R19 ;  /* 0x0000001300137308 */ /* 0x000e700000000800 */
[----:B------:R-:W2:Y:S01]  /*3ad0*/  MUFU.EX2 R23, R23 ;  /* 0x0000001700177308 */ /* 0x000ea20000000800 */
[----:B-1----:R-:W-:-:S07]  /*3ae0*/  FADD.FTZ R21, R19, 1 ;  /* 0x3f80000013157421 */ /* 0x002fce0000010000 */
[----:B------:R-:W1:Y:S01]  /*3af0*/  MUFU.RCP R22, R21 ;  /* 0x0000001500167308 */ /* 0x000e620000001000 */
[----:B--2---:R-:W-:-:S07]  /*3b00*/  FADD.FTZ R24, R23, 1 ;  /* 0x3f80000017187421 */ /* 0x004fce0000010000 */
[----:B------:R-:W2:Y:S01]  /*3b10*/  MUFU.RCP R25, R24 ;  /* 0x0000001800197308 */ /* 0x000ea20000001000 */
[----:B-1----:R-:W-:Y:S01]  /*3b20*/  FADD.FTZ R26, -R22, 1 ;  /* 0x3f800000161a7421 */ /* 0x002fe20000010100 */
[----:B------:R-:W-:-:S03]  /*3b30*/  FMUL.FTZ R37, R37, R22 ;  /* 0x0000001625257220 */ /* 0x000fc60000410000 */
[----:B------:R-:W-:Y:S01]  /*3b40*/  FFMA.FTZ R26, R11, R26, 1 ;  /* 0x3f8000000b1a7423 */ /* 0x000fe2000001001a */
[----:B--2---:R-:W-:Y:S01]  /*3b50*/  FADD.FTZ R27, -R25, 1 ;  /* 0x3f800000191b7421 */ /* 0x004fe20000010100 */
[----:B------:R-:W-:Y:S02]  /*3b60*/  FMUL.FTZ R20, R20, R25 ;  /* 0x0000001914147220 */ /* 0x000fe40000410000 */
[----:B------:R-:W-:Y:S01]  /*3b70*/  FMUL.FTZ R37, R37, R26 ;  /* 0x0000001a25257220 */ /* 0x000fe20000410000 */
[----:B------:R-:W-:-:S04]  /*3b80*/  FFMA.FTZ R27, R10, R27, 1 ;  /* 0x3f8000000a1b7423 */ /* 0x000fc8000001001b */
[----:B------:R-:W-:-:S07]  /*3b90*/  FMUL.FTZ R20, R20, R27 ;  /* 0x0000001b14147220 */ /* 0x000fce0000410000 */
.L_x_58:
[----:B------:R-:W-:Y:S04]  /*3ba0*/  BSSY B0, `(.L_x_59) ;  /* 0x0000015000007945 */ /* 0x000fe80003800000 */
[----:B------:R-:W-:Y:S05]  /*3bb0*/  @!P2 BRA `(.L_x_60) ;  /* 0x00000000004ca947 */ /* 0x000fea0003800000 */
[C-C-:B------:R-:W-:Y:S01]  /*3bc0*/  FFMA.FTZ R10, R12.reuse, R9, R15.reuse ;  /* 0x000000090c0a7223 */ /* 0x140fe2000001000f */
[----:B------:R-:W-:Y:S01]  /*3bd0*/  FFMA.FTZ R9, R12, R8, R15 ;  /* 0x000000080c097223 */ /* 0x000fe2000001000f */
[----:B------:R-:W-:Y:S01]  /*3be0*/  SHF.R.S32.HI R11, RZ, 0x1f, R0 ;  /* 0x0000001fff0b7819 */ /* 0x000fe20000011400 */
[----:B------:R-:W-:Y:S01]  /*3bf0*/  ULDC.64 UR10, c[0x0][0x288] ;  /* 0x0000a200000a7ab9 */ /* 0x000fe20000000a00 */
[----:B------:R-:W-:Y:S01]  /*3c00*/  MOV R8, R42 ;  /* 0x0000002a00087202 */ /* 0x000fe20000000f00 */
[----:B------:R-:W-:Y:S01]  /*3c10*/  FFMA.FTZ R19, R20, R5, -R9 ;  /* 0x0000000514137223 */ /* 0x000fe20000010809 */
[----:B------:R-:W-:Y:S01]  /*3c20*/  MOV R9, R45 ;  /* 0x0000002d00097202 */ /* 0x000fe20000000f00 */
[----:B------:R-:W-:Y:S02]  /*3c30*/  IMAD R11, R11, UR10, RZ ;  /* 0x0000000a0b0b7c24 */ /* 0x000fe4000f8e02ff */
[----:B------:R-:W-:Y:S01]  /*3c40*/  FFMA.FTZ R10, R37, R4, -R10 ;  /* 0x00000004250a7223 */ /* 0x000fe2000001080a */
[----:B------:R-:W-:Y:S01]  /*3c50*/  FMUL.FTZ R19, R19, UR18 ;  /* 0x0000001213137c20 */ /* 0x000fe20008410000 */
[----:B------:R-:W-:-:S04]  /*3c60*/  IMAD.WIDE.U32 R8, R0, UR10, R8 ;  /* 0x0000000a00087c25 */ /* 0x000fc8000f8e0008 */
[----:B------:R-:W-:Y:S01]  /*3c70*/  FMUL.FTZ R20, R10, UR18 ;  /* 0x000000120a147c20 */ /* 0x000fe20008410000 */
[----:B------:R-:W-:Y:S01]  /*3c80*/  IMAD R11, R0, UR11, R11 ;  /* 0x0000000b000b7c24 */ /* 0x000fe2000f8e020b */
[----:B------:R-:W-:-:S03]  /*3c90*/  ULDC.64 UR10, c[0x0][0x210] ;  /* 0x00008400000a7ab9 */ /* 0x000fc60000000a00 */
[----:B------:R-:W-:Y:S02]  /*3ca0*/  F2FP.BF16.F32.PACK_AB R19, R19, R20 ;  /* 0x000000141313723e */ /* 0x000fe400000010ff */
[----:B------:R-:W-:Y:S02]  /*3cb0*/  LEA R10, P0, R8, UR10, 0x1 ;  /* 0x0000000a080a7c11 */ /* 0x000fe4000f8008ff */
[----:B------:R-:W-:-:S04]  /*3cc0*/  IADD3 R11, R9, R11, RZ ;  /* 0x0000000b090b7210 */ /* 0x000fc80007ffe0ff */
[----:B------:R-:W-:-:S05]  /*3cd0*/  LEA.HI.X R11, R8, UR11, R11, 0x1, P0 ;  /* 0x0000000b080b7c11 */ /* 0x000fca00080f0c0b */
[----:B------:R1:W-:Y:S02]  /*3ce0*/  STG.E desc[UR12][R10.64], R19 ;  /* 0x000000130a007986 */ /* 0x0003e4000c10190c */
.L_x_60:
[----:B------:R-:W-:Y:S05]  /*3cf0*/  BSYNC B0 ;  /* 0x0000000000007941 */ /* 0x000fea0003800000 */
.L_x_59:
[C---:B------:R-:W-:Y:S02]  /*3d00*/  PRMT R8, R39.reuse, 0x7632, R8 ;  /* 0x0000763227087816 */ /* 0x040fe40000000008 */
[----:B------:R-:W-:Y:S02]  /*3d10*/  IADD3 R14, R14, 0x60, RZ ;  /* 0x000000600e0e7810 */ /* 0x000fe40007ffe0ff */
[----:B------:R-:W-:Y:S02]  /*3d20*/  SHF.L.U32 R39, R39, 0x10, RZ ;  /* 0x0000001027277819 */ /* 0x000fe400000006ff */
[----:B------:R-:W-:Y:S02]  /*3d30*/  SHF.L.U32 R8, R8, 0x10, RZ ;  /* 0x0000001008087819 */ /* 0x000fe400000006ff */
[----:B------:R-:W-:Y:S01]  /*3d40*/  ISETP.GE.U32.AND P0, PT, R18, UR22, PT ;  /* 0x0000001612007c0c */ /* 0x000fe2000bf06070 */
[----:B------:R-:W-:Y:S01]  /*3d50*/  FADD.FTZ R39, R39, -UR20 ;  /* 0x8000001427277e21 */ /* 0x000fe20008010000 */
[----:B------:R-:W-:Y:S01]  /*3d60*/  ISETP.GE.U32.AND P4, PT, R14, UR22, PT ;  /* 0x000000160e007c0c */ /* 0x000fe2000bf86070 */
[----:B-1----:R-:W-:Y:S01]  /*3d70*/  FADD.FTZ R10, R8, -UR20 ;  /* 0x80000014080a7e21 */ /* 0x002fe20008010000 */
[----:B------:R-:W-:Y:S01]  /*3d80*/  SHF.R.S32.HI R18, RZ, 0x1f, R18 ;  /* 0x0000001fff127819 */ /* 0x000fe20000011412 */
[----:B------:R-:W-:Y:S01]  /*3d90*/  FMUL.FTZ R39, R39, UR18 ;  /* 0x0000001227277c20 */ /* 0x000fe20008410000 */
[----:B------:R-:W-:Y:S01]  /*3da0*/  SHF.R.S32.HI R14, RZ, 0x1f, R14 ;  /* 0x0000001fff0e7819 */ /* 0x000fe2000001140e */
[----:B------:R-:W-:Y:S01]  /*3db0*/  FMUL.FTZ R10, R10, UR18 ;  /* 0x000000120a0a7c20 */ /* 0x000fe20008410000 */
[----:B------:R-:W-:-:S02]  /*3dc0*/  PRMT R11, R36, 0x7632, R11 ;  /* 0x00007632240b7816 */ /* 0x000fc4000000000b */
[----:B------:R-:W-:Y:S02]  /*3dd0*/  ISETP.GE.AND.EX P0, PT, R18, UR23, PT, P0 ;  /* 0x0000001712007c0c */ /* 0x000fe4000bf06300 */
[----:B------:R-:W-:Y:S02]  /*3de0*/  ISETP.GE.AND.EX P4, PT, R14, UR23, PT, P4 ;  /* 0x000000170e007c0c */ /* 0x000fe4000bf86340 */
[----:B------:R-:W-:Y:S02]  /*3df0*/  SHF.L.U32 R9, R36, 0x10, RZ ;  /* 0x0000001024097819 */ /* 0x000fe400000006ff */
[----:B------:R-:W-:Y:S01]  /*3e00*/  SHF.L.U32 R8, R11, 0x10, RZ ;  /* 0x000000100b087819 */ /* 0x000fe200000006ff */
[----:B------:R-:W-:Y:S08]  /*3e10*/  @!P3 BRA `(.L_x_61) ;  /* 0x000000000048b947 */ /* 0x000ff00003800000 */
        /* <DEDUP_REMOVED lines=18> */
.L_x_61:
[----:B------:R-:W-:Y:S04]  /*3f40*/  BSSY B0, `(.L_x_62) ;  /* 0x0000016000007945 */ /* 0x000fe80003800000 */
[----:B------:R-:W-:Y:S05]  /*3f50*/  @!P1 BRA `(.L_x_63) ;  /* 0x0000000000509947 */ /* 0x000fea0003800000 */
[----:B------:R-:W-:Y:S01]  /*3f60*/  IADD3 R21, R0, 0x20, RZ ;  /* 0x0000002000157810 */ /* 0x000fe20007ffe0ff */
[C-C-:B------:R-:W-:Y:S01]  /*3f70*/  FFMA.FTZ R14, R12.reuse, R39, R15.reuse ;  /* 0x000000270c0e7223 */ /* 0x140fe2000001000f */
[----:B------:R-:W-:Y:S01]  /*3f80*/  FFMA.FTZ R11, R12, R10, R15 ;  /* 0x0000000a0c0b7223 */ /* 0x000fe2000001000f */
[----:B------:R-:W-:Y:S01]  /*3f90*/  ULDC.64 UR10, c[0x0][0x288] ;  /* 0x0000a200000a7ab9 */ /* 0x000fe20000000a00 */
[----:B------:R-:W-:Y:S01]  /*3fa0*/  SHF.R.S32.HI R18, RZ, 0x1f, R21 ;  /* 0x0000001fff127819 */ /* 0x000fe20000011415 */
[----:B------:R-:W-:Y:S01]  /*3fb0*/  FFMA.FTZ R14, R9, R4, -R14 ;  /* 0x00000004090e7223 */ /* 0x000fe2000001080e */
[----:B------:R-:W-:Y:S01]  /*3fc0*/  FFMA.FTZ R11, R8, R5, -R11 ;  /* 0x00000005080b7223 */ /* 0x000fe2000001080b */
[----:B------:R-:W-:Y:S02]  /*3fd0*/  MOV R8, R42 ;  /* 0x0000002a00087202 */ /* 0x000fe40000000f00 */
[----:B------:R-:W-:Y:S01]  /*3fe0*/  MOV R9, R45 ;  /* 0x0000002d00097202 */ /* 0x000fe20000000f00 */
[----:B------:R-:W-:-:S02]  /*3ff0*/  IMAD R10, R18, UR10, RZ ;  /* 0x0000000a120a7c24 */ /* 0x000fc4000f8e02ff */
[----:B------:R-:W-:Y:S01]  /*4000*/  FMUL.FTZ R19, R14, UR18 ;  /* 0x000000120e137c20 */ /* 0x000fe20008410000 */
[----:B------:R-:W-:Y:S01]  /*4010*/  FMUL.FTZ R14, R11, UR18 ;  /* 0x000000120b0e7c20 */ /* 0x000fe20008410000 */
[----:B------:R-:W-:-:S04]  /*4020*/  IMAD.WIDE.U32 R8, R21, UR10, R8 ;  /* 0x0000000a15087c25 */ /* 0x000fc8000f8e0008 */
[----:B------:R-:W-:Y:S01]  /*4030*/  IMAD R21, R21, UR11, R10 ;  /* 0x0000000b15157c24 */ /* 0x000fe2000f8e020a */
[----:B------:R-:W-:Y:S02]  /*4040*/  ULDC.64 UR10, c[0x0][0x210] ;  /* 0x00008400000a7ab9 */ /* 0x000fe40000000a00 */
[----:B------:R-:W-:Y:S02]  /*4050*/  LEA R10, P5, R8, UR10, 0x1 ;  /* 0x0000000a080a7c11 */ /* 0x000fe4000f8a08ff */
[----:B------:R-:W-:Y:S02]  /*4060*/  IADD3 R21, R9, R21, RZ ;  /* 0x0000001509157210 */ /* 0x000fe40007ffe0ff */
[----:B------:R-:W-:Y:S02]  /*4070*/  F2FP.BF16.F32.PACK_AB R9, R14, R19 ;  /* 0x000000130e09723e */ /* 0x000fe400000010ff */
[----:B------:R-:W-:-:S05]  /*4080*/  LEA.HI.X R11, R8, UR11, R21, 0x1, P5 ;  /* 0x0000000b080b7c11 */ /* 0x000fca000a8f0c15 */
[----:B------:R1:W-:Y:S02]  /*4090*/  STG.E desc[UR12][R10.64], R9 ;  /* 0x000000090a007986 */ /* 0x0003e4000c10190c */
.L_x_63:
[----:B------:R-:W-:Y:S05]  /*40a0*/  BSYNC B0 ;  /* 0x0000000000007941 */ /* 0x000fea0003800000 */
.L_x_62:
[----:B------:R-:W-:Y:S02]  /*40b0*/  SHF.L.U32 R34, R34, 0x10, RZ ;  /* 0x0000001022227819 */ /* 0x000fe400000006ff */
[----:B------:R-:W-:Y:S02]  /*40c0*/  SHF.L.U32 R3, R3, 0x10, RZ ;  /* 0x0000001003037819 */ /* 0x000fe400000006ff */
[----:B------:R-:W-:Y:S01]  /*40d0*/  SHF.L.U32 R33, R33, 0x10, RZ ;  /* 0x0000001021217819 */ /* 0x000fe200000006ff */
[----:B------:R-:W-:Y:S01]  /*40e0*/  FADD.FTZ R34, R34, -UR20 ;  /* 0x8000001422227e21 */ /* 0x000fe20008010000 */
[C---:B------:R-:W-:Y:S01]  /*40f0*/  ISETP.LT.U32.AND P0, PT, R40.reuse, 0x100, !P0 ;  /* 0x000001002800780c */ /* 0x040fe20004701070 */
[----:B------:R-:W-:Y:S01]  /*4100*/  FADD.FTZ R3, R3, -UR20 ;  /* 0x8000001403037e21 */ /* 0x000fe20008010000 */
[----:B------:R-:W-:Y:S01]  /*4110*/  ISETP.LT.U32.AND P4, PT, R40, 0x100, !P4 ;  /* 0x000001002800780c */ /* 0x000fe20006781070 */
[----:B------:R-:W-:Y:S01]  /*4120*/  FMUL.FTZ R21, R34, UR18 ;  /* 0x0000001222157c20 */ /* 0x000fe20008410000 */
[----:B------:R-:W-:Y:S01]  /*4130*/  SHF.L.U32 R8, R17, 0x10, RZ ;  /* 0x0000001011087819 */ /* 0x000fe200000006ff */
[----:B------:R-:W-:Y:S01]  /*4140*/  FMUL.FTZ R24, R3, UR18 ;  /* 0x0000001203187c20 */ /* 0x000fe20008410000 */
[----:B------:R-:W-:-:S02]  /*4150*/  SHF.L.U32 R35, R35, 0x10, RZ ;  /* 0x0000001023237819 */ /* 0x000fc400000006ff */
[----:B------:R-:W-:Y:S01]  /*4160*/  SHF.L.U32 R16, R16, 0x10, RZ ;  /* 0x0000001010107819 */ /* 0x000fe200000006ff */
[----:B------:R-:W-:Y:S06]  /*4170*/  @!P3 BRA `(.L_x_64) ;  /* 0x000000000048b947 */ /* 0x000fec0003800000 */
[----:B------:R-:W-:Y:S01]  /*4180*/  FFMA.FTZ R3, R21, R4, R6 ;  /* 0x0000000415037223 */ /* 0x000fe20000010006 */
[----:B-1----:R-:W-:-:S03]  /*4190*/  FFMA.FTZ R9, R24, R5, R7 ;  /* 0x0000000518097223 */ /* 0x002fc60000010007 */
        /* <DEDUP_REMOVED lines=16> */
.L_x_64:
[----:B------:R-:W-:Y:S04]  /*42a0*/  BSSY B0, `(.L_x_65) ;  /* 0x0000016000007945 */ /* 0x000fe80003800000 */
[----:B------:R-:W-:Y:S05]  /*42b0*/  @!P0 BRA `(.L_x_66) ;  /* 0x0000000000508947 */ /* 0x000fea0003800000 */
[----:B------:R-:W-:Y:S01]  /*42c0*/  IADD3 R14, R0, 0x40, RZ ;  /* 0x00000040000e7810 */ /* 0x000fe20007ffe0ff */
[C-C-:B------:R-:W-:Y:S01]  /*42d0*/  FFMA.FTZ R3, R12.reuse, R24, R15.reuse ;  /* 0x000000180c037223 */ /* 0x140fe2000001000f */
[----:B------:R-:W-:Y:S01]  /*42e0*/  ULDC.64 UR10, c[0x0][0x288] ;  /* 0x0000a200000a7ab9 */ /* 0x000fe20000000a00 */
[----:B-1----:R-:W-:Y:S01]  /*42f0*/  MOV R9, R45 ;  /* 0x0000002d00097202 */ /* 0x002fe20000000f00 */
[----:B------:R-:W-:Y:S01]  /*4300*/  FFMA.FTZ R10, R12, R21, R15 ;  /* 0x000000150c0a7223 */ /* 0x000fe2000001000f */
[----:B------:R-:W-:Y:S01]  /*4310*/  SHF.R.S32.HI R11, RZ, 0x1f, R14 ;  /* 0x0000001fff0b7819 */ /* 0x000fe2000001140e */
[----:B------:R-:W-:Y:S01]  /*4320*/  FFMA.FTZ R3, R8, R5, -R3 ;  /* 0x0000000508037223 */ /* 0x000fe20000010803 */
[----:B------:R-:W-:Y:S01]  /*4330*/  MOV R8, R42 ;  /* 0x0000002a00087202 */ /* 0x000fe20000000f00 */
[----:B------:R-:W-:Y:S02]  /*4340*/  FFMA.FTZ R10, R33, R4, -R10 ;  /* 0x00000004210a7223 */ /* 0x000fe4000001080a */
[----:B------:R-:W-:-:S02]  /*4350*/  IMAD R11, R11, UR10, RZ ;  /* 0x0000000a0b0b7c24 */ /* 0x000fc4000f8e02ff */
[----:B------:R-:W-:Y:S01]  /*4360*/  FMUL.FTZ R3, R3, UR18 ;  /* 0x0000001203037c20 */ /* 0x000fe20008410000 */
[----:B------:R-:W-:-:S04]  /*4370*/  IMAD.WIDE.U32 R8, R14, UR10, R8 ;  /* 0x0000000a0e087c25 */ /* 0x000fc8000f8e0008 */
[----:B------:R-:W-:Y:S01]  /*4380*/  IMAD R11, R14, UR11, R11 ;  /* 0x0000000b0e0b7c24 */ /* 0x000fe2000f8e020b */
[----:B------:R-:W-:Y:S01]  /*4390*/  ULDC.64 UR10, c[0x0][0x210] ;  /* 0x00008400000a7ab9 */ /* 0x000fe20000000a00 */
[----:B------:R-:W-:Y:S01]  /*43a0*/  FMUL.FTZ R14, R10, UR18 ;  /* 0x000000120a0e7c20 */ /* 0x000fe20008410000 */
[C---:B------:R-:W-:Y:S02]  /*43b0*/  LEA R10, P0, R8.reuse, UR10, 0x1 ;  /* 0x0000000a080a7c11 */ /* 0x040fe4000f8008ff */
[----:B------:R-:W-:Y:S02]  /*43c0*/  IADD3 R11, R9, R11, RZ ;  /* 0x0000000b090b7210 */ /* 0x000fe40007ffe0ff */
[----:B------:R-:W-:Y:S02]  /*43d0*/  F2FP.BF16.F32.PACK_AB R3, R3, R14 ;  /* 0x0000000e0303723e */ /* 0x000fe400000010ff */
[----:B------:R-:W-:-:S05]  /*43e0*/  LEA.HI.X R11, R8, UR11, R11, 0x1, P0 ;  /* 0x0000000b080b7c11 */ /* 0x000fca00080f0c0b */
[----:B------:R2:W-:Y:S02]  /*43f0*/  STG.E desc[UR12][R10.64], R3 ;  /* 0x000000030a007986 */ /* 0x0005e4000c10190c */
.L_x_66:
[----:B------:R-:W-:Y:S05]  /*4400*/  BSYNC B0 ;  /* 0x0000000000007941 */ /* 0x000fea0003800000 */
.L_x_65:
[----:B------:R-:W-:Y:S01]  /*4410*/  FADD.FTZ R35, R35, -UR20 ;  /* 0x8000001423237e21 */ /* 0x000fe20008010000 */
[----:B------:R-:W-:Y:S01]  /*4420*/  FADD.FTZ R16, R16, -UR20 ;  /* 0x8000001410107e21 */ /* 0x000fe20008010000 */
[----:B--2---:R-:W-:Y:S02]  /*4430*/  SHF.L.U32 R3, R32, 0x10, RZ ;  /* 0x0000001020037819 */ /* 0x004fe400000006ff */
[----:B------:R-:W-:Y:S01]  /*4440*/  SHF.L.U32 R8, R13, 0x10, RZ ;  /* 0x000000100d087819 */ /* 0x000fe200000006ff */
[----:B------:R-:W-:Y:S01]  /*4450*/  FMUL.FTZ R35, R35, UR18 ;  /* 0x0000001223237c20 */ /* 0x000fe20008410000 */
[----:B------:R-:W-:Y:S01]  /*4460*/  FMUL.FTZ R16, R16, UR18 ;  /* 0x0000001210107c20 */ /* 0x000fe20008410000 */
[----:B------:R-:W-:Y:S06]  /*4470*/  @!P3 BRA `(.L_x_67) ;  /* 0x000000000048b947 */ /* 0x000fec0003800000 */
[----:B------:R-:W-:Y:S01]  /*4480*/  FFMA.FTZ R6, R35, R4, R6 ;  /* 0x0000000423067223 */ /* 0x000fe20000010006 */
[----:B------:R-:W-:-:S03]  /*4490*/  FFMA.FTZ R7, R16, R5, R7 ;  /* 0x0000000510077223 */ /* 0x000fc60000010007 */
[----:B-1----:R-:W-:Y:S01]  /*44a0*/  FMUL.FTZ R9, R6, -1.4426950216293334961 ;  /* 0xbfb8aa3b06097820 */ /* 0x002fe20000410000 */
        /* <DEDUP_REMOVED lines=15> */
.L_x_67:
[----:B------:R-:W-:Y:S04]  /*45a0*/  BSSY B0, `(.L_x_68) ;  /* 0x0000015000007945 */ /* 0x000fe80003800000 */
[----:B------:R-:W-:Y:S05]  /*45b0*/  @!P4 BRA `(.L_x_69) ;  /* 0x00000000004cc947 */ /* 0x000fea0003800000 */
[----:B-1----:R-:W-:Y:S01]  /*45c0*/  IADD3 R9, R0, 0x60, RZ ;  /* 0x0000006000097810 */ /* 0x002fe20007ffe0ff */
[----:B------:R-:W-:Y:S01]  /*45d0*/  ULDC.64 UR10, c[0x0][0x288] ;  /* 0x0000a200000a7ab9 */ /* 0x000fe20000000a00 */
[C-C-:B------:R-:W-:Y:S01]  /*45e0*/  FFMA.FTZ R6, R12.reuse, R35, R15.reuse ;  /* 0x000000230c067223 */ /* 0x140fe2000001000f */
[----:B------:R-:W-:Y:S01]  /*45f0*/  MOV R43, R45 ;  /* 0x0000002d002b7202 */ /* 0x000fe20000000f00 */
[----:B------:R-:W-:Y:S01]  /*4600*/  FFMA.FTZ R15, R12, R16, R15 ;  /* 0x000000100c0f7223 */ /* 0x000fe2000001000f */
[----:B------:R-:W-:Y:S01]  /*4610*/  SHF.R.S32.HI R7, RZ, 0x1f, R9 ;  /* 0x0000001fff077819 */ /* 0x000fe20000011409 */
[----:B------:R-:W-:Y:S02]  /*4620*/  FFMA.FTZ R6, R3, R4, -R6 ;  /* 0x0000000403067223 */ /* 0x000fe40000010806 */
[----:B------:R-:W-:Y:S01]  /*4630*/  FFMA.FTZ R15, R8, R5, -R15 ;  /* 0x00000005080f7223 */ /* 0x000fe2000001080f */
[----:B------:R-:W-:-:S04]  /*4640*/  IMAD.WIDE.U32 R42, R9, UR10, R42 ;  /* 0x0000000a092a7c25 */ /* 0x000fc8000f8e002a */
[----:B------:R-:W-:Y:S01]  /*4650*/  FMUL.FTZ R3, R6, UR18 ;  /* 0x0000001206037c20 */ /* 0x000fe20008410000 */
[----:B------:R-:W-:Y:S01]  /*4660*/  FMUL.FTZ R6, R15, UR18 ;  /* 0x000000120f067c20 */ /* 0x000fe20008410000 */
[----:B------:R-:W-:-:S04]  /*4670*/  IMAD R7, R7, UR10, RZ ;  /* 0x0000000a07077c24 */ /* 0x000fc8000f8e02ff */
[----:B------:R-:W-:Y:S01]  /*4680*/  IMAD R7, R9, UR11, R7 ;  /* 0x0000000b09077c24 */ /* 0x000fe2000f8e0207 */
[----:B------:R-:W-:Y:S01]  /*4690*/  ULDC.64 UR10, c[0x0][0x210] ;  /* 0x00008400000a7ab9 */ /* 0x000fe20000000a00 */
[----:B------:R-:W-:Y:S02]  /*46a0*/  F2FP.BF16.F32.PACK_AB R3, R6, R3 ;  /* 0x000000030603723e */ /* 0x000fe400000010ff */
[----:B------:R-:W-:Y:S02]  /*46b0*/  LEA R4, P0, R42, UR10, 0x1 ;  /* 0x0000000a2a047c11 */ /* 0x000fe4000f8008ff */
[----:B------:R-:W-:-:S04]  /*46c0*/  IADD3 R7, R43, R7, RZ ;  /* 0x000000072b077210 */ /* 0x000fc80007ffe0ff */
[----:B------:R-:W-:-:S05]  /*46d0*/  LEA.HI.X R5, R42, UR11, R7, 0x1, P0 ;  /* 0x0000000b2a057c11 */ /* 0x000fca00080f0c07 */
[----:B------:R2:W-:Y:S02]  /*46e0*/  STG.E desc[UR12][R4.64], R3 ;  /* 0x0000000304007986 */ /* 0x0005e4000c10190c */
.L_x_69:
[----:B------:R-:W-:Y:S05]  /*46f0*/  BSYNC B0 ;  /* 0x0000000000007941 */ /* 0x000fea0003800000 */
.L_x_68:
[----:B------:R-:W-:Y:S02]  /*4700*/  UIADD3 UR15, UR17, UR15, URZ ;  /* 0x0000000f110f7290 */ /* 0x000fe4000fffe03f */
[----:B------:R-:W-:Y:S02]  /*4710*/  UIADD3 UR4, UR4, 0x1, URZ ;  /* 0x0000000104047890 */ /* 0x000fe4000fffe03f */
[----:B------:R-:W-:-:S06]  /*4720*/  UISETP.GE.AND UP0, UPT, UR15, UR5, UPT ;  /* 0x000000050f00728c */ /* 0x000fcc000bf06270 */
[----:B------:R-:W-:-:S13]  /*4730*/  PLOP3.LUT P0, PT, PT, PT, UP0, 0x80, 0x0 ;  /* 0x000000000000781c */ /* 0x000fda0003f0f008 */
[----:B------:R-:W-:Y:S05]  /*4740*/  @!P0 BRA `(.L_x_70) ;  /* 0xffffffb800f08947 */ /* 0x000fea000383ffff */
.L_x_35:
[----:B------:R-:W3:Y:S01]  /*4750*/  LDC R6, c[0x0][0xc] ;  /* 0x00000300ff067b82 */ /* 0x000ee20000000800 */
[----:B------:R-:W-:Y:S01]  /*4760*/  ISETP.NE.AND P2, PT, R40, RZ, PT ;  /* 0x000000ff2800720c */ /* 0x000fe20003f45270 */
[----:B------:R-:W-:Y:S06]  /*4770*/  BSSY B0, `(.L_x_71) ;  /* 0x0000015000007945 */ /* 0x000fec0003800000 */
[----:B------:R-:W4:Y:S08]  /*4780*/  LDC R7, c[0x0][0x10] ;  /* 0x00000400ff077b82 */ /* 0x000f300000000800 */
[----:B0-2---:R-:W0:Y:S01]  /*4790*/  LDC.64 R2, c[0x0][0x258] ;  /* 0x00009600ff027b82 */ /* 0x005e220000000a00 */
[----:B---3--:R-:W-:-:S02]  /*47a0*/  IADD3 R0, R6, -0x1, RZ ;  /* 0xffffffff06007810 */ /* 0x008fc40007ffe0ff */
[----:B------:R-:W-:Y:S02]  /*47b0*/  ISETP.NE.AND P1, PT, R6, 0x1, PT ;  /* 0x000000010600780c */ /* 0x000fe40003f25270 */
[----:B------:R-:W-:Y:S02]  /*47c0*/  ISETP.NE.AND P0, PT, R0, UR14, PT ;  /* 0x0000000e00007c0c */ /* 0x000fe4000bf05270 */
[C---:B----4-:R-:W-:Y:S02]  /*47d0*/  SHF.L.U32 R0, R7.reuse, 0x1, RZ ;  /* 0x0000000107007819 */ /* 0x050fe400000006ff */
[----:B------:R-:W-:Y:S02]  /*47e0*/  IADD3 R4, R7, -0x1, RZ ;  /* 0xffffffff07047810 */ /* 0x000fe40007ffe0ff */
[----:B------:R-:W-:Y:S02]  /*47f0*/  SEL R5, R0, RZ, P1 ;  /* 0x000000ff00057207 */ /* 0x000fe40000800000 */
[----:B------:R-:W-:-:S03]  /*4800*/  ISETP.NE.OR P0, PT, R31, R4, P0 ;  /* 0x000000041f00720c */ /* 0x000fc60000705670 */
[----:B0-----:R-:W-:Y:S01]  /*4810*/  IMAD.WIDE.U32 R2, R5, 0x4, R2 ;  /* 0x0000000405027825 */ /* 0x001fe200078e0002 */
[----:B------:R-:W-:Y:S09]  /*4820*/  @P2 BRA `(.L_x_72) ;  /* 0x0000000000242947 */ /* 0x000ff20003800000 */
[----:B------:R-:W0:Y:S01]  /*4830*/  S2R R0, SR_LANEID ;  /* 0x0000000000007919 */ /* 0x000e220000000000 */
[----:B------:R-:W-:Y:S02]  /*4840*/  VOTEU.ANY UR4, UPT, PT ;  /* 0x0000000000047886 */ /* 0x000fe400038e0100 */
[----:B------:R-:W-:Y:S02]  /*4850*/  UFLO.U32 UR5, UR4 ;  /* 0x00000004000572bd */ /* 0x000fe400080e0000 */
[----:B------:R-:W2:Y:S04]  /*4860*/  POPC R5, UR4 ;  /* 0x0000000400057d09 */ /* 0x000ea80008000000 */
[----:B0-----:R-:W-:-:S13]  /*4870*/  ISETP.EQ.U32.AND P1, PT, R0, UR5, PT ;  /* 0x0000000500007c0c */ /* 0x001fda000bf22070 */
[----:B------:R-:W-:Y:S06]  /*4880*/  @P1 MEMBAR.ALL.GPU ;  /* 0x0000000000001992 */ /* 0x000fec000000a000 */
[----:B------:R-:W-:-:S00]  /*4890*/  @P1 ERRBAR ;  /* 0x00000000000019ab */ /* 0x000fc00000000000 */
[----:B------:R-:W-:Y:S06]  /*48a0*/  @P1 CGAERRBAR ;  /* 0x00000000000015ab */ /* 0x000fec0000000000 */
[----:B--2---:R0:W-:Y:S02]  /*48b0*/  @P1 REDG.E.ADD.S32.STRONG.GPU desc[UR12][R2.64], R5 ;  /* 0x000000050200198e */ /* 0x0041e4000c10e38c */
.L_x_72:
[----:B------:R-:W-:Y:S05]  /*48c0*/  BSYNC B0 ;  /* 0x0000000000007941 */ /* 0x000fea0003800000 */
.L_x_71:
[----:B------:R-:W-:Y:S05]  /*48d0*/  @P0 EXIT ;  /* 0x000000000000094d */ /* 0x000fea0003800000 */
[----:B------:R-:W-:Y:S05]  /*48e0*/  @P2 BRA `(.L_x_73) ;  /* 0x0000000000202947 */ /* 0x000fea0003800000 */
[----:B------:R-:W-:-:S05]  /*48f0*/  IMAD R0, R6, R7, RZ ;  /* 0x0000000706007224 */ /* 0x000fca00078e02ff */
[----:B------:R-:W-:-:S13]  /*4900*/  ISETP.NE.AND P0, PT, R0, -0x1, PT ;  /* 0xffffffff0000780c */ /* 0x000fda0003f05270 */
[----:B------:R-:W-:Y:S05]  /*4910*/  @!P0 BRA `(.L_x_73) ;  /* 0x0000000000148947 */ /* 0x000fea0003800000 */
.L_x_74:
[----:B0-----:R-:W2:Y:S04]  /*4920*/  LDG.E.STRONG.GPU R5, desc[UR12][R2.64] ;  /* 0x0000000c02057981 */ /* 0x001ea8000c1ef900 */
[----:B--2---:R-:W-:Y:S01]  /*4930*/  CCTL.IVALL ;  /* 0x00000000ff00798f */ /* 0x004fe20002000000 */
[----:B------:R-:W-:Y:S05]  /*4940*/  YIELD ;  /* 0x0000000000007946 */ /* 0x000fea0003800000 */
[----:B------:R-:W-:-:S13]  /*4950*/  ISETP.NE.AND P0, PT, R5, R0, PT ;  /* 0x000000000500720c */ /* 0x000fda0003f05270 */
[----:B------:R-:W-:Y:S05]  /*4960*/  @P0 BRA `(.L_x_74) ;  /* 0xfffffffc00ec0947 */ /* 0x000fea000383ffff */
.L_x_73:
        /* <DEDUP_REMOVED lines=11> */
[C---:B-1----:R-:W-:Y:S01]  /*4a20*/  IMAD.WIDE.U32 R8, R2.reuse, 0x3, RZ ;  /* 0x0000000302087825 */ /* 0x042fe200078e00ff */
        /* <DEDUP_REMOVED lines=12> */
.L_x_75:
        /* <DEDUP_REMOVED lines=23> */
.L_x_76:
        /* <DEDUP_REMOVED lines=10> */
.L_x_3297:


//--------------------- .text._Z35group_norm_nhwc_bwd_one_pass_kernelI11Bf16IOFp32WLi256ELi16ELi256EEv26Group_norm_nhwc_bwd_params --------------------------
	.section	.text._Z35group_norm_nhwc_bwd_one_pass_kernelI11Bf16IOFp32WLi256ELi16ELi256EEv26Group_norm_nhwc_bwd_params,"ax",@progbits
	.align	128
        .global         _Z35group_norm_nhwc_bwd_one_pass_kernelI11Bf16IOFp32WLi256ELi16ELi256EEv26Group_norm_nhwc_bwd_params
        .type           _Z35group_norm_nhwc_bwd_one_pass_kernelI11Bf16IOFp32WLi256ELi16ELi256EEv26Group_norm_nhwc_bwd_params,@function
        .size           _Z35group_norm_nhwc_bwd_one_pass_kernelI11Bf16IOFp32WLi256ELi16ELi256EEv26Group_norm_nhwc_bwd_params,(.L_x_3298 - _Z35group_norm_nhwc_bwd_one_pass_kernelI11Bf16IOFp32WLi256ELi16ELi256EEv26Group_norm_nhwc_bwd_params)
        .other          _Z35group_norm_nhwc_bwd_one_pass_kernelI11Bf16IOFp32WLi256ELi16ELi256EEv26Group_norm_nhwc_bwd_params,@"STO_CUDA_ENTRY STV_DEFAULT"
_Z35group_norm_nhwc_bwd_one_pass_kernelI11Bf16IOFp32WLi256ELi16ELi256EEv26Group_norm_nhwc_bwd_params:
.text._Z35group_norm_nhwc_bwd_one_pass_kernelI11Bf16IOFp32WLi256ELi16ELi256EEv26Group_norm_nhwc_bwd_params:
[----:B------:R-:W0:Y:S08]  /*0000*/  LDC R1, c[0x0][0x28] ;  /* 0x00000a00ff017b82 */ /* 0x000e300000000800 */
[----:B------:R-:W1:Y:S01]  /*0010*/  S2UR UR6, SR_CTAID.Y ;  /* 0x00000000000679c3 */ /* 0x000e620000002600 */
[----:B------:R-:W-:Y:S01]  /*0020*/  ULDC UR4, c[0x0][0x2a0] ;  /* 0x0000a80000047ab9 */ /* 0x000fe20000000800 */
[----:B------:R-:W-:Y:S01]  /*0030*/  ULDC UR5, c[0x0][0x270] ;  /* 0x00009c0000057ab9 */ /* 0x000fe20000000800 */
[----:B------:R-:W2:Y:S01]  /*0040*/  S2R R14, SR_TID.X ;  /* 0x00000000000e7919 */ /* 0x000ea20000002100 */
[----:B------:R-:W-:Y:S01]  /*0050*/  UIMAD UR4, UR4, UR5, URZ ;  /* 0x00000005040472a4 */ /* 0x000fe2000f8e023f */
[----:B0-----:R-:W-:Y:S01]  /*0060*/  IADD3 R1, R1, -0x8, RZ ;  /* 0xfffffff801017810 */ /* 0x001fe20007ffe0ff */
[----:B------:R-:W-:-:S02]  /*0070*/  ULDC.64 UR12, c[0x0][0x208] ;  /* 0x00008200000c7ab9 */ /* 0x000fc40000000a00 */
[----:B------:R-:W0:Y:S01]  /*0080*/  S2UR UR14, SR_CTAID.X ;  /* 0x00000000000e79c3 */ /* 0x000e220000002500 */
[----:B-1----:R-:W-:-:S04]  /*0090*/  MOV R0, UR6 ;  /* 0x0000000600007c02 */ /* 0x002fc80008000f00 */
[----:B------:R-:W-:-:S13]  /*00a0*/  ISETP.GE.AND P0, PT, R0, UR4, PT ;  /* 0x0000000400007c0c */ /* 0x000fda000bf06270 */
[----:B--2---:R-:W-:Y:S05]  /*00b0*/  @P0 BRA `(.L_x_77) ;  /* 0x0000006000e00947 */ /* 0x004fea0003800000 */
[----:B------:R-:W0:Y:S01]  /*00c0*/  LDC R3, c[0x0][0x2ac] ;  /* 0x0000ab00ff037b82 */ /* 0x000e220000000800 */
[----:B------:R-:W-:Y:S01]  /*00d0*/  SHF.R.U32.HI R2, RZ, 0x3, R14 ;  /* 0x00000003ff027819 */ /* 0x000fe2000001160e */
[----:B------:R-:W-:Y:S01]  /*00e0*/  ULDC.64 UR16, c[0x0][0x290] ;  /* 0x0000a40000107ab9 */ /* 0x000fe20000000a00 */
[----:B------:R-:W-:Y:S01]  /*00f0*/  UMOV UR6, 0x400 ;  /* 0x0000040000067882 */ /* 0x000fe20000000000 */
[----:B------:R-:W-:Y:S01]  /*0100*/  ULDC.64 UR10, c[0x0][0x288] ;  /* 0x0000a200000a7ab9 */ /* 0x000fe20000000a00 */
[----:B------:R-:W-:Y:S01]  /*0110*/  R2UR UR15, R0 ;  /* 0x00000000000f72ca */ /* 0x000fe200000e0000 */
[----:B------:R-:W-:Y:S02]  /*0120*/  UIMAD.WIDE.U32 UR4, UR10, 0x3, URZ ;  /* 0x000000030a0478a5 */ /* 0x000fe4000f8e003f */
[----:B------:R-:W1:Y:S01]  /*0130*/  S2UR UR9, SR_CgaCtaId ;  /* 0x00000000000979c3 */ /* 0x000e620000008800 */
[----:B------:R-:W-:Y:S02]  /*0140*/  UIMAD UR8, UR11, 0x3, URZ ;  /* 0x000000030b0878a4 */ /* 0x000fe4000f8e023f */
[----:B------:R-:W-:-:S02]  /*0150*/  ULEA.HI UR7, UP0, UR11, UR10, URZ, 0x1 ;  /* 0x0000000a0b077291 */ /* 0x000fc4000f81083f */
[----:B------:R-:W-:Y:S02]  /*0160*/  UIADD3 UR8, UR5, UR8, URZ ;  /* 0x0000000805087290 */ /* 0x000fe4000fffe03f */
[----:B------:R-:W-:-:S04]  /*0170*/  UIADD3.X UR10, URZ, UR11, URZ, UP0, !UPT ;  /* 0x0000000b3f0a7290 */ /* 0x000fc800087fe43f */
[----:B------:R-:W-:Y:S02]  /*0180*/  USHF.R.S64 UR5, UR7, 0x1, UR10 ;  /* 0x0000000107057899 */ /* 0x000fe4000800100a */
[----:B------:R-:W-:Y:S01]  /*0190*/  USHF.R.S32.HI UR7, URZ, 0x1, UR10 ;  /* 0x000000013f077899 */ /* 0x000fe2000801140a */
[----:B0-----:R-:W-:-:S03]  /*01a0*/  IMAD R2, R3, UR14, R2 ;  /* 0x0000000e03027c24 */ /* 0x001fc6000f8e0202 */
[----:B------:R-:W-:Y:S02]  /*01b0*/  USHF.L.U64.HI UR7, UR5, 0x2, UR7 ;  /* 0x0000000205077899 */ /* 0x000fe40008010207 */
[----:B------:R-:W-:Y:S01]  /*01c0*/  IADD3 R3, R2, 0xc0, RZ ;  /* 0x000000c002037810 */ /* 0x000fe20007ffe0ff */
[----:B-1----:R-:W-:-:S03]  /*01d0*/  ULEA UR9, UR9, UR6, 0x18 ;  /* 0x0000000609097291 */ /* 0x002fc6000f8ec03f */
[----:B------:R-:W-:Y:S01]  /*01e0*/  ISETP.GE.U32.AND P0, PT, R3, UR16, PT ;  /* 0x0000001003007c0c */ /* 0x000fe2000bf06070 */
[----:B------:R-:W-:Y:S01]  /*01f0*/  ULEA.HI UR6, UP0, UR8, UR4, URZ, 0x1 ;  /* 0x0000000408067291 */ /* 0x000fe2000f81083f */
[----:B------:R-:W-:Y:S01]  /*0200*/  SHF.R.S32.HI R3, RZ, 0x1f, R3 ;  /* 0x0000001fff037819 */ /* 0x000fe20000011403 */
[----:B------:R-:W-:Y:S01]  /*0210*/  ULDC UR16, c[0x0][0x10] ;  /* 0x0000040000107ab9 */ /* 0x000fe20000000800 */
[----:B------:R-:W-:Y:S01]  /*0220*/  UMOV UR4, URZ ;  /* 0x0000003f00047c82 */ /* 0x000fe20008000000 */
[----:B------:R-:W-:Y:S01]  /*0230*/  UIADD3.X UR8, URZ, UR8, URZ, UP0, !UPT ;  /* 0x000000083f087290 */ /* 0x000fe200087fe43f */
[----:B------:R-:W-:Y:S02]  /*0240*/  ISETP.GE.AND.EX P0, PT, R3, UR17, PT, P0 ;  /* 0x0000001103007c0c */ /* 0x000fe4000bf06300 */
[----:B------:R-:W-:Y:S01]  /*0250*/  SHF.R.S32.HI R3, RZ, 0x1f, R14 ;  /* 0x0000001fff037819 */ /* 0x000fe2000001140e */
[----:B------:R-:W-:Y:S01]  /*0260*/  USHF.R.S64 UR6, UR6, 0x1, UR8 ;  /* 0x0000000106067899 */ /* 0x000fe20008001008 */
[----:B------:R-:W-:Y:S01]  /*0270*/  ISETP.LT.U32.AND P0, PT, R14, 0x100, !P0 ;  /* 0x000001000e00780c */ /* 0x000fe20004701070 */
[----:B------:R-:W-:Y:S01]  /*0280*/  USHF.R.S32.HI UR8, URZ, 0x1, UR8 ;  /* 0x000000013f087899 */ /* 0x000fe20008011408 */
[----:B------:R-:W-:-:S02]  /*0290*/  LEA.HI R3, R3, R14, RZ, 0x5 ;  /* 0x0000000e03037211 */ /* 0x000fc400078f28ff */
[----:B------:R-:W-:Y:S01]  /*02a0*/  P2R R57, PR, RZ, 0x1 ;  /* 0x00000001ff397803 */ /* 0x000fe20000000000 */
[----:B------:R-:W-:Y:S01]  /*02b0*/  USHF.L.U64.HI UR8, UR6, 0x2, UR8 ;  /* 0x0000000206087899 */ /* 0x000fe20008010208 */
[----:B------:R-:W-:-:S04]  /*02c0*/  SHF.R.S32.HI R3, RZ, 0x5, R3 ;  /* 0x00000005ff037819 */ /* 0x000fc80000011403 */
[----:B------:R-:W-:-:S05]  /*02d0*/  LEA R3, R3, UR9, 0x3 ;  /* 0x0000000903037c11 */ /* 0x000fca000f8e18ff */
[----:B------:R0:W-:Y:S02]  /*02e0*/  STL [R1], R3 ;  /* 0x0000000301007387 */ /* 0x0001e40000100800 */
.L_x_128:
[----:B-1----:R-:W1:Y:S01]  /*02f0*/  LDC R8, c[0x0][0x2a0] ;  /* 0x0000a800ff087b82 */ /* 0x002e620000000800 */
[----:B------:R-:W-:Y:S01]  /*0300*/  IABS R9, UR15 ;  /* 0x0000000f00097c13 */ /* 0x000fe20008000000 */
[----:B------:R-:W-:Y:S01]  /*0310*/  ULDC.64 UR18, c[0x0][0x290] ;  /* 0x0000a40000127ab9 */ /* 0x000fe20000000a00 */
[----:B------:R-:W-:Y:S01]  /*0320*/  ISETP.NE.AND P6, PT, R57, RZ, PT ;  /* 0x000000ff3900720c */ /* 0x000fe20003fc5270 */
[----:B------:R-:W-:Y:S01]  /*0330*/  ULDC.64 UR10, c[0x0][0x298] ;  /* 0x0000a600000a7ab9 */ /* 0x000fe20000000a00 */
[----:B------:R-:W-:Y:S02]  /*0340*/  ISETP.LE.AND P1, PT, RZ, UR15, PT ;  /* 0x0000000fff007c0c */ /* 0x000fe4000bf23270 */
[C---:B------:R-:W-:Y:S02]  /*0350*/  IADD3 R25, R2.reuse, 0x20, RZ ;  /* 0x0000002002197810 */ /* 0x040fe40007ffe0ff */
[----:B------:R-:W-:Y:S02]  /*0360*/  IADD3 R17, R2, 0xc0, RZ ;  /* 0x000000c002117810 */ /* 0x000fe40007ffe0ff */
[----:B------:R-:W-:-:S02]  /*0370*/  ISETP.GE.U32.AND P5, PT, R25, UR18, PT ;  /* 0x0000001219007c0c */ /* 0x000fc4000bfa6070 */
[----:B--23--:R-:W-:Y:S02]  /*0380*/  SHF.R.S32.HI R19, RZ, 0x1f, R25 ;  /* 0x0000001fff137819 */ /* 0x00cfe40000011419 */
[----:B------:R-:W-:Y:S01]  /*0390*/  SHF.R.S32.HI R15, RZ, 0x1f, R17 ;  /* 0x0000001fff0f7819 */ /* 0x000fe20000011411 */
[----:B------:R-:W2:Y:S01]  /*03a0*/  @P6 LDC.64 R10, c[0x0][0x288] ;  /* 0x0000a200ff0a6b82 */ /* 0x000ea20000000a00 */
[----:B------:R-:W-:-:S04]  /*03b0*/  IADD3 R18, R2, 0x60, RZ ;  /* 0x0000006002127810 */ /* 0x000fc80007ffe0ff */
[----:B------:R-:W-:Y:S02]  /*03c0*/  SHF.R.S32.HI R21, RZ, 0x1f, R18 ;  /* 0x0000001fff157819 */ /* 0x000fe40000011412 */
[----:B-1----:R-:W-:Y:S01]  /*03d0*/  IABS R6, R8 ;  /* 0x0000000800067213 */ /* 0x002fe20000000000 */
[----:B------:R-:W1:Y:S03]  /*03e0*/  @P6 LDC.64 R38, c[0x0][0x230] ;  /* 0x00008c00ff266b82 */ /* 0x000e660000000a00 */
[----:B0-----:R-:W0:Y:S05]  /*03f0*/  I2F.RP R3, R6 ;  /* 0x0000000600037306 */ /* 0x001e2a0000209400 */
[----:B------:R-:W3:Y:S03]  /*0400*/  @P6 LDC.64 R36, c[0x0][0x228] ;  /* 0x00008a00ff246b82 */ /* 0x000ee60000000a00 */
[----:B0-----:R-:W0:Y:S02]  /*0410*/  MUFU.RCP R3, R3 ;  /* 0x0000000300037308 */ /* 0x001e240000001000 */
[----:B0-----:R-:W-:-:S06]  /*0420*/  IADD3 R4, R3, 0xffffffe, RZ ;  /* 0x0ffffffe03047810 */ /* 0x001fcc0007ffe0ff */
[----:B------:R0:W4:Y:S02]  /*0430*/  F2I.FTZ.U32.TRUNC.NTZ R5, R4 ;  /* 0x0000000400057305 */ /* 0x000124000021f000 */
[----:B0-----:R-:W-:Y:S01]  /*0440*/  HFMA2.MMA R4, -RZ, RZ, 0, 0 ;  /* 0x00000000ff047435 */ /* 0x001fe200000001ff */
[----:B----4-:R-:W-:-:S05]  /*0450*/  IADD3 R7, RZ, -R5, RZ ;  /* 0x80000005ff077210 */ /* 0x010fca0007ffe0ff */
[----:B------:R-:W-:-:S04]  /*0460*/  IMAD R7, R7, R6, RZ ;  /* 0x0000000607077224 */ /* 0x000fc800078e02ff */
[----:B------:R-:W-:Y:S01]  /*0470*/  IMAD.HI.U32 R5, R5, R7, R4 ;  /* 0x0000000705057227 */ /* 0x000fe200078e0004 */
[----:B------:R-:W-:-:S05]  /*0480*/  MOV R7, R9 ;  /* 0x0000000900077202 */ /* 0x000fca0000000f00 */
[----:B------:R-:W-:-:S05]  /*0490*/  IMAD.HI.U32 R5, R5, R7, RZ ;  /* 0x0000000705057227 */ /* 0x000fca00078e00ff */
[----:B------:R-:W-:-:S05]  /*04a0*/  IADD3 R3, -R5, RZ, RZ ;  /* 0x000000ff05037210 */ /* 0x000fca0007ffe1ff */
[----:B------:R-:W-:Y:S01]  /*04b0*/  IMAD R3, R6, R3, R7 ;  /* 0x0000000306037224 */ /* 0x000fe200078e0207 */
[----:B------:R-:W-:-:S04]  /*04c0*/  LOP3.LUT R7, R8, UR15, RZ, 0x3c, !PT ;  /* 0x0000000f08077c12 */ /* 0x000fc8000f8e3cff */
[----:B------:R-:W-:Y:S02]  /*04d0*/  ISETP.GT.U32.AND P4, PT, R6, R3, PT ;  /* 0x000000030600720c */ /* 0x000fe40003f84070 */
[----:B------:R-:W-:-:S11]  /*04e0*/  ISETP.GE.AND P2, PT, R7, RZ, PT ;  /* 0x000000ff0700720c */ /* 0x000fd60003f46270 */
[-C--:B------:R-:W-:Y:S02]  /*04f0*/  @!P4 IADD3 R3, R3, -R6.reuse, RZ ;  /* 0x800000060303c210 */ /* 0x080fe40007ffe0ff */
[----:B------:R-:W-:Y:S02]  /*0500*/  @!P4 IADD3 R5, R5, 0x1, RZ ;  /* 0x000000010505c810 */ /* 0x000fe40007ffe0ff */
[CC--:B------:R-:W-:Y:S02]  /*0510*/  ISETP.GE.U32.AND P3, PT, R3.reuse, R6.reuse, PT ;  /* 0x000000060300720c */ /* 0x0c0fe40003f66070 */
[----:B------:R-:W-:Y:S02]  /*0520*/  ISETP.GT.U32.AND P0, PT, R6, R3, PT ;  /* 0x000000030600720c */ /* 0x000fe40003f04070 */
[----:B------:R-:W-:Y:S02]  /*0530*/  IADD3 R4, R3, -R6, RZ ;  /* 0x8000000603047210 */ /* 0x000fe40007ffe0ff */
[----:B------:R-:W-:-:S02]  /*0540*/  SHF.L.U32 R6, R14, 0x1, RZ ;  /* 0x000000010e067819 */ /* 0x000fc400000006ff */
[----:B------:R-:W-:Y:S02]  /*0550*/  SEL R3, R4, R3, !P0 ;  /* 0x0000000304037207 */ /* 0x000fe40004000000 */
[----:B------:R-:W-:Y:S02]  /*0560*/  ISETP.GT.U32.AND P0, PT, R14, 0xff, PT ;  /* 0x000000ff0e00780c */ /* 0x000fe40003f04070 */
[----:B------:R-:W-:Y:S02]  /*0570*/  LOP3.LUT R4, RZ, R8, RZ, 0x33, !PT ;  /* 0x00000008ff047212 */ /* 0x000fe400078e33ff */
[----:B------:R-:W-:Y:S02]  /*0580*/  @P3 IADD3 R5, R5, 0x1, RZ ;  /* 0x0000000105053810 */ /* 0x000fe40007ffe0ff */
[----:B------:R-:W-:Y:S02]  /*0590*/  ISETP.NE.AND P3, PT, R8, RZ, PT ;  /* 0x000000ff0800720c */ /* 0x000fe40003f65270 */
[----:B------:R-:W-:-:S02]  /*05a0*/  @!P2 IADD3 R5, -R5, RZ, RZ ;  /* 0x000000ff0505a210 */ /* 0x000fc40007ffe1ff */
[----:B------:R-:W-:Y:S02]  /*05b0*/  ISETP.GE.OR.EX P5, PT, R19, UR19, P0, P5 ;  /* 0x0000001313007c0c */ /* 0x000fe400087a6750 */
[----:B------:R-:W-:Y:S02]  /*05c0*/  @!P1 IADD3 R3, -R3, RZ, RZ ;  /* 0x000000ff03039210 */ /* 0x000fe40007ffe1ff */
[----:B------:R-:W-:Y:S02]  /*05d0*/  SEL R5, R4, R5, !P3 ;  /* 0x0000000504057207 */ /* 0x000fe40005800000 */
[----:B------:R-:W-:Y:S02]  /*05e0*/  LOP3.LUT R6, R6, 0xe, RZ, 0xc0, !PT ;  /* 0x0000000e06067812 */ /* 0x000fe400078ec0ff */
[----:B------:R-:W-:Y:S02]  /*05f0*/  SEL R55, R4, R3, !P3 ;  /* 0x0000000304377207 */ /* 0x000fe40005800000 */
[----:B------:R-:W-:-:S02]  /*0600*/  SHF.R.S32.HI R4, RZ, 0x1f, R5 ;  /* 0x0000001fff047819 */ /* 0x000fc40000011405 */
[----:B------:R-:W-:Y:S01]  /*0610*/  LEA R12, R55, R6, 0x4 ;  /* 0x00000006370c7211 */ /* 0x000fe200078e20ff */
[----:B------:R-:W0:Y:S01]  /*0620*/  @!P5 LDC.64 R8, c[0x0][0x288] ;  /* 0x0000a200ff08db82 */ /* 0x000e220000000a00 */
[----:B------:R-:W-:Y:S01]  /*0630*/  IADD3 R3, R2, 0x40, RZ ;  /* 0x0000004002037810 */ /* 0x000fe20007ffe0ff */
[----:B------:R-:W-:Y:S01]  /*0640*/  IMAD R4, R4, UR10, RZ ;  /* 0x0000000a04047c24 */ /* 0x000fe2000f8e02ff */
[----:B------:R-:W-:Y:S01]  /*0650*/  SHF.R.S32.HI R13, RZ, 0x1f, R12 ;  /* 0x0000001fff0d7819 */ /* 0x000fe2000001140c */
[----:B--2---:R-:W-:Y:S01]  /*0660*/  @P6 IMAD R6, R15, R10, RZ ;  /* 0x0000000a0f066224 */ /* 0x004fe200078e02ff */
[----:B------:R-:W-:Y:S01]  /*0670*/  ISETP.GE.U32.AND P4, PT, R3, UR18, PT ;  /* 0x0000001203007c0c */ /* 0x000fe2000bf86070 */
[C---:B------:R-:W-:Y:S01]  /*0680*/  IMAD R7, R5.reuse, UR11, R4 ;  /* 0x0000000b05077c24 */ /* 0x040fe2000f8e0204 */
[----:B------:R-:W-:Y:S01]  /*0690*/  SHF.R.S32.HI R23, RZ, 0x1f, R3 ;  /* 0x0000001fff177819 */ /* 0x000fe20000011403 */
[----:B------:R-:W-:Y:S01]  /*06a0*/  IMAD.WIDE.U32 R4, R5, UR10, R12 ;  /* 0x0000000a05047c25 */ /* 0x000fe2000f8e000c */
[----:B------:R-:W-:Y:S01]  /*06b0*/  ISETP.GE.U32.AND P3, PT, R18, UR18, PT ;  /* 0x0000001212007c0c */ /* 0x000fe2000bf66070 */
[----:B------:R-:W2:Y:S01]  /*06c0*/  @!P5 LDC.64 R34, c[0x0][0x230] ;  /* 0x00008c00ff22db82 */ /* 0x000ea20000000a00 */
[----:B------:R-:W-:Y:S01]  /*06d0*/  ISETP.GE.OR.EX P4, PT, R23, UR19, P0, P4 ;  /* 0x0000001317007c0c */ /* 0x000fe20008786740 */
[----:B------:R-:W-:Y:S01]  /*06e0*/  @P6 IMAD R27, R17, R11, R6 ;  /* 0x0000000b111b6224 */ /* 0x000fe200078e0206 */
[----:B------:R-:W-:Y:S01]  /*06f0*/  IADD3 R7, R5, R7, RZ ;  /* 0x0000000705077210 */ /* 0x000fe20007ffe0ff */
[----:B------:R-:W-:Y:S01]  /*0700*/  ULDC.64 UR10, c[0x0][0x248] ;  /* 0x00009200000a7ab9 */ /* 0x000fe20000000a00 */
[----:B------:R-:W-:Y:S01]  /*0710*/  @P6 MOV R6, R4 ;  /* 0x0000000400066202 */ /* 0x000fe20000000f00 */
[----:B------:R-:W-:Y:S01]  /*0720*/  UIMAD.WIDE UR10, UR15, 0x8, UR10 ;  /* 0x000000080f0a78a5 */ /* 0x000fe2000f8e020a */
[----:B------:R-:W-:Y:S01]  /*0730*/  ISETP.GE.OR.EX P3, PT, R21, UR19, P0, P3 ;  /* 0x0000001315007c0c */ /* 0x000fe20008766730 */
[----:B------:R-:W4:Y:S01]  /*0740*/  @!P5 LDC.64 R32, c[0x0][0x228] ;  /* 0x00008a00ff20db82 */ /* 0x000f220000000a00 */
[----:B------:R-:W-:Y:S01]  /*0750*/  IADD3 R15, R2, 0x80, RZ ;  /* 0x00000080020f7810 */ /* 0x000fe20007ffe0ff */
[----:B------:R-:W-:Y:S01]  /*0760*/  @P6 IMAD.WIDE.U32 R16, R17, R10, R6 ;  /* 0x0000000a11106225 */ /* 0x000fe200078e0006 */
[----:B------:R-:W-:-:S02]  /*0770*/  P2R R40, PR, RZ, 0x10 ;  /* 0x00000010ff287803 */ /* 0x000fc40000000000 */
[----:B------:R-:W-:Y:S01]  /*0780*/  ISETP.GE.U32.AND P2, PT, R15, UR18, PT ;  /* 0x000000120f007c0c */ /* 0x000fe2000bf46070 */
[----:B0-----:R-:W-:Y:S01]  /*0790*/  @!P5 IMAD R22, R19, R8, RZ ;  /* 0x000000081316d224 */ /* 0x001fe200078e02ff */
[----:B------:R-:W-:Y:S01]  /*07a0*/  @P6 IADD3 R17, R17, R27, RZ ;  /* 0x0000001b11116210 */ /* 0x000fe20007ffe0ff */
[----:B------:R-:W0:Y:S01]  /*07b0*/  @!P4 LDC.64 R10, c[0x0][0x288] ;  /* 0x0000a200ff0acb82 */ /* 0x000e220000000a00 */
[C---:B------:R-:W-:Y:S01]  /*07c0*/  @P6 SHF.L.U32 R27, R16.reuse, 0x1, RZ ;  /* 0x00000001101b6819 */ /* 0x040fe200000006ff */
[----:B------:R-:W-:Y:S01]  /*07d0*/  @!P5 IMAD R29, R25, R9, R22 ;  /* 0x00000009191dd224 */ /* 0x000fe200078e0216 */
[----:B------:R-:W-:Y:S02]  /*07e0*/  @P6 SHF.L.U64.HI R20, R16, 0x1, R17 ;  /* 0x0000000110146819 */ /* 0x000fe40000010211 */
[----:B------:R-:W-:Y:S02]  /*07f0*/  @!P5 MOV R16, R4 ;  /* 0x000000040010d202 */ /* 0x000fe40000000f00 */
[----:B------:R-:W-:Y:S01]  /*0800*/  @!P5 MOV R17, R7 ;  /* 0x000000070011d202 */ /* 0x000fe20000000f00 */
[----:B------:R-:W4:Y:S01]  /*0810*/  @!P4 LDC.64 R30, c[0x0][0x230] ;  /* 0x00008c00ff1ecb82 */ /* 0x000f220000000a00 */
[----:B------:R-:W-:-:S02]  /*0820*/  SHF.R.S32.HI R19, RZ, 0x1f, R15 ;  /* 0x0000001fff137819 */ /* 0x000fc4000001140f */
[----:B-1----:R-:W-:Y:S01]  /*0830*/  @P6 IADD3 R38, P1, R27, R38, RZ ;  /* 0x000000261b266210 */ /* 0x002fe20007f3e0ff */
[----:B------:R-:W-:Y:S01]  /*0840*/  @!P5 IMAD.WIDE.U32 R8, R25, R8, R16 ;  /* 0x000000081908d225 */ /* 0x000fe200078e0010 */
[----:B------:R-:W-:Y:S02]  /*0850*/  ISETP.GE.OR.EX P2, PT, R19, UR19, P0, P2 ;  /* 0x0000001313007c0c */ /* 0x000fe40008746720 */
[----:B------:R-:W-:Y:S01]  /*0860*/  @P6 IADD3.X R39, R20, R39, RZ, P1, !PT ;  /* 0x0000002714276210 */ /* 0x000fe20000ffe4ff */
[----:B------:R-:W1:Y:S01]  /*0870*/  @!P3 LDC.64 R16, c[0x0][0x288] ;  /* 0x0000a200ff10bb82 */ /* 0x000e620000000a00 */
[----:B---3--:R-:W-:Y:S02]  /*0880*/  @P6 IADD3 R36, P1, R27, R36, RZ ;  /* 0x000000241b246210 */ /* 0x008fe40007f3e0ff */
[----:B------:R-:W-:Y:S02]  /*0890*/  @!P5 IADD3 R9, R9, R29, RZ ;  /* 0x0000001d0909d210 */ /* 0x000fe40007ffe0ff */
[----:B------:R-:W-:-:S02]  /*08a0*/  @!P5 SHF.L.U32 R25, R8, 0x1, RZ ;  /* 0x000000010819d819 */ /* 0x000fc400000006ff */
[----:B------:R-:W-:Y:S01]  /*08b0*/  @P6 IADD3.X R37, R20, R37, RZ, P1, !PT ;  /* 0x0000002514256210 */ /* 0x000fe20000ffe4ff */
[----:B------:R-:W3:Y:S01]  /*08c0*/  @!P4 LDC.64 R28, c[0x0][0x228] ;  /* 0x00008a00ff1ccb82 */ /* 0x000ee20000000a00 */
[----:B------:R-:W-:Y:S01]  /*08d0*/  @!P5 SHF.L.U64.HI R20, R8, 0x1, R9 ;  /* 0x000000010814d819 */ /* 0x000fe20000010209 */
[----:B0-----:R-:W-:Y:S01]  /*08e0*/  @!P4 IMAD R22, R23, R10, RZ ;  /* 0x0000000a1716c224 */ /* 0x001fe200078e02ff */
[C---:B--2---:R-:W-:Y:S02]  /*08f0*/  @!P5 IADD3 R34, P1, R25.reuse, R34, RZ ;  /* 0x000000221922d210 */ /* 0x044fe40007f3e0ff */
[----:B------:R-:W-:Y:S02]  /*0900*/  @!P4 MOV R23, R7 ;  /* 0x000000070017c202 */ /* 0x000fe40000000f00 */
[----:B------:R-:W-:Y:S01]  /*0910*/  @!P5 IADD3.X R35, R20, R35, RZ, P1, !PT ;  /* 0x000000231423d210 */ /* 0x000fe20000ffe4ff */
[----:B------:R-:W0:Y:S01]  /*0920*/  @!P2 LDC.64 R8, c[0x0][0x288] ;  /* 0x0000a200ff08ab82 */ /* 0x000e220000000a00 */
[----:B----4-:R-:W-:Y:S01]  /*0930*/  @!P5 IADD3 R32, P1, R25, R32, RZ ;  /* 0x000000201920d210 */ /* 0x010fe20007f3e0ff */
[----:B------:R-:W-:Y:S01]  /*0940*/  @!P4 IMAD R25, R3, R11, R22 ;  /* 0x0000000b0319c224 */ /* 0x000fe200078e0216 */
[----:B------:R-:W-:-:S02]  /*0950*/  @!P4 MOV R22, R4 ;  /* 0x000000040016c202 */ /* 0x000fc40000000f00 */
[----:B------:R-:W-:Y:S02]  /*0960*/  @!P5 IADD3.X R33, R20, R33, RZ, P1, !PT ;  /* 0x000000211421d210 */ /* 0x000fe40000ffe4ff */
[----:B------:R-:W-:Y:S01]  /*0970*/  @!P3 MOV R20, R4 ;  /* 0x000000040014b202 */ /* 0x000fe20000000f00 */
[----:B------:R-:W-:Y:S01]  /*0980*/  @!P4 IMAD.WIDE.U32 R10, R3, R10, R22 ;  /* 0x0000000a030ac225 */ /* 0x000fe200078e0016 */
[----:B------:R-:W2:Y:S01]  /*0990*/  @!P3 LDC.64 R26, c[0x0][0x230] ;  /* 0x00008c00ff1abb82 */ /* 0x000ea20000000a00 */
[----:B------:R-:W-:Y:S02]  /*09a0*/  P2R R3, PR, RZ, 0x20 ;  /* 0x00000020ff037803 */ /* 0x000fe40000000000 */
[----:B-1----:R-:W-:Y:S01]  /*09b0*/  @!P3 IMAD R21, R21, R16, RZ ;  /* 0x000000101515b224 */ /* 0x002fe200078e02ff */
[----:B------:R-:W-:Y:S02]  /*09c0*/  @!P4 IADD3 R11, R11, R25, RZ ;  /* 0x000000190b0bc210 */ /* 0x000fe40007ffe0ff */
[----:B------:R-:W-:Y:S01]  /*09d0*/  @!P4 SHF.L.U32 R23, R10, 0x1, RZ ;  /* 0x000000010a17c819 */ /* 0x000fe200000006ff */
[----:B------:R-:W-:Y:S01]  /*09e0*/  @!P3 IMAD R41, R18, R17, R21 ;  /* 0x000000111229b224 */ /* 0x000fe200078e0215 */
[----:B------:R-:W-:Y:S01]  /*09f0*/  @!P3 MOV R21, R7 ;  /* 0x000000070015b202 */ /* 0x000fe20000000f00 */
[----:B------:R-:W1:Y:S01]  /*0a00*/  @!P3 LDC.64 R24, c[0x0][0x228] ;  /* 0x00008a00ff18bb82 */ /* 0x000e620000000a00 */
[----:B------:R-:W-:-:S02]  /*0a10*/  @!P4 SHF.L.U64.HI R22, R10, 0x1, R11 ;  /* 0x000000010a16c819 */ /* 0x000fc4000001020b */
[----:B------:R-:W-:Y:S01]  /*0a20*/  @!P4 IADD3 R30, P1, R23, R30, RZ ;  /* 0x0000001e171ec210 */ /* 0x000fe20007f3e0ff */
[----:B------:R-:W-:-:S03]  /*0a30*/  @!P3 IMAD.WIDE.U32 R20, R18, R16, R20 ;  /* 0x000000101214b225 */ /* 0x000fc600078e0014 */
[----:B------:R-:W-:Y:S01]  /*0a40*/  @!P4 IADD3.X R31, R22, R31, RZ, P1, !PT ;  /* 0x0000001f161fc210 */ /* 0x000fe20000ffe4ff */
[----:B------:R-:W4:Y:S01]  /*0a50*/  @!P2 LDC.64 R10, c[0x0][0x230] ;  /* 0x00008c00ff0aab82 */ /* 0x000f220000000a00 */
[----:B---3--:R-:W-:Y:S01]  /*0a60*/  @!P4 IADD3 R28, P1, R23, R28, RZ ;  /* 0x0000001c171cc210 */ /* 0x008fe20007f3e0ff */
[----:B0-----:R-:W-:Y:S01]  /*0a70*/  @!P2 IMAD R18, R19, R8, RZ ;  /* 0x000000081312a224 */ /* 0x001fe200078e02ff */
[----:B------:R-:W-:Y:S02]  /*0a80*/  @!P3 IADD3 R23, R21, R41, RZ ;  /* 0x000000291517b210 */ /* 0x000fe40007ffe0ff */
[C---:B------:R-:W-:Y:S02]  /*0a90*/  @!P3 SHF.L.U32 R21, R20.reuse, 0x1, RZ ;  /* 0x000000011415b819 */ /* 0x040fe400000006ff */
[----:B------:R-:W-:Y:S01]  /*0aa0*/  @!P3 SHF.L.U64.HI R20, R20, 0x1, R23 ;  /* 0x000000011414b819 */ /* 0x000fe20000010217 */
[----:B------:R-:W0:Y:S01]  /*0ab0*/  @!P2 LDC.64 R16, c[0x0][0x228] ;  /* 0x00008a00ff10ab82 */ /* 0x000e220000000a00 */
[----:B------:R-:W-:Y:S01]  /*0ac0*/  @!P2 IMAD R23, R15, R9, R18 ;  /* 0x000000090f17a224 */ /* 0x000fe200078e0212 */
[----:B------:R-:W-:-:S02]  /*0ad0*/  @!P2 MOV R18, R4 ;  /* 0x000000040012a202 */ /* 0x000fc40000000f00 */
[----:B------:R-:W-:Y:S02]  /*0ae0*/  @!P2 MOV R19, R7 ;  /* 0x000000070013a202 */ /* 0x000fe40000000f00 */
[----:B------:R-:W-:Y:S02]  /*0af0*/  @!P4 IADD3.X R29, R22, R29, RZ, P1, !PT ;  /* 0x0000001d161dc210 */ /* 0x000fe40000ffe4ff */
[----:B--2---:R-:W-:Y:S01]  /*0b00*/  @!P3 IADD3 R26, P1, R21, R26, RZ ;  /* 0x0000001a151ab210 */ /* 0x004fe20007f3e0ff */
[----:B------:R-:W-:-:S03]  /*0b10*/  @!P2 IMAD.WIDE.U32 R8, R15, R8, R18 ;  /* 0x000000080f08a225 */ /* 0x000fc600078e0012 */
[----:B------:R-:W-:Y:S02]  /*0b20*/  @!P3 IADD3.X R27, R20, R27, RZ, P1, !PT ;  /* 0x0000001b141bb210 */ /* 0x000fe40000ffe4ff */
[----:B-1----:R-:W-:Y:S02]  /*0b30*/  @!P3 IADD3 R24, P1, R21, R24, RZ ;  /* 0x000000181518b210 */ /* 0x002fe40007f3e0ff */
[----:B------:R-:W-:Y:S02]  /*0b40*/  @!P2 IADD3 R9, R9, R23, RZ ;  /* 0x000000170909a210 */ /* 0x000fe40007ffe0ff */
[----:B------:R-:W-:Y:S02]  /*0b50*/  @!P2 SHF.L.U32 R15, R8, 0x1, RZ ;  /* 0x00000001080fa819 */ /* 0x000fe400000006ff */
[----:B------:R-:W-:Y:S02]  /*0b60*/  @!P3 IADD3.X R25, R20, R25, RZ, P1, !PT ;  /* 0x000000191419b210 */ /* 0x000fe40000ffe4ff */
[----:B------:R-:W-:-:S02]  /*0b70*/  @!P2 SHF.L.U64.HI R18, R8, 0x1, R9 ;  /* 0x000000010812a819 */ /* 0x000fc40000010209 */
[----:B----4-:R-:W-:-:S04]  /*0b80*/  @!P2 IADD3 R8, P1, R15, R10, RZ ;  /* 0x0000000a0f08a210 */ /* 0x010fc80007f3e0ff */
[----:B------:R-:W-:Y:S02]  /*0b90*/  @!P2 IADD3.X R9, R18, R11, RZ, P1, !PT ;  /* 0x0000000b1209a210 */ /* 0x000fe40000ffe4ff */
[----:B0-----:R-:W-:Y:S02]  /*0ba0*/  @!P2 IADD3 R10, P1, R15, R16, RZ ;  /* 0x000000100f0aa210 */ /* 0x001fe40007f3e0ff */
[----:B------:R-:W-:Y:S02]  /*0bb0*/  IADD3 R15, R2, 0xa0, RZ ;  /* 0x000000a0020f7810 */ /* 0x000fe40007ffe0ff */
[----:B------:R-:W-:Y:S02]  /*0bc0*/  @!P2 IADD3.X R11, R18, R17, RZ, P1, !PT ;  /* 0x00000011120ba210 */ /* 0x000fe40000ffe4ff */
[----:B------:R-:W-:Y:S02]  /*0bd0*/  ISETP.GE.U32.AND P1, PT, R15, UR18, PT ;  /* 0x000000120f007c0c */ /* 0x000fe4000bf26070 */
[----:B------:R-:W-:-:S04]  /*0be0*/  SHF.R.S32.HI R17, RZ, 0x1f, R15 ;  /* 0x0000001fff117819 */ /* 0x000fc8000001140f */
[----:B------:R-:W-:-:S13]  /*0bf0*/  ISETP.GE.OR.EX P1, PT, R17, UR19, P0, P1 ;  /* 0x0000001311007c0c */ /* 0x000fda0008726710 */
[----:B------:R-:W0:Y:S08]  /*0c00*/  @!P1 LDC.64 R18, c[0x0][0x288] ;  /* 0x0000a200ff129b82 */ /* 0x000e300000000a00 */
[----:B------:R-:W1:Y:S08]  /*0c10*/  @!P1 LDC.64 R22, c[0x0][0x230] ;  /* 0x00008c00ff169b82 */ /* 0x000e700000000a00 */
[----:B------:R-:W2:Y:S01]  /*0c20*/  @!P1 LDC.64 R20, c[0x0][0x228] ;  /* 0x00008a00ff149b82 */ /* 0x000ea20000000a00 */
[----:B0-----:R-:W-:Y:S01]  /*0c30*/  @!P1 IMAD R16, R17, R18, RZ ;  /* 0x0000001211109224 */ /* 0x001fe200078e02ff */
[----:B------:R-:W-:-:S03]  /*0c40*/  @!P1 MOV R17, R7 ;  /* 0x0000000700119202 */ /* 0x000fc60000000f00 */
[----:B------:R-:W-:Y:S01]  /*0c50*/  @!P1 IMAD R19, R15, R19, R16 ;  /* 0x000000130f139224 */ /* 0x000fe200078e0210 */
[----:B------:R-:W-:-:S05]  /*0c60*/  @!P1 MOV R16, R4 ;  /* 0x0000000400109202 */ /* 0x000fca0000000f00 */
[----:B------:R-:W-:-:S05]  /*0c70*/  @!P1 IMAD.WIDE.U32 R16, R15, R18, R16 ;  /* 0x000000120f109225 */ /* 0x000fca00078e0010 */
[----:B------:R-:W-:Y:S02]  /*0c80*/  @!P1 IADD3 R15, R17, R19, RZ ;  /* 0x00000013110f9210 */ /* 0x000fe40007ffe0ff */
[C---:B------:R-:W-:Y:S02]  /*0c90*/  @!P1 SHF.L.U32 R17, R16.reuse, 0x1, RZ ;  /* 0x0000000110119819 */ /* 0x040fe400000006ff */
[----:B------:R-:W-:Y:S02]  /*0ca0*/  @!P1 SHF.L.U64.HI R18, R16, 0x1, R15 ;  /* 0x0000000110129819 */ /* 0x000fe4000001020f */
[----:B-1----:R-:W-:Y:S02]  /*0cb0*/  @!P1 IADD3 R22, P6, R17, R22, RZ ;  /* 0x0000001611169210 */ /* 0x002fe40007fde0ff */
[----:B------:R-:W-:Y:S02]  /*0cc0*/  SHF.R.S32.HI R15, RZ, 0x1f, R2 ;  /* 0x0000001fff0f7819 */ /* 0x000fe40000011402 */
[----:B------:R-:W-:-:S02]  /*0cd0*/  @!P1 IADD3.X R23, R18, R23, RZ, P6, !PT ;  /* 0x0000001712179210 */ /* 0x000fc400037fe4ff */
[----:B--2---:R-:W-:-:S04]  /*0ce0*/  @!P1 IADD3 R16, P6, R17, R20, RZ ;  /* 0x0000001411109210 */ /* 0x004fc80007fde0ff */
[----:B------:R-:W-:Y:S02]  /*0cf0*/  @!P1 IADD3.X R17, R18, R21, RZ, P6, !PT ;  /* 0x0000001512119210 */ /* 0x000fe400037fe4ff */
[----:B------:R-:W-:-:S04]  /*0d00*/  ISETP.GE.U32.AND P6, PT, R2, UR18, PT ;  /* 0x0000001202007c0c */ /* 0x000fc8000bfc6070 */
[----:B------:R-:W-:-:S04]  /*0d10*/  ISETP.GE.OR.EX P5, PT, R15, UR19, P0, P6 ;  /* 0x000000130f007c0c */ /* 0x000fc800087a6760 */
[----:B------:R-:W-:-:S09]  /*0d20*/  P2R R56, PR, RZ, 0x20 ;  /* 0x00000020ff387803 */ /* 0x000fd20000000000 */
[----:B------:R-:W0:Y:S01]  /*0d30*/  @!P5 LDC.64 R20, c[0x0][0x288] ;  /* 0x0000a200ff14db82 */ /* 0x000e220000000a00 */
[----:B------:R-:W-:Y:S02]  /*0d40*/  @!P5 MOV R42, R4 ;  /* 0x00000004002ad202 */ /* 0x000fe40000000f00 */
[----:B------:R-:W-:-:S05]  /*0d50*/  @!P5 MOV R43, R7 ;  /* 0x00000007002bd202 */ /* 0x000fca0000000f00 */
[----:B------:R-:W1:Y:S08]  /*0d60*/  @!P5 LDC.64 R18, c[0x0][0x230] ;  /* 0x00008c00ff12db82 */ /* 0x000e700000000a00 */
[----:B------:R-:W2:Y:S01]  /*0d70*/  @!P5 LDC.64 R44, c[0x0][0x228] ;  /* 0x00008a00ff2cdb82 */ /* 0x000ea20000000a00 */
[----:B0-----:R-:W-:-:S04]  /*0d80*/  @!P5 IMAD R15, R15, R20, RZ ;  /* 0x000000140f0fd224 */ /* 0x001fc800078e02ff */
[C---:B------:R-:W-:Y:S02]  /*0d90*/  @!P5 IMAD R15, R2.reuse, R21, R15 ;  /* 0x00000015020fd224 */ /* 0x040fe400078e020f */
[----:B------:R-:W-:-:S05]  /*0da0*/  @!P5 IMAD.WIDE.U32 R20, R2, R20, R42 ;  /* 0x000000140214d225 */ /* 0x000fca00078e002a */
[----:B------:R-:W-:Y:S02]  /*0db0*/  @!P5 IADD3 R15, R21, R15, RZ ;  /* 0x0000000f150fd210 */ /* 0x000fe40007ffe0ff */
[C---:B------:R-:W-:Y:S02]  /*0dc0*/  @!P5 SHF.L.U32 R21, R20.reuse, 0x1, RZ ;  /* 0x000000011415d819 */ /* 0x040fe400000006ff */
[----:B------:R-:W-:Y:S02]  /*0dd0*/  @!P5 SHF.L.U64.HI R42, R20, 0x1, R15 ;  /* 0x00000001142ad819 */ /* 0x000fe4000001020f */
[----:B-1----:R-:W-:Y:S02]  /*0de0*/  @!P5 IADD3 R18, P6, R21, R18, RZ ;  /* 0x000000121512d210 */ /* 0x002fe40007fde0ff */
[----:B------:R-:W-:Y:S02]  /*0df0*/  IADD3 R15, R2, 0xe0, RZ ;  /* 0x000000e0020f7810 */ /* 0x000fe40007ffe0ff */
[----:B------:R-:W-:-:S02]  /*0e00*/  @!P5 IADD3.X R19, R42, R19, RZ, P6, !PT ;  /* 0x000000132a13d210 */ /* 0x000fc400037fe4ff */
[----:B--2---:R-:W-:Y:S02]  /*0e10*/  @!P5 IADD3 R20, P6, R21, R44, RZ ;  /* 0x0000002c1514d210 */ /* 0x004fe40007fde0ff */
[----:B------:R-:W-:Y:S02]  /*0e20*/  SHF.R.S32.HI R41, RZ, 0x1f, R15 ;  /* 0x0000001fff297819 */ /* 0x000fe4000001140f */
[----:B------:R-:W-:Y:S02]  /*0e30*/  @!P5 IADD3.X R21, R42, R45, RZ, P6, !PT ;  /* 0x0000002d2a15d210 */ /* 0x000fe400037fe4ff */
[----:B------:R-:W-:Y:S02]  /*0e40*/  ISETP.GE.U32.AND P6, PT, R15, UR18, PT ;  /* 0x000000120f007c0c */ /* 0x000fe4000bfc6070 */
[----:B------:R-:W-:Y:S02]  /*0e50*/  ISETP.NE.AND P5, PT, R57, RZ, PT ;  /* 0x000000ff3900720c */ /* 0x000fe40003fa5270 */
[----:B------:R-:W-:-:S02]  /*0e60*/  ISETP.GE.AND.EX P6, PT, R41, UR19, PT, P6 ;  /* 0x0000001329007c0c */ /* 0x000fc4000bfc6360 */
[----:B------:R-:W-:Y:S02]  /*0e70*/  CS2R R52, SRZ ;  /* 0x0000000000347805 */ /* 0x000fe4000001ff00 */
[----:B------:R-:W-:Y:S02]  /*0e80*/  CS2R R50, SRZ ;  /* 0x0000000000327805 */ /* 0x000fe4000001ff00 */
[----:B------:R-:W-:Y:S01]  /*0e90*/  MOV R54, RZ ;  /* 0x000000ff00367202 */ /* 0x000fe20000000f00 */
[----:B------:R-:W-:Y:S01]  /*0ea0*/  UMOV UR18, 0x3f800000 ;  /* 0x3f80000000127882 */ /* 0x000fe20000000000 */
[----:B------:R-:W-:Y:S01]  /*0eb0*/  ISETP.LT.U32.AND P6, PT, R14, 0x100, !P6 ;  /* 0x000001000e00780c */ /* 0x000fe200077c1070 */
[----:B------:R-:W-:Y:S01]  /*0ec0*/  ULDC.U8 UR19, c[0x0][0x2a4] ;  /* 0x0000a90000137ab9 */ /* 0x000fe20000000000 */
[----:B-----5:R-:W5:Y:S04]  /*0ed0*/  @!P3 LDG.E R51, desc[UR12][R24.64] ;  /* 0x0000000c1833b981 */ /* 0x020f68000c1e1900 */
[----:B------:R-:W5:Y:S07]  /*0ee0*/  @!P1 LDG.E R50, desc[UR12][R22.64] ;  /* 0x0000000c16329981 */ /* 0x000f6e000c1e1900 */
[----:B------:R-:W0:Y:S01]  /*0ef0*/  @P6 LDC.64 R44, c[0x0][0x288] ;  /* 0x0000a200ff2c6b82 */ /* 0x000e220000000a00 */
[----:B------:R-:W-:-:S07]  /*0f00*/  @P6 MOV R47, R7 ;  /* 0x00000007002f6202 */ /* 0x000fce0000000f00 */
[----:B------:R-:W1:Y:S08]  /*0f10*/  @P6 LDC.64 R42, c[0x0][0x230] ;  /* 0x00008c00ff2a6b82 */ /* 0x000e700000000a00 */
[----:B------:R-:W2:Y:S01]  /*0f20*/  @P6 LDC.64 R48, c[0x0][0x228] ;  /* 0x00008a00ff306b82 */ /* 0x000ea20000000a00 */
[----:B0-----:R-:W-:-:S04]  /*0f30*/  @P6 IMAD R46, R41, R44, RZ ;  /* 0x0000002c292e6224 */ /* 0x001fc800078e02ff */
[----:B------:R-:W-:Y:S01]  /*0f40*/  @P6 IMAD R41, R15, R45, R46 ;  /* 0x0000002d0f296224 */ /* 0x000fe200078e022e */
[----:B------:R-:W-:-:S05]  /*0f50*/  @P6 MOV R46, R4 ;  /* 0x00000004002e6202 */ /* 0x000fca0000000f00 */
[----:B------:R-:W-:-:S05]  /*0f60*/  @P6 IMAD.WIDE.U32 R44, R15, R44, R46 ;  /* 0x0000002c0f2c6225 */ /* 0x000fca00078e002e */
[----:B------:R-:W-:Y:S02]  /*0f70*/  @P6 IADD3 R41, R45, R41, RZ ;  /* 0x000000292d296210 */ /* 0x000fe40007ffe0ff */
[C---:B------:R-:W-:Y:S02]  /*0f80*/  @P6 SHF.L.U32 R15, R44.reuse, 0x1, RZ ;  /* 0x000000012c0f6819 */ /* 0x040fe400000006ff */
[----:B------:R-:W-:Y:S02]  /*0f90*/  @P6 SHF.L.U64.HI R44, R44, 0x1, R41 ;  /* 0x000000012c2c6819 */ /* 0x000fe40000010229 */
[----:B-1----:R-:W-:Y:S02]  /*0fa0*/  @P6 IADD3 R42, P4, R15, R42, RZ ;  /* 0x0000002a0f2a6210 */ /* 0x002fe40007f9e0ff */
[----:B------:R-:W-:Y:S02]  /*0fb0*/  MOV R45, UR11 ;  /* 0x0000000b002d7c02 */ /* 0x000fe40008000f00 */
[----:B------:R-:W-:-:S02]  /*0fc0*/  @P6 IADD3.X R43, R44, R43, RZ, P4, !PT ;  /* 0x0000002b2c2b6210 */ /* 0x000fc400027fe4ff */
[----:B--2---:R-:W-:-:S04]  /*0fd0*/  @P6 IADD3 R48, P4, R15, R48, RZ ;  /* 0x000000300f306210 */ /* 0x004fc80007f9e0ff */
[----:B------:R-:W-:Y:S02]  /*0fe0*/  @P6 IADD3.X R49, R44, R49, RZ, P4, !PT ;  /* 0x000000312c316210 */ /* 0x000fe400027fe4ff */
[----:B------:R-:W-:-:S06]  /*0ff0*/  MOV R44, UR10 ;  /* 0x0000000a002c7c02 */ /* 0x000fcc0008000f00 */
[----:B------:R-:W2:Y:S01]  /*1000*/  LDG.E.64 R44, desc[UR12][R44.64] ;  /* 0x0000000c2c2c7981 */ /* 0x000ea2000c1e1b00 */
[----:B------:R-:W-:-:S06]  /*1010*/  MOV R15, RZ ;  /* 0x000000ff000f7202 */ /* 0x000fcc0000000f00 */
[----:B------:R-:W5:Y:S01]  /*1020*/  @P5 LDG.E R15, desc[UR12][R38.64] ;  /* 0x0000000c260f5981 */ /* 0x000f62000c1e1900 */
[----:B--2---:R-:W-:-:S13]  /*1030*/  R2UR UR17, R44 ;  /* 0x000000002c1172ca */ /* 0x004fda00000e0000 */
[----:B------:R-:W-:-:S05]  /*1040*/  MOV R46, UR17 ;  /* 0x00000011002e7c02 */ /* 0x000fca0008000f00 */
[----:B------:R-:W-:Y:S01]  /*1050*/  FFMA.FTZ R41, -R46, UR17, R45 ;  /* 0x000000112e297c23 */ /* 0x000fe2000801012d */
[----:B------:R-:W-:-:S04]  /*1060*/  CS2R R46, SRZ ;  /* 0x00000000002e7805 */ /* 0x000fc8000001ff00 */
[----:B------:R-:W-:Y:S02]  /*1070*/  FSETP.GTU.FTZ.AND P4, PT, R41, RZ, PT ;  /* 0x000000ff2900720b */ /* 0x000fe40003f9c000 */
[----:B------:R0:W5:Y:S04]  /*1080*/  @P6 LDG.E R46, desc[UR12][R48.64] ;  /* 0x0000000c302e6981 */ /* 0x000168000c1e1900 */
[----:B------:R-:W5:Y:S07]  /*1090*/  @P5 LDG.E R47, desc[UR12][R36.64] ;  /* 0x0000000c242f5981 */ /* 0x000f6e000c1e1900 */
[----:B------:R-:W-:Y:S01]  /*10a0*/  VOTEU.ANY UP0, P4 ;  /* 0x00000000003f7886 */ /* 0x000fe20002000100 */
[----:B------:R-:W-:Y:S01]  /*10b0*/  ISETP.NE.AND P4, PT, R40, RZ, PT ;  /* 0x000000ff2800720c */ /* 0x000fe20003f85270 */
[----:B------:R-:W-:-:S03]  /*10c0*/  HFMA2.MMA R40, -RZ, RZ, 0, 0 ;  /* 0x00000000ff287435 */ /* 0x000fc600000001ff */
[----:B------:R-:W-:-:S07]  /*10d0*/  @UP0 ULDC UR9, c[0x0][0x250] ;  /* 0x0000940000090ab9 */ /* 0x000fce0000000800 */
[----:B------:R1:W5:Y:S01]  /*10e0*/  @P6 LDG.E R40, desc[UR12][R42.64] ;  /* 0x0000000c2a286981 */ /* 0x000362000c1e1900 */
[----:B------:R-:W-:Y:S02]  /*10f0*/  PLOP3.LUT P6, PT, PT, PT, UP0, 0x80, 0x0 ;  /* 0x000000000000781c */ /* 0x000fe40003fcf008 */
[----:B------:R-:W-:Y:S02]  /*1100*/  ISETP.NE.AND P5, PT, R3, RZ, PT ;  /* 0x000000ff0300720c */ /* 0x000fe40003fa5270 */
[----:B------:R-:W-:Y:S02]  /*1110*/  CS2R R44, SRZ ;  /* 0x00000000002c7805 */ /* 0x000fe4000001ff00 */
[----:B0-----:R-:W-:Y:S01]  /*1120*/  CS2R R48, SRZ ;  /* 0x0000000000307805 */ /* 0x001fe2000001ff00 */
[----:B------:R-:W5:Y:S01]  /*1130*/  @!P4 LDG.E R52, desc[UR12][R28.64] ;  /* 0x0000000c1c34c981 */ /* 0x000f62000c1e1900 */
[----:B-1----:R-:W-:-:S04]  /*1140*/  CS2R R42, SRZ ;  /* 0x00000000002a7805 */ /* 0x002fc8000001ff00 */
[----:B------:R-:W5:Y:S01]  /*1150*/  @!P1 LDG.E R48, desc[UR12][R16.64] ;  /* 0x0000000c10309981 */ /* 0x000f62000c1e1900 */
[----:B------:R-:W-:Y:S01]  /*1160*/  @P6 FADD.FTZ R41, R41, UR9 ;  /* 0x0000000929296e21 */ /* 0x000fe20008010000 */
[----:B------:R-:W-:Y:S02]  /*1170*/  BSSY B0, `(.L_x_78) ;  /* 0x000001c000007945 */ /* 0x000fe40003800000 */
[----:B------:R-:W5:Y:S03]  /*1180*/  @!P5 LDG.E R45, desc[UR12][R34.64] ;  /* 0x0000000c222dd981 */ /* 0x000f66000c1e1900 */
[----:B------:R-:W0:Y:S01]  /*1190*/  @P6 MUFU.RSQ R41, R41 ;  /* 0x0000002900296308 */ /* 0x000e220000001400 */
[----:B------:R-:W5:Y:S04]  /*11a0*/  @!P5 LDG.E R53, desc[UR12][R32.64] ;  /* 0x0000000c2035d981 */ /* 0x000f68000c1e1900 */
[----:B------:R-:W5:Y:S04]  /*11b0*/  @!P4 LDG.E R42, desc[UR12][R30.64] ;  /* 0x0000000c1e2ac981 */ /* 0x000f68000c1e1900 */
[----:B------:R-:W5:Y:S04]  /*11c0*/  @!P3 LDG.E R43, desc[UR12][R26.64] ;  /* 0x0000000c1a2bb981 */ /* 0x000f68000c1e1900 */
[----:B------:R1:W5:Y:S01]  /*11d0*/  @!P2 LDG.E R49, desc[UR12][R10.64] ;  /* 0x0000000c0a31a981 */ /* 0x000362000c1e1900 */
[----:B0-----:R-:W-:-:S02]  /*11e0*/  @P6 R2UR UR9, R41 ;  /* 0x00000000290962ca */ /* 0x001fc400000e0000 */
[----:B------:R-:W-:-:S13]  /*11f0*/  ISETP.NE.AND P6, PT, R56, RZ, PT ;  /* 0x000000ff3800720c */ /* 0x000fda0003fc5270 */
[----:B------:R-:W5:Y:S04]  /*1200*/  @!P6 LDG.E R44, desc[UR12][R18.64] ;  /* 0x0000000c122ce981 */ /* 0x000f68000c1e1900 */
[----:B------:R-:W5:Y:S01]  /*1210*/  @!P6 LDG.E R54, desc[UR12][R20.64] ;  /* 0x0000000c1436e981 */ /* 0x000f62000c1e1900 */
[----:B------:R-:W-:Y:S01]  /*1220*/  HFMA2.MMA R41, -RZ, RZ, 0, 0 ;  /* 0x00000000ff297435 */ /* 0x000fe200000001ff */
[----:B------:R-:W-:Y:S01]  /*1230*/  @UP0 UMOV UR18, UR9 ;  /* 0x0000000900120c82 */ /* 0x000fe20008000000 */
[----:B-1----:R-:W-:-:S08]  /*1240*/  CS2R R10, SRZ ;  /* 0x00000000000a7805 */ /* 0x002fd0000001ff00 */
[----:B------:R0:W5:Y:S02]  /*1250*/  @!P2 LDG.E R41, desc[UR12][R8.64] ;  /* 0x0000000c0829a981 */ /* 0x000164000c1e1900 */
[----:B0-----:R-:W-:Y:S01]  /*1260*/  CS2R R8, SRZ ;  /* 0x0000000000087805 */ /* 0x001fe2000001ff00 */
[----:B------:R-:W-:Y:S06]  /*1270*/  @P0 BRA `(.L_x_79) ;  /* 0x00000000002c0947 */ /* 0x000fec0003800000 */
[----:B------:R-:W-:Y:S01]  /*1280*/  ISETP.NE.AND P6, PT, RZ, UR19, PT ;  /* 0x00000013ff007c0c */ /* 0x000fe2000bfc5270 */
[----:B------:R-:W-:Y:S01]  /*1290*/  ULDC.64 UR10, c[0x0][0x238] ;  /* 0x00008e00000a7ab9 */ /* 0x000fe20000000a00 */
[C---:B------:R-:W-:Y:S02]  /*12a0*/  SHF.L.U32 R3, R12.reuse, 0x2, RZ ;  /* 0x000000020c037819 */ /* 0x040fe400000006ff */
[----:B------:R-:W-:-:S09]  /*12b0*/  SHF.L.U64.HI R16, R12, 0x2, R13 ;  /* 0x000000020c107819 */ /* 0x000fd2000001020d */
[----:B------:R-:W0:Y:S02]  /*12c0*/  @P6 LDC.64 R8, c[0x0][0x240] ;  /* 0x00009000ff086b82 */ /* 0x000e240000000a00 */
[----:B0-----:R-:W-:-:S04]  /*12d0*/  @P6 IADD3 R12, P0, R3, R8, RZ ;  /* 0x00000008030c6210 */ /* 0x001fc80007f1e0ff */
[----:B------:R-:W-:Y:S02]  /*12e0*/  @P6 IADD3.X R13, R16, R9, RZ, P0, !PT ;  /* 0x00000009100d6210 */ /* 0x000fe400007fe4ff */
[----:B------:R-:W-:-:S03]  /*12f0*/  IADD3 R8, P0, R3, UR10, RZ ;  /* 0x0000000a03087c10 */ /* 0x000fc6000ff1e0ff */
[----:B------:R0:W5:Y:S01]  /*1300*/  @P6 LDG.E.64 R10, desc[UR12][R12.64] ;  /* 0x0000000c0c0a6981 */ /* 0x000162000c1e1b00 */
[----:B------:R-:W-:-:S06]  /*1310*/  IADD3.X R9, R16, UR11, RZ, P0, !PT ;  /* 0x0000000b10097c10 */ /* 0x000fcc00087fe4ff */
[----:B------:R-:W5:Y:S03]  /*1320*/  LDG.E.64 R8, desc[UR12][R8.64] ;  /* 0x0000000c08087981 */ /* 0x000f66000c1e1b00 */
.L_x_79:
[----:B------:R-:W-:Y:S05]  /*1330*/  BSYNC B0 ;  /* 0x0000000000007941 */ /* 0x000fea0003800000 */
.L_x_78:
[----:B------:R-:W-:Y:S02]  /*1340*/  ISETP.NE.AND P0, PT, RZ, UR19, PT ;  /* 0x00000013ff007c0c */ /* 0x000fe4000bf05270 */
[C---:B-----5:R-:W-:Y:S02]  /*1350*/  PRMT R3, R44.reuse, 0x7632, R3 ;  /* 0x000076322c037816 */ /* 0x060fe40000000003 */
[----:B------:R-:W-:Y:S02]  /*1360*/  SHF.L.U32 R16, R45, 0x10, RZ ;  /* 0x000000102d107819 */ /* 0x000fe400000006ff */
[----:B0-----:R-:W-:Y:S02]  /*1370*/  SHF.L.U32 R12, R44, 0x10, RZ ;  /* 0x000000102c0c7819 */ /* 0x001fe400000006ff */
        /* <DEDUP_REMOVED lines=10> */
[----:B------:R-:W-:Y:S01]  /*1420*/  SHF.L.U32 R17, R54, 0x10, RZ ;  /* 0x0000001036117819 */ /* 0x000fe200000006ff */
[----:B------:R-:W-:Y:S01]  /*1430*/  FMUL.FTZ R12, R16, UR18 ;  /* 0x00000012100c7c20 */ /* 0x000fe20008410000 */
[----:B------:R-:W-:-:S02]  /*1440*/  SHF.L.U32 R20, R20, 0x10, RZ ;  /* 0x0000001014147819 */ /* 0x000fc400000006ff */
[----:B------:R-:W-:Y:S02]  /*1450*/  SHF.L.U32 R18, R18, 0x10, RZ ;  /* 0x0000001012127819 */ /* 0x000fe400000006ff */
[----:B------:R-:W-:Y:S02]  /*1460*/  SHF.L.U32 R19, R19, 0x10, RZ ;  /* 0x0000001013137819 */ /* 0x000fe400000006ff */
[----:B------:R-:W-:Y:S01]  /*1470*/  P2R R60, PR, RZ, 0x1 ;  /* 0x00000001ff3c7803 */ /* 0x000fe20000000000 */
        /* <DEDUP_REMOVED lines=19> */
.L_x_80:
[----:B------:R-:W-:Y:S01]  /*15b0*/  FMUL.FTZ R16, R17, R8 ;  /* 0x0000000811107220 */ /* 0x000fe20000410000 */
[----:B------:R-:W-:Y:S01]  /*15c0*/  FADD.FTZ R24, R20, -UR17 ;  /* 0x8000001114187e21 */ /* 0x000fe20008010000 */
[----:B------:R-:W-:Y:S01]  /*15d0*/  FFMA.FTZ R20, R3, R17, RZ ;  /* 0x0000001103147223 */ /* 0x000fe200000100ff */
        /* <DEDUP_REMOVED lines=23> */
.L_x_81:
[----:B------:R-:W-:Y:S01]  /*1750*/  FADD.FTZ R24, RZ, R17 ;  /* 0x00000011ff187221 */ /* 0x000fe20000010000 */
[----:B------:R-:W-:Y:S01]  /*1760*/  FFMA.FTZ R26, R12, R23, R3 ;  /* 0x000000170c1a7223 */ /* 0x000fe20000010003 */
[----:B------:R-:W-:Y:S01]  /*1770*/  FADD.FTZ R25, R23, R22 ;  /* 0x0000001617197221 */ /* 0x000fe20000010000 */
[----:B------:R-:W-:Y:S01]  /*1780*/  FFMA.FTZ R23, R21, R13, R20 ;  /* 0x0000000d15177223 */ /* 0x000fe20000010014 */
[----:B------:R-:W-:Y:S01]  /*1790*/  FMUL.FTZ R20, R13, R8 ;  /* 0x000000080d147220 */ /* 0x000fe20000410000 */
[----:B------:R-:W-:Y:S01]  /*17a0*/  FADD.FTZ R3, R24, R13 ;  /* 0x0000000d18037221 */ /* 0x000fe20000010000 */
[----:B------:R-:W-:Y:S01]  /*17b0*/  FFMA.FTZ R17, R12, R19, RZ ;  /* 0x000000130c117223 */ /* 0x000fe200000100ff */
[--C-:B------:R-:W-:Y:S01]  /*17c0*/  FADD.FTZ R13, RZ, R19.reuse ;  /* 0x00000013ff0d7221 */ /* 0x100fe20000010000 */
[----:B------:R-:W-:Y:S01]  /*17d0*/  PRMT R19, R42, 0x7632, R19 ;  /* 0x000076322a137816 */ /* 0x000fe20000000013 */
[----:B------:R-:W-:Y:S01]  /*17e0*/  FFMA.FTZ R21, R21, R20, R26 ;  /* 0x0000001415157223 */ /* 0x000fe2000001001a */
[----:B------:R-:W-:Y:S01]  /*17f0*/  FFMA.FTZ R12, R16, R18, R17 ;  /* 0x00000012100c7223 */ /* 0x000fe20000010011 */
[----:B------:R-:W-:Y:S01]  /*1800*/  FADD.FTZ R13, R13, R18 ;  /* 0x000000120d0d7221 */ /* 0x000fe20000010000 */
[----:B------:R-:W-:Y:S01]  /*1810*/  FMUL.FTZ R18, R18, R9 ;  /* 0x0000000912127220 */ /* 0x000fe20000410000 */
[----:B------:R-:W-:Y:S01]  /*1820*/  FADD.FTZ R17, R25, R20 ;  /* 0x0000001419117221 */ /* 0x000fe20000010000 */
[----:B------:R-:W-:-:S02]  /*1830*/  SHF.L.U32 R22, R42, 0x10, RZ ;  /* 0x000000102a167819 */ /* 0x000fc400000006ff */
[----:B------:R-:W-:Y:S01]  /*1840*/  SHF.L.U32 R19, R19, 0x10, RZ ;  /* 0x0000001013137819 */ /* 0x000fe200000006ff */
[----:B------:R-:W-:Y:S01]  /*1850*/  FFMA.FTZ R20, R16, R18, R21 ;  /* 0x0000001210147223 */ /* 0x000fe20000010015 */
[--C-:B------:R-:W-:Y:S01]  /*1860*/  FADD.FTZ R21, R18, R17.reuse ;  /* 0x0000001112157221 */ /* 0x100fe20000010000 */
[----:B------:R-:W-:Y:S01]  /*1870*/  PRMT R17, R52, 0x7632, R17 ;  /* 0x0000763234117816 */ /* 0x000fe20000000011 */
        /* <DEDUP_REMOVED lines=25> */
.L_x_82:
[C---:B------:R-:W-:Y:S01]  /*1a10*/  PRMT R22, R43.reuse, 0x7632, R22 ;  /* 0x000076322b167816 */ /* 0x040fe20000000016 */
[----:B------:R-:W-:Y:S01]  /*1a20*/  FMUL.FTZ R27, R16, R8 ;  /* 0x00000008101b7220 */ /* 0x000fe20000410000 */
[----:B------:R-:W-:Y:S01]  /*1a30*/  SHF.L.U32 R26, R43, 0x10, RZ ;  /* 0x000000102b1a7819 */ /* 0x000fe200000006ff */
[----:B------:R-:W-:Y:S01]  /*1a40*/  FFMA.FTZ R19, R25, R16, R23 ;  /* 0x0000001019137223 */ /* 0x000fe20000010017 */
[----:B------:R-:W-:Y:S01]  /*1a50*/  SHF.L.U32 R22, R22, 0x10, RZ ;  /* 0x0000001016167819 */ /* 0x000fe200000006ff */
[----:B------:R-:W-:Y:S01]  /*1a60*/  FADD.FTZ R24, R21, R27 ;  /* 0x0000001b15187221 */ /* 0x000fe20000010000 */
[----:B------:R-:W-:Y:S01]  /*1a70*/  PRMT R21, R51, 0x7632, R21 ;  /* 0x0000763233157816 */ /* 0x000fe20000000015 */
[----:B------:R-:W-:Y:S01]  /*1a80*/  FADD.FTZ R26, R26, -UR17 ;  /* 0x800000111a1a7e21 */ /* 0x000fe20008010000 */
[----:B------:R-:W-:Y:S01]  /*1a90*/  FFMA.FTZ R25, R25, R27, R20 ;  /* 0x0000001b19197223 */ /* 0x000fe20000010014 */
[----:B------:R-:W-:Y:S01]  /*1aa0*/  FADD.FTZ R23, R22, -UR17 ;  /* 0x8000001116177e21 */ /* 0x000fe20008010000 */
[----:B------:R-:W-:Y:S01]  /*1ab0*/  SHF.L.U32 R20, R51, 0x10, RZ ;  /* 0x0000001033147819 */ /* 0x000fe200000006ff */
[----:B------:R-:W-:Y:S01]  /*1ac0*/  FMUL.FTZ R22, R26, UR18 ;  /* 0x000000121a167c20 */ /* 0x000fe20008410000 */
[----:B------:R-:W-:Y:S01]  /*1ad0*/  SHF.L.U32 R21, R21, 0x10, RZ ;  /* 0x0000001015157819 */ /* 0x000fe200000006ff */
[----:B------:R-:W-:Y:S01]  /*1ae0*/  FMUL.FTZ R27, R17, R9 ;  /* 0x00000009111b7220 */ /* 0x000fe20000410000 */
        /* <DEDUP_REMOVED lines=20> */
.L_x_83:
        /* <DEDUP_REMOVED lines=8> */
[----:B------:R-:W-:Y:S02]  /*1cb0*/  SHF.L.U32 R26, R24, 0x10, RZ ;  /* 0x00000010181a7819 */ /* 0x000fe400000006ff */
[----:B------:R-:W-:Y:S01]  /*1cc0*/  PRMT R27, R49, 0x7632, R27 ;  /* 0x00007632311b7816 */ /* 0x000fe2000000001b */
[----:B------:R-:W-:Y:S01]  /*1cd0*/  FADD.FTZ R31, R25, -UR17 ;  /* 0x80000011191f7e21 */ /* 0x000fe20008010000 */
[----:B------:R-:W-:Y:S01]  /*1ce0*/  SHF.L.U32 R24, R49, 0x10, RZ ;  /* 0x0000001031187819 */ /* 0x000fe200000006ff */
[----:B------:R-:W-:Y:S01]  /*1cf0*/  FADD.FTZ R33, R26, -UR17 ;  /* 0x800000111a217e21 */ /* 0x000fe20008010000 */
[----:B------:R-:W-:Y:S01]  /*1d00*/  SHF.L.U32 R25, R27, 0x10, RZ ;  /* 0x000000101b197819 */ /* 0x000fe200000006ff */
[----:B------:R-:W-:Y:S01]  /*1d10*/  FMUL.FTZ R26, R31, UR18 ;  /* 0x000000121f1a7c20 */ /* 0x000fe20008410000 */
[----:B------:R-:W-:Y:S01]  /*1d20*/  PRMT R30, R50, 0x7632, R30 ;  /* 0x00007632321e7816 */ /* 0x000fe2000000001e */
        /* <DEDUP_REMOVED lines=20> */
.L_x_84:
[----:B------:R-:W-:Y:S01]  /*1e70*/  FFMA.FTZ R31, R23, R32, R28 ;  /* 0x00000020171f7223 */ /* 0x000fe2000001001c */
[----:B------:R-:W-:Y:S01]  /*1e80*/  FMUL.FTZ R33, R24, R8 ;  /* 0x0000000818217220 */ /* 0x000fe20000410000 */
[----:B------:R-:W-:Y:S01]  /*1e90*/  SHF.L.U32 R28, R50, 0x10, RZ ;  /* 0x00000010321c7819 */ /* 0x000fe200000006ff */
[----:B------:R-:W-:Y:S01]  /*1ea0*/  FADD.FTZ R34, R32, R29 ;  /* 0x0000001d20227221 */ /* 0x000fe20000010000 */
        /* <DEDUP_REMOVED lines=30> */
.L_x_85:
[----:B------:R-:W-:Y:S01]  /*2090*/  FFMA.FTZ R37, R27, R34, R32 ;  /* 0x000000221b257223 */ /* 0x000fe20000010020 */
[----:B------:R-:W-:Y:S01]  /*20a0*/  FMUL.FTZ R35, R28, R8 ;  /* 0x000000081c237220 */ /* 0x000fe20000410000 */
[----:B------:R-:W-:Y:S01]  /*20b0*/  FADD.FTZ R38, R34, R33 ;  /* 0x0000002122267221 */ /* 0x000fe20000010000 */
[----:B------:R-:W-:Y:S01]  /*20c0*/  PRMT R36, R15, 0x7632, R36 ;  /* 0x000076320f247816 */ /* 0x000fe20000000024 */
[----:B------:R-:W-:Y:S01]  /*20d0*/  FMUL.FTZ R34, R29, R9 ;  /* 0x000000091d227220 */ /* 0x000fe20000410000 */
[----:B------:R-:W-:Y:S01]  /*20e0*/  FFMA.FTZ R32, R30, R35, R37 ;  /* 0x000000231e207223 */ /* 0x000fe20000010025 */
[----:B------:R-:W-:Y:S01]  /*20f0*/  FADD.FTZ R33, R38, R35 ;  /* 0x0000002326217221 */ /* 0x000fe20000010000 */
[----:B------:R-:W-:Y:S02]  /*2100*/  SHF.L.U32 R35, R15, 0x10, RZ ;  /* 0x000000100f237819 */ /* 0x000fe400000006ff */
[----:B------:R-:W-:Y:S01]  /*2110*/  SHF.L.U32 R36, R36, 0x10, RZ ;  /* 0x0000001024247819 */ /* 0x000fe200000006ff */
[----:B------:R-:W-:Y:S01]  /*2120*/  FFMA.FTZ R32, R31, R34, R32 ;  /* 0x000000221f207223 */ /* 0x000fe20000010020 */
[----:B------:R-:W-:Y:S01]  /*2130*/  FADD.FTZ R33, R34, R33 ;  /* 0x0000002122217221 */ /* 0x000fe20000010000 */
[----:B------:R-:W-:Y:S01]  /*2140*/  FADD.FTZ R34, R35, -UR17 ;  /* 0x8000001123227e21 */ /* 0x000fe20008010000 */
[C---:B------:R-:W-:Y:S01]  /*2150*/  PRMT R39, R47.reuse, 0x7632, R39 ;  /* 0x000076322f277816 */ /* 0x040fe20000000027 */
        /* <DEDUP_REMOVED lines=9> */
[----:B------:R-:W-:-:S04]  /*21f0*/  FMUL.FTZ R61, R38, -1.4426950216293334961 ;  /* 0xbfb8aa3b263d7820 */ /* 0x000fc80000410000 */
[----:B------:R-:W0:Y:S08]  /*2200*/  MUFU.EX2 R59, R61 ;  /* 0x0000003d003b7308 */ /* 0x000e300000000800 */
[----:B------:R-:W1:Y:S01]  /*2210*/  MUFU.EX2 R36, R36 ;  /* 0x0000002400247308 */ /* 0x000e620000000800 */
[----:B0-----:R-:W-:-:S07]  /*2220*/  FADD.FTZ R59, R59, 1 ;  /* 0x3f8000003b3b7421 */ /* 0x001fce0000010000 */
[----:B------:R-:W0:Y:S01]  /*2230*/  MUFU.RCP R59, R59 ;  /* 0x0000003b003b7308 */ /* 0x000e220000001000 */
[----:B-1----:R-:W-:-:S07]  /*2240*/  FADD.FTZ R36, R36, 1 ;  /* 0x3f80000024247421 */ /* 0x002fce0000010000 */
[----:B------:R-:W1:Y:S01]  /*2250*/  MUFU.RCP R36, R36 ;  /* 0x0000002400247308 */ /* 0x000e620000001000 */
[----:B0-----:R-:W-:Y:S01]  /*2260*/  FMUL.FTZ R58, R58, R59 ;  /* 0x0000003b3a3a7220 */ /* 0x001fe20000410000 */
[----:B------:R-:W-:-:S04]  /*2270*/  FADD.FTZ R59, -R59, 1 ;  /* 0x3f8000003b3b7421 */ /* 0x000fc80000010100 */
[----:B------:R-:W-:Y:S01]  /*2280*/  FFMA.FTZ R61, R38, R59, 1 ;  /* 0x3f800000263d7423 */ /* 0x000fe2000001003b */
[----:B-1----:R-:W-:Y:S01]  /*2290*/  FMUL.FTZ R39, R39, R36 ;  /* 0x0000002427277220 */ /* 0x002fe20000410000 */
[----:B------:R-:W-:Y:S02]  /*22a0*/  FADD.FTZ R36, -R36, 1 ;  /* 0x3f80000024247421 */ /* 0x000fe40000010100 */
[----:B------:R-:W-:Y:S02]  /*22b0*/  FMUL.FTZ R58, R58, R61 ;  /* 0x0000003d3a3a7220 */ /* 0x000fe40000410000 */
[----:B------:R-:W-:-:S04]  /*22c0*/  FFMA.FTZ R38, R37, R36, 1 ;  /* 0x3f80000025267423 */ /* 0x000fc80000010024 */
[----:B------:R-:W-:-:S07]  /*22d0*/  FMUL.FTZ R39, R39, R38 ;  /* 0x0000002627277220 */ /* 0x000fce0000410000 */
.L_x_86:
[----:B------:R-:W-:Y:S01]  /*22e0*/  FMUL.FTZ R59, R58, R8 ;  /* 0x000000083a3b7220 */ /* 0x000fe20000410000 */
[----:B------:R-:W-:Y:S01]  /*22f0*/  FFMA.FTZ R37, R18, R17, R12 ;  /* 0x0000001112257223 */ /* 0x000fe2000001000c */
[----:B------:R-:W-:Y:S01]  /*2300*/  PRMT R18, R40, 0x7632, R18 ;  /* 0x0000763228127816 */ /* 0x000fe20000000012 */
[----:B------:R-:W-:Y:S01]  /*2310*/  FADD.FTZ R36, R3, R16 ;  /* 0x0000001003247221 */ /* 0x000fe20000010000 */
[----:B------:R-:W-:Y:S01]  /*2320*/  FFMA.FTZ R12, R34, R59, R32 ;  /* 0x0000003b220c7223 */ /* 0x000fe20000010020 */
[----:B------:R-:W-:Y:S01]  /*2330*/  FMUL.FTZ R16, R39, R9 ;  /* 0x0000000927107220 */ /* 0x000fe20000410000 */
[----:B------:R-:W-:Y:S01]  /*2340*/  FADD.FTZ R33, R33, R59 ;  /* 0x0000003b21217221 */ /* 0x000fe20000010000 */
[----:B------:R-:W-:Y:S02]  /*2350*/  SHF.L.U32 R3, R40, 0x10, RZ ;  /* 0x0000001028037819 */ /* 0x000fe400000006ff */
[----:B------:R-:W-:Y:S01]  /*2360*/  SHF.L.U32 R18, R18, 0x10, RZ ;  /* 0x0000001012127819 */ /* 0x000fe200000006ff */
[----:B------:R-:W-:Y:S01]  /*2370*/  FFMA.FTZ R12, R35, R16, R12 ;  /* 0x00000010230c7223 */ /* 0x000fe2000001000c */
[----:B------:R-:W-:Y:S01]  /*2380*/  FADD.FTZ R16, R16, R33 ;  /* 0x0000002110107221 */ /* 0x000fe20000010000 */
[----:B------:R-:W-:Y:S01]  /*2390*/  PRMT R32, R46, 0x7632, R32 ;  /* 0x000076322e207816 */ /* 0x000fe20000000020 */
[----:B------:R-:W-:Y:S01]  /*23a0*/  FADD.FTZ R3, R3, -UR17 ;  /* 0x8000001103037e21 */ /* 0x000fe20008010000 */
[----:B------:R-:W-:-:S02]  /*23b0*/  FADD.FTZ R33, R18, -UR17 ;  /* 0x8000001112217e21 */ /* 0x000fc40008010000 */
[----:B------:R-:W-:Y:S01]  /*23c0*/  SHF.L.U32 R18, R32, 0x10, RZ ;  /* 0x0000001020127819 */ /* 0x000fe200000006ff */
[----:B------:R-:W-:Y:S01]  /*23d0*/  FMUL.FTZ R38, R3, UR18 ;  /* 0x0000001203267c20 */ /* 0x000fe20008410000 */
[----:B------:R-:W-:Y:S01]  /*23e0*/  FMUL.FTZ R33, R33, UR18 ;  /* 0x0000001221217c20 */ /* 0x000fe20008410000 */
[----:B------:R-:W-:Y:S01]  /*23f0*/  SHF.L.U32 R32, R46, 0x10, RZ ;  /* 0x000000102e207819 */ /* 0x000fe200000006ff */
[----:B------:R-:W-:Y:S06]  /*2400*/  @!P0 BRA `(.L_x_87) ;  /* 0x0000000000488947 */ /* 0x000fec0003800000 */
[----:B------:R-:W-:-:S04]  /*2410*/  FFMA.FTZ R59, R38, R8, R10 ;  /* 0x00000008263b7223 */ /* 0x000fc8000001000a */
[----:B------:R-:W-:-:S06]  /*2420*/  FMUL.FTZ R3, R59, -1.4426950216293334961 ;  /* 0xbfb8aa3b3b037820 */ /* 0x000fcc0000410000 */
[----:B------:R-:W0:Y:S02]  /*2430*/  MUFU.EX2 R3, R3 ;  /* 0x0000000300037308 */ /* 0x000e240000000800 */
[----:B0-----:R-:W-:-:S06]  /*2440*/  FADD.FTZ R3, R3, 1 ;  /* 0x3f80000003037421 */ /* 0x001fcc0000010000 */
[----:B------:R-:W0:Y:S02]  /*2450*/  MUFU.RCP R3, R3 ;  /* 0x0000000300037308 */ /* 0x000e240000001000 */
[----:B0-----:R-:W-:Y:S01]  /*2460*/  FMUL.FTZ R32, R32, R3 ;  /* 0x0000000320207220 */ /* 0x001fe20000410000 */
[----:B------:R-:W-:-:S04]  /*2470*/  FADD.FTZ R3, -R3, 1 ;  /* 0x3f80000003037421 */ /* 0x000fc80000010100 */
[----:B------:R-:W-:-:S04]  /*2480*/  FFMA.FTZ R59, R59, R3, 1 ;  /* 0x3f8000003b3b7423 */ /* 0x000fc80000010003 */
[----:B------:R-:W-:Y:S01]  /*2490*/  FMUL.FTZ R32, R32, R59 ;  /* 0x0000003b20207220 */ /* 0x000fe20000410000 */
        /* <DEDUP_REMOVED lines=8> */
[----:B------:R-:W-:-:S07]  /*2520*/  FMUL.FTZ R18, R18, R59 ;  /* 0x0000003b12127220 */ /* 0x000fce0000410000 */
.L_x_87:
[----:B------:R0:W-:Y:S01]  /*2530*/  STL [R1+0x4], R0 ;  /* 0x0000040001007387 */ /* 0x0001e20000100800 */
[----:B------:R-:W-:-:S03]  /*2540*/  FMUL.FTZ R3, R32, R8 ;  /* 0x0000000820037220 */ /* 0x000fc60000410000 */
[----:B------:R-:W2:Y:S01]  /*2550*/  LDL R61, [R1] ;  /* 0x00000000013d7983 */ /* 0x000ea20000100800 */
[----:B------:R-:W-:Y:S01]  /*2560*/  FFMA.FTZ R12, R38, R3, R12 ;  /* 0x00000003260c7223 */ /* 0x000fe2000001000c */
[----:B------:R-:W-:Y:S01]  /*2570*/  FADD.FTZ R16, R16, R3 ;  /* 0x0000000310107221 */ /* 0x000fe20000010000 */
[----:B------:R-:W-:Y:S01]  /*2580*/  FMUL.FTZ R3, R18, R9 ;  /* 0x0000000912037220 */ /* 0x000fe20000410000 */
[----:B0-----:R-:W0:Y:S03]  /*2590*/  S2R R0, SR_LANEID ;  /* 0x0000000000007919 */ /* 0x001e260000000000 */
[----:B------:R-:W-:Y:S01]  /*25a0*/  FFMA.FTZ R12, R33, R3, R12 ;  /* 0x00000003210c7223 */ /* 0x000fe2000001000c */
[----:B------:R-:W-:-:S04]  /*25b0*/  FADD.FTZ R16, R3, R16 ;  /* 0x0000001003107221 */ /* 0x000fc80000010000 */
[----:B------:R-:W1:Y:S04]  /*25c0*/  SHFL.DOWN PT, R3, R12, 0x1, 0x1f ;  /* 0x08201f000c037f89 */ /* 0x000e6800000e0000 */
[----:B------:R-:W3:Y:S01]  /*25d0*/  SHFL.DOWN PT, R59, R16, 0x1, 0x1f ;  /* 0x08201f00103b7f89 */ /* 0x000ee200000e0000 */
[----:B0-----:R-:W-:-:S13]  /*25e0*/  ISETP.GT.AND P0, PT, R0, 0x1e, PT ;  /* 0x0000001e0000780c */ /* 0x001fda0003f04270 */
[----:B-1----:R-:W-:Y:S01]  /*25f0*/  @!P0 FADD.FTZ R12, R12, R3 ;  /* 0x000000030c0c8221 */ /* 0x002fe20000010000 */
[----:B---3--:R-:W-:Y:S01]  /*2600*/  @!P0 FADD.FTZ R16, R16, R59 ;  /* 0x0000003b10108221 */ /* 0x008fe20000010000 */
[----:B------:R-:W-:-:S03]  /*2610*/  ISETP.GT.AND P0, PT, R0, 0x1d, PT ;  /* 0x0000001d0000780c */ /* 0x000fc60003f04270 */
[----:B------:R-:W0:Y:S04]  /*2620*/  SHFL.DOWN PT, R3, R12, 0x2, 0x1f ;  /* 0x08401f000c037f89 */ /* 0x000e2800000e0000 */
[----:B------:R-:W1:Y:S06]  /*2630*/  SHFL.DOWN PT, R59, R16, 0x2, 0x1f ;  /* 0x08401f00103b7f89 */ /* 0x000e6c00000e0000 */
        /* <DEDUP_REMOVED lines=12> */
[----:B------:R-:W-:-:S03]  /*2700*/  ISETP.GT.AND P0, PT, R0, 0xf, PT ;  /* 0x0000000f0000780c */ /* 0x000fc60003f04270 */
[----:B------:R-:W-:Y:S04]  /*2710*/  SHFL.DOWN PT, R3, R12, 0x10, 0x1f ;  /* 0x0a001f000c037f89 */ /* 0x000fe800000e0000 */
[----:B------:R0:W5:Y:S04]  /*2720*/  LDL.LU R0, [R1+0x4] ;  /* 0x0000040001007983 */ /* 0x0001680000300800 */
[----:B------:R-:W1:Y:S01]  /*2730*/  SHFL.DOWN PT, R59, R16, 0x10, 0x1f ;  /* 0x0a001f00103b7f89 */ /* 0x000e6200000e0000 */
[----:B------:R-:W3:Y:S01]  /*2740*/  S2UR UR11, SR_CgaCtaId ;  /* 0x00000000000b79c3 */ /* 0x000ee20000008800 */
[----:B------:R-:W-:Y:S01]  /*2750*/  FADD.FTZ R13, R13, R17 ;  /* 0x000000110d0d7221 */ /* 0x000fe20000010000 */
[----:B-1----:R-:W-:-:S02]  /*2760*/  @!P0 FADD.FTZ R16, R16, R59 ;  /* 0x0000003b10108221 */ /* 0x002fc40000010000 */
[----:B------:R-:W1:Y:S01]  /*2770*/  S2R R59, SR_LANEID ;  /* 0x00000000003b7919 */ /* 0x000e620000000000 */
[----:B------:R-:W-:Y:S01]  /*2780*/  @!P0 FADD.FTZ R12, R12, R3 ;  /* 0x000000030c0c8221 */ /* 0x000fe20000010000 */
        /* <DEDUP_REMOVED lines=8> */
[----:B------:R-:W-:Y:S01]  /*2810*/  UMOV UR10, 0x400 ;  /* 0x00000400000a7882 */ /* 0x000fe20000000000 */
[----:B------:R-:W-:Y:S01]  /*2820*/  FADD.FTZ R3, R3, R28 ;  /* 0x0000001c03037221 */ /* 0x000fe20000010000 */
[----:B------:R-:W-:Y:S01]  /*2830*/  UIADD3 UR9, UR10, 0x60, URZ ;  /* 0x000000600a097890 */ /* 0x000fe2000fffe03f */
[----:B------:R-:W-:Y:S01]  /*2840*/  FFMA.FTZ R19, R30, R28, R19 ;  /* 0x0000001c1e137223 */ /* 0x000fe20000010013 */
[----:B------:R-:W-:Y:S01]  /*2850*/  FFMA.FTZ R22, R31, R29, R22 ;  /* 0x0000001d1f167223 */ /* 0x000fe20000010016 */
[----:B------:R-:W-:Y:S01]  /*2860*/  FADD.FTZ R20, R20, R29 ;  /* 0x0000001d14147221 */ /* 0x000fe20000010000 */
[----:B---3--:R-:W-:Y:S01]  /*2870*/  ULEA UR9, UR11, UR9, 0x18 ;  /* 0x000000090b097291 */ /* 0x008fe2000f8ec03f */
[----:B------:R-:W-:Y:S01]  /*2880*/  FADD.FTZ R3, R3, R58 ;  /* 0x0000003a03037221 */ /* 0x000fe20000010000 */
[----:B------:R-:W-:Y:S01]  /*2890*/  FFMA.FTZ R19, R34, R58, R19 ;  /* 0x0000003a22137223 */ /* 0x000fe20000010013 */
[----:B------:R-:W-:Y:S01]  /*28a0*/  FFMA.FTZ R22, R35, R39, R22 ;  /* 0x0000002723167223 */ /* 0x000fe20000010016 */
[----:B------:R-:W-:Y:S01]  /*28b0*/  FADD.FTZ R31, R20, R39 ;  /* 0x00000027141f7221 */ /* 0x000fe20000010000 */
[----:B------:R-:W-:Y:S01]  /*28c0*/  FADD.FTZ R30, R3, R32 ;  /* 0x00000020031e7221 */ /* 0x000fe20000010000 */
[----:B------:R-:W-:Y:S01]  /*28d0*/  FFMA.FTZ R28, R38, R32, R19 ;  /* 0x00000020261c7223 */ /* 0x000fe20000010013 */
[----:B------:R-:W-:Y:S01]  /*28e0*/  FFMA.FTZ R29, R33, R18, R22 ;  /* 0x00000012211d7223 */ /* 0x000fe20000010016 */
[----:B------:R-:W-:Y:S01]  /*28f0*/  FADD.FTZ R31, R31, R18 ;  /* 0x000000121f1f7221 */ /* 0x000fe20000010000 */
[----:B------:R-:W-:-:S02]  /*2900*/  LEA R3, R14, UR9, 0x4 ;  /* 0x000000090e037c11 */ /* 0x000fc4000f8e20ff */
[----:B-1----:R-:W-:Y:S02]  /*2910*/  ISETP.NE.AND P0, PT, R59, RZ, PT ;  /* 0x000000ff3b00720c */ /* 0x002fe40003f05270 */
[----:B------:R-:W-:Y:S01]  /*2920*/  MOV R13, R16 ;  /* 0x00000010000d7202 */ /* 0x000fe20000000f00 */
[----:B------:R0:W-:Y:S01]  /*2930*/  STS.128 [R3], R28 ;  /* 0x0000001c03007388 */ /* 0x0001e20000000c00 */
[----:B------:R-:W-:Y:S09]  /*2940*/  BSSY B0, `(.L_x_88) ;  /* 0x0000018000007945 */ /* 0x000ff20003800000 */
[----:B--2---:R0:W-:Y:S01]  /*2950*/  @!P0 STS.64 [R61+0x8], R12 ;  /* 0x0000080c3d008388 */ /* 0x0041e20000000a00 */
[----:B------:R-:W-:Y:S01]  /*2960*/  BAR.SYNC.DEFER_BLOCKING 0x0 ;  /* 0x0000000000007b1d */ /* 0x000fe20000010000 */
[----:B------:R-:W-:-:S13]  /*2970*/  ISETP.NE.AND P0, PT, R14, RZ, PT ;  /* 0x000000ff0e00720c */ /* 0x000fda0003f05270 */
[----:B0-----:R-:W-:Y:S05]  /*2980*/  @P0 BRA `(.L_x_89) ;  /* 0x00000000004c0947 */ /* 0x001fea0003800000 */
[----:B------:R-:W-:-:S09]  /*2990*/  ULEA UR9, UR11, UR10, 0x18 ;  /* 0x0000000a0b097291 */ /* 0x000fd2000f8ec03f */
[----:B------:R-:W0:Y:S04]  /*29a0*/  LDS.128 R16, [UR9+0x10] ;  /* 0x00001009ff107984 */ /* 0x000e280008000c00 */
[----:B------:R-:W1:Y:S04]  /*29b0*/  LDS.128 R20, [UR9+0x20] ;  /* 0x00002009ff147984 */ /* 0x000e680008000c00 */
[----:B------:R-:W2:Y:S04]  /*29c0*/  LDS.128 R24, [UR9+0x30] ;  /* 0x00003009ff187984 */ /* 0x000ea80008000c00 */
[----:B------:R-:W3:Y:S01]  /*29d0*/  LDS.64 R32, [UR9+0x40] ;  /* 0x00004009ff207984 */ /* 0x000ee20008000a00 */
[----:B0-----:R-:W-:Y:S01]  /*29e0*/  FADD.FTZ R35, R12, R16 ;  /* 0x000000100c237221 */ /* 0x001fe20000010000 */
[----:B------:R-:W-:-:S03]  /*29f0*/  FADD.FTZ R12, R13, R17 ;  /* 0x000000110d0c7221 */ /* 0x000fc60000010000 */
[----:B------:R-:W-:Y:S01]  /*2a00*/  FADD.FTZ R35, R35, R18 ;  /* 0x0000001223237221 */ /* 0x000fe20000010000 */
[----:B------:R-:W-:-:S03]  /*2a10*/  FADD.FTZ R12, R12, R19 ;  /* 0x000000130c0c7221 */ /* 0x000fc60000010000 */
        /* <DEDUP_REMOVED lines=9> */
[----:B------:R-:W-:-:S07]  /*2ab0*/  FADD.FTZ R13, R16, R33 ;  /* 0x00000021100d7221 */ /* 0x000fce0000010000 */
.L_x_89:
[----:B------:R-:W-:Y:S05]  /*2ac0*/  BSYNC B0 ;  /* 0x0000000000007941 */ /* 0x000fea0003800000 */
.L_x_88:
[----:B------:R-:W-:Y:S01]  /*2ad0*/  BAR.SYNC.DEFER_BLOCKING 0x0 ;  /* 0x0000000000007b1d */ /* 0x000fe20000010000 */
[----:B------:R-:W-:-:S05]  /*2ae0*/  ISETP.GT.U32.AND P6, PT, R14, 0x7, PT ;  /* 0x000000070e00780c */ /* 0x000fca0003fc4070 */
[----:B------:R-:W-:Y:S08]  /*2af0*/  BSSY B0, `(.L_x_90) ;  /* 0x000009d000007945 */ /* 0x000ff00003800000 */
[----:B------:R-:W-:Y:S05]  /*2b00*/  @P6 BRA `(.L_x_91) ;  /* 0x00000008006c6947 */ /* 0x000fea0003800000 */
[----:B------:R-:W0:Y:S04]  /*2b10*/  LDS.128 R32, [R3+0x80] ;  /* 0x0000800003207984 */ /* 0x000e280000000c00 */
[----:B------:R-:W1:Y:S04]  /*2b20*/  LDS.128 R24, [R3+0x100] ;  /* 0x0001000003187984 */ /* 0x000e680000000c00 */
[----:B------:R-:W2:Y:S04]  /*2b30*/  LDS.128 R20, [R3+0x180] ;  /* 0x0001800003147984 */ /* 0x000ea80000000c00 */
[----:B------:R-:W3:Y:S04]  /*2b40*/  LDS.128 R36, [R3+0x200] ;  /* 0x0002000003247984 */ /* 0x000ee80000000c00 */
[----:B------:R-:W4:Y:S01]  /*2b50*/  LDS.128 R16, [R3+0x280] ;  /* 0x0002800003107984 */ /* 0x000f220000000c00 */
[----:B0-----:R-:W-:Y:S01]  /*2b60*/  FADD.FTZ R28, R28, R32 ;  /* 0x000000201c1c7221 */ /* 0x001fe20000010000 */
[----:B------:R-:W-:Y:S01]  /*2b70*/  FADD.FTZ R29, R29, R33 ;  /* 0x000000211d1d7221 */ /* 0x000fe20000010000 */
[----:B------:R-:W-:Y:S01]  /*2b80*/  FADD.FTZ R59, R30, R34 ;  /* 0x000000221e3b7221 */ /* 0x000fe20000010000 */
[----:B------:R-:W-:Y:S01]  /*2b90*/  FADD.FTZ R30, R31, R35 ;  /* 0x000000231f1e7221 */ /* 0x000fe20000010000 */
[----:B-1----:R-:W-:Y:S01]  /*2ba0*/  FADD.FTZ R31, R28, R24 ;  /* 0x000000181c1f7221 */ /* 0x002fe20000010000 */
[----:B------:R-:W-:Y:S01]  /*2bb0*/  FADD.FTZ R28, R29, R25 ;  /* 0x000000191d1c7221 */ /* 0x000fe20000010000 */
[----:B------:R-:W0:Y:S01]  /*2bc0*/  LDS.128 R32, [R3+0x300] ;  /* 0x0003000003207984 */ /* 0x000e220000000c00 */
        /* <DEDUP_REMOVED lines=9> */
[----:B------:R-:W2:Y:S01]  /*2c60*/  LDS.128 R24, [R3+0x400] ;  /* 0x0004000003187984 */ /* 0x000ea20000000c00 */
[----:B------:R-:W-:Y:S01]  /*2c70*/  FADD.FTZ R38, R58, R38 ;  /* 0x000000263a267221 */ /* 0x000fe20000010000 */
[----:B------:R-:W-:Y:S01]  /*2c80*/  FADD.FTZ R59, R59, R39 ;  /* 0x000000273b3b7221 */ /* 0x000fe20000010000 */
[----:B----4-:R-:W-:Y:S01]  /*2c90*/  FADD.FTZ R16, R36, R16 ;  /* 0x0000001024107221 */ /* 0x010fe20000010000 */
[----:B------:R-:W3:Y:S01]  /*2ca0*/  LDS.128 R20, [R3+0x480] ;  /* 0x0004800003147984 */ /* 0x000ee20000000c00 */
[----:B------:R-:W-:Y:S01]  /*2cb0*/  FADD.FTZ R17, R37, R17 ;  /* 0x0000001125117221 */ /* 0x000fe20000010000 */
[----:B------:R-:W-:Y:S01]  /*2cc0*/  FADD.FTZ R18, R38, R18 ;  /* 0x0000001226127221 */ /* 0x000fe20000010000 */
[----:B------:R-:W-:Y:S01]  /*2cd0*/  FADD.FTZ R19, R59, R19 ;  /* 0x000000133b137221 */ /* 0x000fe20000010000 */
[----:B------:R-:W4:Y:S01]  /*2ce0*/  LDS.128 R36, [R3+0x500] ;  /* 0x0005000003247984 */ /* 0x000f220000000c00 */
        /* <DEDUP_REMOVED lines=8> */
[----:B------:R-:W-:Y:S01]  /*2d70*/  FADD.FTZ R30, R34, R31 ;  /* 0x0000001f221e7221 */ /* 0x000fe20000010000 */
[----:B--2---:R-:W-:Y:S01]  /*2d80*/  FADD.FTZ R29, R35, R24 ;  /* 0x00000018231d7221 */ /* 0x004fe20000010000 */
[----:B------:R-:W-:Y:S01]  /*2d90*/  FADD.FTZ R28, R28, R25 ;  /* 0x000000191c1c7221 */ /* 0x000fe20000010000 */
[----:B------:R-:W1:Y:S01]  /*2da0*/  LDS.128 R32, [R3+0x600] ;  /* 0x0006000003207984 */ /* 0x000e620000000c00 */
        /* <DEDUP_REMOVED lines=8> */
[----:B----4-:R-:W-:Y:S01]  /*2e30*/  FADD.FTZ R36, R20, R36 ;  /* 0x0000002414247221 */ /* 0x010fe20000010000 */
[----:B------:R-:W-:Y:S01]  /*2e40*/  FADD.FTZ R37, R21, R37 ;  /* 0x0000002515257221 */ /* 0x000fe20000010000 */
[----:B------:R-:W-:Y:S01]  /*2e50*/  FADD.FTZ R38, R58, R38 ;  /* 0x000000263a267221 */ /* 0x000fe20000010000 */
[----:B------:R-:W4:Y:S01]  /*2e60*/  LDS.128 R20, [R3+0x780] ;  /* 0x0007800003147984 */ /* 0x000f220000000c00 */
[----:B------:R-:W-:Y:S01]  /*2e70*/  FADD.FTZ R59, R59, R39 ;  /* 0x000000273b3b7221 */ /* 0x000fe20000010000 */
        /* <DEDUP_REMOVED lines=28> */
[----:B------:R-:W0:Y:S01]  /*3040*/  LDS.128 R20, [R3+0xa80] ;  /* 0x000a800003147984 */ /* 0x000e220000000c00 */
[----:B------:R-:W-:Y:S01]  /*3050*/  FADD.FTZ R38, R59, R39 ;  /* 0x000000273b267221 */ /* 0x000fe20000010000 */
        /* <DEDUP_REMOVED lines=23> */
[----:B------:R-:W0:Y:S01]  /*31d0*/  LDS.128 R28, [R3+0xd00] ;  /* 0x000d0000031c7984 */ /* 0x000e220000000c00 */
[----:B------:R-:W-:Y:S01]  /*31e0*/  FADD.FTZ R22, R59, R23 ;  /* 0x000000173b167221 */ /* 0x000fe20000010000 */
[----:B-1----:R-:W-:Y:S01]  /*31f0*/  FADD.FTZ R23, R20, R16 ;  /* 0x0000001014177221 */ /* 0x002fe20000010000 */
[----:B------:R-:W-:-:S02]  /*3200*/  FADD.FTZ R16, R21, R17 ;  /* 0x0000001115107221 */ /* 0x000fc40000010000 */
[----:B------:R-:W-:Y:S01]  /*3210*/  FADD.FTZ R22, R22, R19 ;  /* 0x0000001316167221 */ /* 0x000fe20000010000 */
[----:B------:R-:W-:Y:S01]  /*3220*/  FADD.FTZ R61, R61, R18 ;  /* 0x000000123d3d7221 */ /* 0x000fe20000010000 */
[----:B--2---:R-:W-:Y:S01]  /*3230*/  FADD.FTZ R17, R23, R24 ;  /* 0x0000001817117221 */ /* 0x004fe20000010000 */
[----:B------:R-:W-:Y:S01]  /*3240*/  FADD.FTZ R16, R16, R25 ;  /* 0x0000001910107221 */ /* 0x000fe20000010000 */
[----:B------:R-:W-:Y:S01]  /*3250*/  FADD.FTZ R24, R22, R27 ;  /* 0x0000001b16187221 */ /* 0x000fe20000010000 */
[----:B------:R-:W-:Y:S01]  /*3260*/  FADD.FTZ R59, R61, R26 ;  /* 0x0000001a3d3b7221 */ /* 0x000fe20000010000 */
[----:B------:R-:W1:Y:S01]  /*3270*/  LDS.128 R20, [R3+0xd80] ;  /* 0x000d800003147984 */ /* 0x000e620000000c00 */
[----:B---3--:R-:W-:Y:S01]  /*3280*/  FADD.FTZ R25, R17, R32 ;  /* 0x0000002011197221 */ /* 0x008fe20000010000 */
[----:B------:R-:W-:Y:S01]  /*3290*/  FADD.FTZ R58, R16, R33 ;  /* 0x00000021103a7221 */ /* 0x000fe20000010000 */
[----:B------:R-:W-:Y:S01]  /*32a0*/  FADD.FTZ R32, R24, R35 ;  /* 0x0000002318207221 */ /* 0x000fe20000010000 */
[----:B------:R-:W2:Y:S01]  /*32b0*/  LDS.128 R16, [R3+0xe00] ;  /* 0x000e000003107984 */ /* 0x000ea20000000c00 */
[----:B----4-:R-:W-:Y:S01]  /*32c0*/  FADD.FTZ R36, R25, R36 ;  /* 0x0000002419247221 */ /* 0x010fe20000010000 */
[----:B------:R-:W-:Y:S01]  /*32d0*/  FADD.FTZ R59, R59, R34 ;  /* 0x000000223b3b7221 */ /* 0x000fe20000010000 */
[----:B------:R-:W-:Y:S01]  /*32e0*/  FADD.FTZ R61, R32, R39 ;  /* 0x00000027203d7221 */ /* 0x000fe20000010000 */
[----:B------:R-:W3:Y:S01]  /*32f0*/  LDS.128 R24, [R3+0xe80] ;  /* 0x000e800003187984 */ /* 0x000ee20000000c00 */
[----:B------:R-:W-:Y:S01]  /*3300*/  FADD.FTZ R58, R58, R37 ;  /* 0x000000253a3a7221 */ /* 0x000fe20000010000 */
[----:B------:R-:W-:-:S02]  /*3310*/  FADD.FTZ R59, R59, R38 ;  /* 0x000000263b3b7221 */ /* 0x000fc40000010000 */
[----:B------:R-:W4:Y:S01]  /*3320*/  LDS.128 R32, [R3+0xf00] ;  /* 0x000f000003207984 */ /* 0x000f220000000c00 */
[----:B0-----:R-:W-:Y:S01]  /*3330*/  FADD.FTZ R28, R36, R28 ;  /* 0x0000001c241c7221 */ /* 0x001fe20000010000 */
[----:B------:R-:W-:Y:S02]  /*3340*/  FADD.FTZ R59, R59, R30 ;  /* 0x0000001e3b3b7221 */ /* 0x000fe40000010000 */
[----:B------:R-:W0:Y:S01]  /*3350*/  LDS.128 R36, [R3+0xf80] ;  /* 0x000f800003247984 */ /* 0x000e220000000c00 */
[----:B------:R-:W-:Y:S01]  /*3360*/  FADD.FTZ R58, R58, R29 ;  /* 0x0000001d3a3a7221 */ /* 0x000fe20000010000 */
[----:B------:R-:W-:Y:S01]  /*3370*/  FADD.FTZ R30, R61, R31 ;  /* 0x0000001f3d1e7221 */ /* 0x000fe20000010000 */
[----:B-1----:R-:W-:Y:S02]  /*3380*/  FADD.FTZ R29, R28, R20 ;  /* 0x000000141c1d7221 */ /* 0x002fe40000010000 */
        /* <DEDUP_REMOVED lines=10> */
[----:B------:R-:W-:Y:S01]  /*3430*/  FADD.FTZ R30, R30, R27 ;  /* 0x0000001b1e1e7221 */ /* 0x000fe20000010000 */
[----:B----4-:R-:W-:Y:S01]  /*3440*/  FADD.FTZ R29, R29, R32 ;  /* 0x000000201d1d7221 */ /* 0x010fe20000010000 */
[----:B------:R-:W-:Y:S01]  /*3450*/  FADD.FTZ R58, R58, R33 ;  /* 0x000000213a3a7221 */ /* 0x000fe20000010000 */
[----:B------:R-:W-:Y:S01]  /*3460*/  FADD.FTZ R59, R59, R34 ;  /* 0x000000223b3b7221 */ /* 0x000fe20000010000 */
[----:B------:R-:W-:Y:S01]  /*3470*/  FADD.FTZ R16, R30, R35 ;  /* 0x000000231e107221 */ /* 0x000fe20000010000 */
[----:B0-----:R-:W-:Y:S01]  /*3480*/  FADD.FTZ R28, R29, R36 ;  /* 0x000000241d1c7221 */ /* 0x001fe20000010000 */
[----:B------:R-:W-:Y:S01]  /*3490*/  FADD.FTZ R29, R58, R37 ;  /* 0x000000253a1d7221 */ /* 0x000fe20000010000 */
[----:B------:R-:W-:Y:S01]  /*34a0*/  FADD.FTZ R30, R59, R38 ;  /* 0x000000263b1e7221 */ /* 0x000fe20000010000 */
[----:B------:R-:W-:-:S07]  /*34b0*/  FADD.FTZ R31, R16, R39 ;  /* 0x00000027101f7221 */ /* 0x000fce0000010000 */
.L_x_91:
[----:B------:R-:W-:Y:S05]  /*34c0*/  BSYNC B0 ;  /* 0x0000000000007941 */ /* 0x000fea0003800000 */
.L_x_90:
[----:B------:R-:W0:Y:S01]  /*34d0*/  LDC.64 R16, c[0x0][0x268] ;  /* 0x00009a00ff107b82 */ /* 0x000e220000000a00 */
[----:B------:R-:W-:Y:S01]  /*34e0*/  LEA R55, R55, R14, 0x3 ;  /* 0x0000000e37377211 */ /* 0x000fe200078e18ff */
[----:B------:R-:W-:Y:S01]  /*34f0*/  BSSY B0, `(.L_x_92) ;  /* 0x0000012000007945 */ /* 0x000fe20003800000 */
[----:B------:R-:W-:-:S05]  /*3500*/  PRMT R33, R15, 0x7632, R33 ;  /* 0x000076320f217816 */ /* 0x000fca0000000021 */
[----:B------:R-:W1:Y:S01]  /*3510*/  LDC R3, c[0x0][0xc] ;  /* 0x00000300ff037b82 */ /* 0x000e620000000800 */
[----:B0-----:R-:W-:Y:S01]  /*3520*/  IMAD.WIDE R16, R55, 0x4, R16 ;  /* 0x0000000437107825 */ /* 0x001fe200078e0210 */
[----:B------:R-:W-:Y:S06]  /*3530*/  @P6 BRA `(.L_x_93) ;  /* 0x0000000000346947 */ /* 0x000fec0003800000 */
[----:B------:R-:W0:Y:S01]  /*3540*/  LDC.64 R22, c[0x0][0x288] ;  /* 0x0000a200ff167b82 */ /* 0x000e220000000a00 */
[----:B------:R-:W-:Y:S01]  /*3550*/  MOV R19, UR5 ;  /* 0x0000000500137c02 */ /* 0x000fe20008000f00 */
[----:B------:R2:W-:Y:S01]  /*3560*/  REDG.E.ADD.F32.FTZ.RN.STRONG.GPU desc[UR12][R16.64], R28 ;  /* 0x0000001c100079a6 */ /* 0x0005e2000c10f38c */
[----:B------:R-:W-:Y:S02]  /*3570*/  MOV R21, UR6 ;  /* 0x0000000600157c02 */ /* 0x000fe40008000f00 */
[----:B------:R-:W-:-:S04]  /*3580*/  LEA R18, P6, R19, R16, 0x2 ;  /* 0x0000001013127211 */ /* 0x000fc800078c10ff */
[----:B------:R-:W-:Y:S02]  /*3590*/  IADD3.X R19, R17, UR7, RZ, P6, !PT ;  /* 0x0000000711137c10 */ /* 0x000fe4000b7fe4ff */
[----:B------:R-:W-:-:S03]  /*35a0*/  LEA R20, P6, R21, R16, 0x2 ;  /* 0x0000001015147211 */ /* 0x000fc600078c10ff */
[----:B------:R2:W-:Y:S01]  /*35b0*/  REDG.E.ADD.F32.FTZ.RN.STRONG.GPU desc[UR12][R18.64], R29 ;  /* 0x0000001d120079a6 */ /* 0x0005e2000c10f38c */
[----:B------:R-:W-:Y:S02]  /*35c0*/  IADD3.X R21, R17, UR8, RZ, P6, !PT ;  /* 0x0000000811157c10 */ /* 0x000fe4000b7fe4ff */
[----:B0-----:R-:W-:-:S04]  /*35d0*/  LEA R24, P6, R22, R16, 0x2 ;  /* 0x0000001016187211 */ /* 0x001fc800078c10ff */
[----:B------:R-:W-:-:S05]  /*35e0*/  LEA.HI.X R25, R22, R17, R23, 0x2, P6 ;  /* 0x0000001116197211 */ /* 0x000fca00030f1417 */
[----:B------:R2:W-:Y:S04]  /*35f0*/  REDG.E.ADD.F32.FTZ.RN.STRONG.GPU desc[UR12][R24.64], R30 ;  /* 0x0000001e180079a6 */ /* 0x0005e8000c10f38c */
[----:B------:R2:W-:Y:S02]  /*3600*/  REDG.E.ADD.F32.FTZ.RN.STRONG.GPU desc[UR12][R20.64], R31 ;  /* 0x0000001f140079a6 */ /* 0x0005e4000c10f38c */
.L_x_93:
[----:B------:R-:W-:Y:S05]  /*3610*/  BSYNC B0 ;  /* 0x0000000000007941 */ /* 0x000fea0003800000 */
.L_x_92:
[----:B-1----:R-:W-:Y:S02]  /*3620*/  ISETP.GE.U32.AND P6, PT, R3, 0x2, PT ;  /* 0x000000020300780c */ /* 0x002fe40003fc6070 */
[----:B--2---:R-:W-:Y:S02]  /*3630*/  PRMT R24, R47, 0x7632, R24 ;  /* 0x000076322f187816 */ /* 0x004fe40000000018 */
[----:B------:R-:W-:Y:S02]  /*3640*/  PRMT R32, R42, 0x7632, R32 ;  /* 0x000076322a207816 */ /* 0x000fe40000000020 */
[----:B------:R-:W-:Y:S02]  /*3650*/  PRMT R31, R52, 0x7632, R31 ;  /* 0x00007632341f7816 */ /* 0x000fe4000000001f */
[----:B------:R-:W-:Y:S02]  /*3660*/  PRMT R30, R43, 0x7632, R30 ;  /* 0x000076322b1e7816 */ /* 0x000fe4000000001e */
[----:B------:R-:W-:-:S02]  /*3670*/  PRMT R29, R51, 0x7632, R29 ;  /* 0x00007632331d7816 */ /* 0x000fc4000000001d */
[----:B------:R-:W-:Y:S02]  /*3680*/  PRMT R28, R41, 0x7632, R28 ;  /* 0x00007632291c7816 */ /* 0x000fe4000000001c */
[----:B------:R-:W-:Y:S02]  /*3690*/  PRMT R27, R49, 0x7632, R27 ;  /* 0x00007632311b7816 */ /* 0x000fe4000000001b */
[----:B------:R-:W-:Y:S02]  /*36a0*/  PRMT R26, R50, 0x7632, R26 ;  /* 0x00007632321a7816 */ /* 0x000fe4000000001a */
[----:B------:R-:W-:Y:S02]  /*36b0*/  PRMT R25, R48, 0x7632, R25 ;  /* 0x0000763230197816 */ /* 0x000fe40000000019 */
[----:B------:R-:W-:Y:S02]  /*36c0*/  PRMT R16, R40, 0x7632, R16 ;  /* 0x0000763228107816 */ /* 0x000fe40000000010 */
[----:B------:R-:W-:Y:S01]  /*36d0*/  PRMT R17, R46, 0x7632, R17 ;  /* 0x000076322e117816 */ /* 0x000fe20000000011 */
[----:B------:R-:W-:Y:S06]  /*36e0*/  @!P6 BRA `(.L_x_94) ;  /* 0x0000001000a8e947 */ /* 0x000fec0003800000 */
[----:B------:R-:W0:Y:S01]  /*36f0*/  LDC.64 R18, c[0x0][0x258] ;  /* 0x00009600ff127b82 */ /* 0x000e220000000a00 */
[----:B------:R-:W-:-:S04]  /*3700*/  ULOP3.LUT UR9, UR4, 0x1, URZ, 0xc0, !UPT ;  /* 0x0000000104097892 */ /* 0x000fc8000f8ec03f */
[----:B------:R-:W-:-:S03]  /*3710*/  UIMAD UR9, UR9, UR16, URZ ;  /* 0x00000010090972a4 */ /* 0x000fc6000f8e023f */
[----:B------:R-:W1:Y:S03]  /*3720*/  LDC.64 R20, c[0x0][0x260] ;  /* 0x00009800ff147b82 */ /* 0x000e660000000a00 */
[----:B------:R-:W-:Y:S01]  /*3730*/  IMAD R22, R3, UR9, RZ ;  /* 0x0000000903167c24 */ /* 0x000fe2000f8e02ff */
[----:B-----5:R-:W-:-:S04]  /*3740*/  IADD3 R23, R0, UR9, RZ ;  /* 0x0000000900177c10 */ /* 0x020fc8000fffe0ff */
[----:B------:R-:W-:Y:S01]  /*3750*/  SHF.L.U32 R35, R22, 0x1, RZ ;  /* 0x0000000116237819 */ /* 0x000fe200000006ff */
[----:B0-----:R-:W-:-:S04]  /*3760*/  IMAD.WIDE.U32 R18, R23, 0x4, R18 ;  /* 0x0000000417127825 */ /* 0x001fc800078e0012 */
[----:B-1----:R-:W-:Y:S01]  /*3770*/  IMAD.WIDE R20, R35, 0x4, R20 ;  /* 0x0000000423147825 */ /* 0x002fe200078e0214 */
[----:B------:R-:W-:Y:S06]  /*3780*/  @P0 BRA `(.L_x_95) ;  /* 0x0000000000740947 */ /* 0x000fec0003800000 */
[----:B------:R-:W0:Y:S01]  /*3790*/  S2R R34, SR_LANEID ;  /* 0x0000000000227919 */ /* 0x000e220000000000 */
[----:B------:R-:W1:Y:S01]  /*37a0*/  S2UR UR9, SR_CTAID.Y ;  /* 0x00000000000979c3 */ /* 0x000e620000002600 */
[----:B------:R-:W-:Y:S01]  /*37b0*/  VOTEU.ANY UR10, UPT, PT ;  /* 0x00000000000a7886 */ /* 0x000fe200038e0100 */
[----:B------:R-:W-:Y:S01]  /*37c0*/  ULOP3.LUT UP0, URZ, UR4, 0x2, URZ, 0xc0, !UPT ;  /* 0x00000002043f7892 */ /* 0x000fe2000f80c03f */
[----:B------:R-:W2:Y:S01]  /*37d0*/  S2R R23, SR_CTAID.X ;  /* 0x0000000000177919 */ /* 0x000ea20000002500 */
[----:B------:R-:W-:Y:S02]  /*37e0*/  UPOPC UR11, UR10 ;  /* 0x0000000a000b72bf */ /* 0x000fe40008000000 */
[----:B------:R-:W-:Y:S01]  /*37f0*/  UFLO.U32 UR10, UR10 ;  /* 0x0000000a000a72bd */ /* 0x000fe200080e0000 */
[----:B-1----:R-:W-:Y:S01]  /*3800*/  MOV R0, UR9 ;  /* 0x0000000900007c02 */ /* 0x002fe20008000f00 */
[----:B------:R-:W-:Y:S02]  /*3810*/  UMOV UR9, 0x1 ;  /* 0x0000000100097882 */ /* 0x000fe40000000000 */
[----:B------:R-:W-:-:S02]  /*3820*/  USEL UR9, UR9, 0xffffffff, !UP0 ;  /* 0xffffffff09097887 */ /* 0x000fc4000c000000 */
[----:B0-----:R-:W-:Y:S02]  /*3830*/  ISETP.EQ.U32.AND P6, PT, R34, UR10, PT ;  /* 0x0000000a22007c0c */ /* 0x001fe4000bfc2070 */
[----:B------:R-:W-:Y:S01]  /*3840*/  UIMAD UR9, UR9, UR11, URZ ;  /* 0x0000000b090972a4 */ /* 0x000fe2000f8e023f */
[----:B--2---:R-:W-:-:S05]  /*3850*/  IMAD R23, R23, UR16, R0 ;  /* 0x0000001017177c24 */ /* 0x004fca000f8e0200 */
[----:B------:R-:W-:Y:S01]  /*3860*/  MOV R37, UR9 ;  /* 0x0000000900257c02 */ /* 0x000fe20008000f00 */
[----:B------:R-:W-:-:S05]  /*3870*/  IMAD.WIDE.U32 R22, R23, 0x8, R20 ;  /* 0x0000000817167825 */ /* 0x000fca00078e0014 */
[----:B------:R0:W-:Y:S01]  /*3880*/  STG.E.64 desc[UR12][R22.64], R12 ;  /* 0x0000000c16007986 */ /* 0x0001e2000c101b0c */
[----:B------:R-:W-:Y:S06]  /*3890*/  @P6 MEMBAR.ALL.GPU ;  /* 0x0000000000006992 */ /* 0x000fec000000a000 */
[----:B------:R-:W-:-:S00]  /*38a0*/  @P6 ERRBAR ;  /* 0x00000000000069ab */ /* 0x000fc00000000000 */
[----:B------:R-:W-:Y:S06]  /*38b0*/  @P6 CGAERRBAR ;  /* 0x00000000000065ab */ /* 0x000fec0000000000 */
[----:B------:R0:W-:Y:S01]  /*38c0*/  @P6 REDG.E.ADD.S32.STRONG.GPU desc[UR12][R18.64], R37 ;  /* 0x000000251200698e */ /* 0x0001e2000c10e38c */
[----:B------:R-:W-:-:S04]  /*38d0*/  PLOP3.LUT P6, PT, PT, PT, UP0, 0x40, 0x0 ;  /* 0x000000000000781c */ /* 0x000fc80003fce808 */
[----:B------:R-:W-:-:S04]  /*38e0*/  SEL R35, R3, RZ, P6 ;  /* 0x000000ff03237207 */ /* 0x000fc80003000000 */
[----:B------:R-:W-:-:S13]  /*38f0*/  ISETP.NE.AND P6, PT, R35, -0x1, PT ;  /* 0xffffffff2300780c */ /* 0x000fda0003fc5270 */
[----:B0-----:R-:W-:Y:S05]  /*3900*/  @!P6 BRA `(.L_x_95) ;  /* 0x000000000014e947 */ /* 0x001fea0003800000 */
.L_x_96:
[----:B------:R-:W2:Y:S04]  /*3910*/  LDG.E.STRONG.GPU R22, desc[UR12][R18.64] ;  /* 0x0000000c12167981 */ /* 0x000ea8000c1ef900 */
[----:B--2---:R-:W-:Y:S01]  /*3920*/  CCTL.IVALL ;  /* 0x00000000ff00798f */ /* 0x004fe20002000000 */
[----:B------:R-:W-:Y:S05]  /*3930*/  YIELD ;  /* 0x0000000000007946 */ /* 0x000fea0003800000 */
[----:B------:R-:W-:-:S13]  /*3940*/  ISETP.NE.AND P6, PT, R22, R35, PT ;  /* 0x000000231600720c */ /* 0x000fda0003fc5270 */
[----:B------:R-:W-:Y:S05]  /*3950*/  @P6 BRA `(.L_x_96) ;  /* 0xfffffffc00ec6947 */ /* 0x000fea000383ffff */
.L_x_95:
        /* <DEDUP_REMOVED lines=8> */
[----:B------:R-:W-:-:S04]  /*39e0*/  LOP3.LUT R18, R3, 0x3, RZ, 0xc0, !PT ;  /* 0x0000000303127812 */ /* 0x000fc800078ec0ff */
[----:B------:R-:W-:Y:S02]  /*39f0*/  IADD3 R19, -R18, R3, RZ ;  /* 0x0000000312137210 */ /* 0x000fe40007ffe1ff */
[----:B------:R-:W-:Y:S02]  /*3a00*/  MOV R18, RZ ;  /* 0x000000ff00127202 */ /* 0x000fe40000000f00 */
[C---:B------:R-:W-:Y:S02]  /*3a10*/  ISETP.GT.AND P6, PT, R19.reuse, RZ, PT ;  /* 0x000000ff1300720c */ /* 0x040fe40003fc4270 */
[----:B------:R-:W-:-:S11]  /*3a20*/  R2UR UR9, R19 ;  /* 0x00000000130972ca */ /* 0x000fd600000e0000 */
[----:B------:R-:W-:Y:S05]  /*3a30*/  @!P6 BRA `(.L_x_98) ;  /* 0x0000000800e8e947 */ /* 0x000fea0003800000 */
[----:B------:R-:W-:Y:S02]  /*3a40*/  UISETP.GT.AND UP1, UPT, UR9, 0xc, UPT ;  /* 0x0000000c0900788c */ /* 0x000fe4000bf24270 */
[----:B------:R-:W-:-:S04]  /*3a50*/  UPLOP3.LUT UP0, UPT, UPT, UPT, UPT, 0x80, 0x0 ;  /* 0x000000000000789c */ /* 0x000fc80003f0f070 */
[----:B------:R-:W-:-:S13]  /*3a60*/  PLOP3.LUT P6, PT, PT, PT, UP1, 0x40, 0x0 ;  /* 0x000000000000781c */ /* 0x000fda0003fce818 */
[----:B------:R-:W-:Y:S05]  /*3a70*/  @P6 BRA `(.L_x_99) ;  /* 0x0000000400d46947 */ /* 0x000fea0003800000 */
[----:B------:R-:W-:-:S11]  /*3a80*/  UPLOP3.LUT UP0, UPT, UPT, UPT, UPT, 0x40, 0x0 ;  /* 0x000000000000789c */ /* 0x000fd60003f0e870 */
.L_x_100:
[----:B------:R-:W-:-:S13]  /*3a90*/  ISETP.EQ.OR P6, PT, R18, UR14, P0 ;  /* 0x0000000e12007c0c */ /* 0x000fda00087c2670 */
[----:B------:R-:W-:-:S04]  /*3aa0*/  @!P6 IMAD R23, R18, UR16, R0 ;  /* 0x000000101217ec24 */ /* 0x000fc8000f8e0200 */
[----:B------:R-:W-:-:S06]  /*3ab0*/  @!P6 IMAD.WIDE.U32 R22, R23, 0x8, R20 ;  /* 0x000000081716e825 */ /* 0x000fcc00078e0014 */
[----:B------:R-:W2:Y:S01]  /*3ac0*/  @!P6 LDG.E.64 R22, desc[UR12][R22.64] ;  /* 0x0000000c1616e981 */ /* 0x000ea2000c1e1b00 */
[----:B------:R-:W-:Y:S01]  /*3ad0*/  IADD3 R19, R18, 0x1, RZ ;  /* 0x0000000112137810 */ /* 0x000fe20007ffe0ff */
[----:B--2---:R-:W-:Y:S01]  /*3ae0*/  @!P6 FADD.FTZ R12, R12, R22 ;  /* 0x000000160c0ce221 */ /* 0x004fe20000010000 */
[----:B------:R-:W-:Y:S02]  /*3af0*/  @!P6 FADD.FTZ R13, R13, R23 ;  /* 0x000000170d0de221 */ /* 0x000fe40000010000 */
        /* <DEDUP_REMOVED lines=102> */
[----:B------:R-:W-:Y:S01]  /*4160*/  UIADD3 UR9, UR9, -0x10, URZ ;  /* 0xfffffff009097890 */ /* 0x000fe2000fffe03f */
[----:B------:R-:W-:-:S03]  /*4170*/  IADD3 R18, R18, 0x10, RZ ;  /* 0x0000001012127810 */ /* 0x000fc60007ffe0ff */
[----:B------:R-:W-:Y:S01]  /*4180*/  UISETP.GT.AND UP1, UPT, UR9, 0xc, UPT ;  /* 0x0000000c0900788c */ /* 0x000fe2000bf24270 */
[----:B--2---:R-:W-:Y:S01]  /*4190*/  @!P6 FADD.FTZ R12, R12, R22 ;  /* 0x000000160c0ce221 */ /* 0x004fe20000010000 */
[----:B------:R-:W-:-:S04]  /*41a0*/  @!P6 FADD.FTZ R13, R13, R23 ;  /* 0x000000170d0de221 */ /* 0x000fc80000010000 */
[----:B------:R-:W-:-:S13]  /*41b0*/  PLOP3.LUT P6, PT, PT, PT, UP1, 0x80, 0x0 ;  /* 0x000000000000781c */ /* 0x000fda0003fcf018 */
[----:B------:R-:W-:Y:S05]  /*41c0*/  @P6 BRA `(.L_x_100) ;  /* 0xfffffff800306947 */ /* 0x000fea000383ffff */
.L_x_99:
[----:B------:R-:W-:-:S06]  /*41d0*/  UISETP.GT.AND UP1, UPT, UR9, 0x4, UPT ;  /* 0x000000040900788c */ /* 0x000fcc000bf24270 */
[----:B------:R-:W-:-:S13]  /*41e0*/  PLOP3.LUT P6, PT, PT, PT, UP1, 0x40, 0x0 ;  /* 0x000000000000781c */ /* 0x000fda0003fce818 */
[----:B------:R-:W-:Y:S05]  /*41f0*/  @P6 BRA `(.L_x_101) ;  /* 0x0000000000ec6947 */ /* 0x000fea0003800000 */
        /* <DEDUP_REMOVED lines=24> */
[----:B------:R-:W2:Y:S02]  /*4380*/  @!P6 LDG.E.64 R22, desc[UR12][R22.64] ;  /* 0x0000000c1616e981 */ /* 0x000ea4000c1e1b00 */
[----:B--2---:R-:W-:Y:S01]  /*4390*/  @!P6 FADD.FTZ R12, R12, R22 ;  /* 0x000000160c0ce221 */ /* 0x004fe20000010000 */
[----:B------:R-:W-:Y:S01]  /*43a0*/  IADD3 R22, R18, 0x4, RZ ;  /* 0x0000000412167810 */ /* 0x000fe20007ffe0ff */
[----:B------:R-:W-:-:S03]  /*43b0*/  @!P6 FADD.FTZ R13, R13, R23 ;  /* 0x000000170d0de221 */ /* 0x000fc60000010000 */
        /* <DEDUP_REMOVED lines=25> */
[----:B------:R-:W-:Y:S02]  /*4550*/  UIADD3 UR9, UR9, -0x4, URZ ;  /* 0xfffffffc09097890 */ /* 0x000fe4000fffe03f */
[----:B------:R-:W-:Y:S02]  /*4560*/  UPLOP3.LUT UP0, UPT, UPT, UPT, UPT, 0x40, 0x0 ;  /* 0x000000000000789c */ /* 0x000fe40003f0e870 */
[----:B------:R-:W-:Y:S01]  /*4570*/  UIADD3 UR9, UR9, -0x4, URZ ;  /* 0xfffffffc09097890 */ /* 0x000fe2000fffe03f */
[----:B--2---:R-:W-:Y:S01]  /*4580*/  @!P6 FADD.FTZ R12, R12, R18 ;  /* 0x000000120c0ce221 */ /* 0x004fe20000010000 */
[----:B------:R-:W-:Y:S01]  /*4590*/  @!P6 FADD.FTZ R13, R13, R19 ;  /* 0x000000130d0de221 */ /* 0x000fe20000010000 */
[----:B------:R-:W-:-:S09]  /*45a0*/  IADD3 R18, R22, 0x4, RZ ;  /* 0x0000000416127810 */ /* 0x000fd20007ffe0ff */
.L_x_101:
[----:B------:R-:W-:-:S06]  /*45b0*/  UISETP.NE.OR UP0, UPT, UR9, URZ, UP0 ;  /* 0x0000003f0900728c */ /* 0x000fcc0008705670 */
[----:B------:R-:W-:-:S13]  /*45c0*/  PLOP3.LUT P6, PT, PT, PT, UP0, 0x80, 0x0 ;  /* 0x000000000000781c */ /* 0x000fda0003fcf008 */
[----:B------:R-:W-:Y:S05]  /*45d0*/  @!P6 BRA `(.L_x_97) ;  /* 0x00000000007ce947 */ /* 0x000fea0003800000 */
.L_x_98:
        /* <DEDUP_REMOVED lines=26> */
[----:B------:R-:W-:Y:S01]  /*4780*/  IADD3 R18, R18, 0x4, RZ ;  /* 0x0000000412127810 */ /* 0x000fe20007ffe0ff */
[----:B--2---:R-:W-:Y:S01]  /*4790*/  @!P6 FADD.FTZ R12, R12, R22 ;  /* 0x000000160c0ce221 */ /* 0x004fe20000010000 */
[----:B------:R-:W-:-:S03]  /*47a0*/  @!P6 FADD.FTZ R13, R13, R23 ;  /* 0x000000170d0de221 */ /* 0x000fc60000010000 */
[----:B------:R-:W-:-:S13]  /*47b0*/  ISETP.NE.AND P6, PT, RZ, UR9, PT ;  /* 0x00000009ff007c0c */ /* 0x000fda000bfc5270 */
[----:B------:R-:W-:Y:S05]  /*47c0*/  @P6 BRA `(.L_x_98) ;  /* 0xfffffffc00846947 */ /* 0x000fea000383ffff */
.L_x_97:
[----:B------:R-:W-:-:S13]  /*47d0*/  LOP3.LUT P6, R3, R3, 0x3, RZ, 0xc0, !PT ;  /* 0x0000000303037812 */ /* 0x000fda00078cc0ff */
[----:B------:R-:W-:Y:S05]  /*47e0*/  @!P6 BRA `(.L_x_94) ;  /* 0x000000000068e947 */ /* 0x000fea0003800000 */
[----:B------:R-:W-:Y:S01]  /*47f0*/  ISETP.EQ.OR P6, PT, R18, UR14, P0 ;  /* 0x0000000e12007c0c */ /* 0x000fe200087c2670 */
[----:B------:R-:W-:-:S12]  /*4800*/  BSSY B0, `(.L_x_102) ;  /* 0x0000007000007945 */ /* 0x000fd80003800000 */
[----:B------:R-:W-:Y:S05]  /*4810*/  @P6 BRA `(.L_x_103) ;  /* 0x0000000000146947 */ /* 0x000fea0003800000 */
[----:B------:R-:W-:-:S04]  /*4820*/  IMAD R23, R18, UR16, R0 ;  /* 0x0000001012177c24 */ /* 0x000fc8000f8e0200 */
[----:B------:R-:W-:-:S06]  /*4830*/  IMAD.WIDE.U32 R22, R23, 0x8, R20 ;  /* 0x0000000817167825 */ /* 0x000fcc00078e0014 */
[----:B------:R-:W2:Y:S02]  /*4840*/  LDG.E.64 R22, desc[UR12][R22.64] ;  /* 0x0000000c16167981 */ /* 0x000ea4000c1e1b00 */
[----:B--2---:R-:W-:Y:S01]  /*4850*/  FADD.FTZ R12, R12, R22 ;  /* 0x000000160c0c7221 */ /* 0x004fe20000010000 */
[----:B------:R-:W-:-:S07]  /*4860*/  FADD.FTZ R13, R13, R23 ;  /* 0x000000170d0d7221 */ /* 0x000fce0000010000 */
.L_x_103:
[----:B------:R-:W-:Y:S05]  /*4870*/  BSYNC B0 ;  /* 0x0000000000007941 */ /* 0x000fea0003800000 */
.L_x_102:
[----:B------:R-:W-:-:S13]  /*4880*/  ISETP.NE.AND P6, PT, R3, 0x1, PT ;  /* 0x000000010300780c */ /* 0x000fda0003fc5270 */
[----:B------:R-:W-:Y:S05]  /*4890*/  @!P6 BRA `(.L_x_94) ;  /* 0x00000000003ce947 */ /* 0x000fea0003800000 */
[----:B------:R-:W-:-:S04]  /*48a0*/  IADD3 R23, R18, 0x1, RZ ;  /* 0x0000000112177810 */ /* 0x000fc80007ffe0ff */
[----:B------:R-:W-:-:S13]  /*48b0*/  ISETP.EQ.OR P6, PT, R23, UR14, P0 ;  /* 0x0000000e17007c0c */ /* 0x000fda00087c2670 */
[----:B------:R-:W-:-:S04]  /*48c0*/  @!P6 IMAD R23, R23, UR16, R0 ;  /* 0x000000101717ec24 */ /* 0x000fc8000f8e0200 */
[----:B------:R-:W-:-:S06]  /*48d0*/  @!P6 IMAD.WIDE.U32 R22, R23, 0x8, R20 ;  /* 0x000000081716e825 */ /* 0x000fcc00078e0014 */
[----:B------:R-:W2:Y:S01]  /*48e0*/  @!P6 LDG.E.64 R22, desc[UR12][R22.64] ;  /* 0x0000000c1616e981 */ /* 0x000ea2000c1e1b00 */
[----:B------:R-:W-:Y:S01]  /*48f0*/  IADD3 R19, R18, 0x2, RZ ;  /* 0x0000000212137810 */ /* 0x000fe20007ffe0ff */
[----:B--2---:R-:W-:Y:S01]  /*4900*/  @!P6 FADD.FTZ R12, R12, R22 ;  /* 0x000000160c0ce221 */ /* 0x004fe20000010000 */
[----:B------:R-:W-:Y:S02]  /*4910*/  @!P6 FADD.FTZ R13, R13, R23 ;  /* 0x000000170d0de221 */ /* 0x000fe40000010000 */
[----:B------:R-:W-:-:S04]  /*4920*/  ISETP.EQ.OR P6, PT, R19, UR14, P0 ;  /* 0x0000000e13007c0c */ /* 0x000fc800087c2670 */
[----:B------:R-:W-:-:S13]  /*4930*/  ISETP.EQ.OR P6, PT, R3, 0x2, P6 ;  /* 0x000000020300780c */ /* 0x000fda00037c2670 */
[----:B------:R-:W-:-:S04]  /*4940*/  @!P6 IMAD R3, R19, UR16, R0 ;  /* 0x000000101303ec24 */ /* 0x000fc8000f8e0200 */
[----:B------:R-:W-:-:S06]  /*4950*/  @!P6 IMAD.WIDE.U32 R20, R3, 0x8, R20 ;  /* 0x000000080314e825 */ /* 0x000fcc00078e0014 */
[----:B------:R-:W2:Y:S02]  /*4960*/  @!P6 LDG.E.64 R20, desc[UR12][R20.64] ;  /* 0x0000000c1414e981 */ /* 0x000ea4000c1e1b00 */
[----:B--2---:R-:W-:Y:S01]  /*4970*/  @!P6 FADD.FTZ R12, R12, R20 ;  /* 0x000000140c0ce221 */ /* 0x004fe20000010000 */
[----:B------:R-:W-:-:S07]  /*4980*/  @!P6 FADD.FTZ R13, R13, R21 ;  /* 0x000000150d0de221 */ /* 0x000fce0000010000 */
.L_x_94:
[----:B------:R-:W0:Y:S01]  /*4990*/  S2UR UR10, SR_CgaCtaId ;  /* 0x00000000000a79c3 */ /* 0x000e220000008800 */
[----:B------:R-:W-:Y:S01]  /*49a0*/  UMOV UR9, 0x400 ;  /* 0x0000040000097882 */ /* 0x000fe20000000000 */
[----:B------:R-:W-:Y:S02]  /*49b0*/  ISETP.NE.AND P6, PT, R60, RZ, PT ;  /* 0x000000ff3c00720c */ /* 0x000fe40003fc5270 */
[C---:B------:R-:W-:Y:S02]  /*49c0*/  PRMT R18, R44.reuse, 0x7632, R18 ;  /* 0x000076322c127816 */ /* 0x040fe40000000012 */
[----:B------:R-:W-:Y:S02]  /*49d0*/  SHF.L.U32 R44, R44, 0x10, RZ ;  /* 0x000000102c2c7819 */ /* 0x000fe400000006ff */
[----:B------:R-:W-:Y:S02]  /*49e0*/  SHF.L.U32 R18, R18, 0x10, RZ ;  /* 0x0000001012127819 */ /* 0x000fe400000006ff */
[----:B------:R-:W-:Y:S01]  /*49f0*/  PRMT R22, R54, 0x7632, R22 ;  /* 0x0000763236167816 */ /* 0x000fe20000000016 */
[----:B------:R-:W-:Y:S01]  /*4a00*/  FADD.FTZ R35, R44, -UR17 ;  /* 0x800000112c237e21 */ /* 0x000fe20008010000 */
[----:B------:R-:W-:Y:S01]  /*4a10*/  PRMT R21, R45, 0x7632, R21 ;  /* 0x000076322d157816 */ /* 0x000fe20000000015 */
[----:B------:R-:W-:Y:S01]  /*4a20*/  FADD.FTZ R18, R18, -UR17 ;  /* 0x8000001112127e21 */ /* 0x000fe20008010000 */
[----:B------:R-:W-:Y:S01]  /*4a30*/  SHF.L.U32 R23, R54, 0x10, RZ ;  /* 0x0000001036177819 */ /* 0x000fe200000006ff */
[----:B------:R-:W-:Y:S01]  /*4a40*/  FMUL.FTZ R35, R35, UR18 ;  /* 0x0000001223237c20 */ /* 0x000fe20008410000 */
[----:B------:R-:W-:Y:S01]  /*4a50*/  SHF.L.U32 R45, R45, 0x10, RZ ;  /* 0x000000102d2d7819 */ /* 0x000fe200000006ff */
[----:B------:R-:W-:Y:S01]  /*4a60*/  FMUL.FTZ R34, R18, UR18 ;  /* 0x0000001212227c20 */ /* 0x000fe20008410000 */
[----:B------:R-:W-:-:S02]  /*4a70*/  SHF.L.U32 R22, R22, 0x10, RZ ;  /* 0x0000001016167819 */ /* 0x000fc400000006ff */
[----:B------:R-:W-:Y:S01]  /*4a80*/  SHF.L.U32 R21, R21, 0x10, RZ ;  /* 0x0000001015157819 */ /* 0x000fe200000006ff */
[----:B0-----:R-:W-:-:S09]  /*4a90*/  ULEA UR9, UR10, UR9, 0x18 ;  /* 0x000000090a097291 */ /* 0x001fd2000f8ec03f */
[----:B------:R-:W-:Y:S01]  /*4aa0*/  @!P0 STS.64 [UR9+0x50], R12 ;  /* 0x0000500cff008988 */ /* 0x000fe20008000a09 */
[----:B------:R-:W-:Y:S06]  /*4ab0*/  BAR.SYNC.DEFER_BLOCKING 0x0 ;  /* 0x0000000000007b1d */ /* 0x000fec0000010000 */
[----:B------:R-:W0:Y:S01]  /*4ac0*/  LDS.64 R12, [UR9+0x50] ;  /* 0x00005009ff0c7984 */ /* 0x000e220008000a00 */
[----:B------:R-:W-:Y:S02]  /*4ad0*/  ULDC UR9, c[0x0][0x2bc] ;  /* 0x0000af0000097ab9 */ /* 0x000fe40000000800 */
[----:B0-----:R-:W-:Y:S01]  /*4ae0*/  FMUL.FTZ R3, R12, UR9 ;  /* 0x000000090c037c20 */ /* 0x001fe20008410000 */
        /* <DEDUP_REMOVED lines=20> */
.L_x_104:
[----:B------:R-:W-:Y:S01]  /*4c30*/  ISETP.NE.AND P0, PT, R56, RZ, PT ;  /* 0x000000ff3800720c */ /* 0x000fe20003f05270 */
[----:B------:R-:W-:-:S12]  /*4c40*/  BSSY B0, `(.L_x_105) ;  /* 0x0000015000007945 */ /* 0x000fd80003800000 */
[----:B------:R-:W-:Y:S05]  /*4c50*/  @P0 BRA `(.L_x_106) ;  /* 0x00000000004c0947 */ /* 0x000fea0003800000 */
[----:B------:R-:W-:Y:S01]  /*4c60*/  SHF.R.S32.HI R12, RZ, 0x1f, R2 ;  /* 0x0000001fff0c7819 */ /* 0x000fe20000011402 */
[----:B------:R-:W-:Y:S01]  /*4c70*/  ULDC.64 UR10, c[0x0][0x288] ;  /* 0x0000a200000a7ab9 */ /* 0x000fe20000000a00 */
[----:B------:R-:W-:-:S03]  /*4c80*/  MOV R13, R7 ;  /* 0x00000007000d7202 */ /* 0x000fc60000000f00 */
[----:B------:R-:W-:Y:S01]  /*4c90*/  IMAD R19, R12, UR10, RZ ;  /* 0x0000000a0c137c24 */ /* 0x000fe2000f8e02ff */
[----:B------:R-:W-:-:S03]  /*4ca0*/  MOV R12, R4 ;  /* 0x00000004000c7202 */ /* 0x000fc60000000f00 */
[C---:B------:R-:W-:Y:S02]  /*4cb0*/  IMAD R19, R2.reuse, UR11, R19 ;  /* 0x0000000b02137c24 */ /* 0x040fe4000f8e0213 */
[----:B------:R-:W-:Y:S01]  /*4cc0*/  IMAD.WIDE.U32 R12, R2, UR10, R12 ;  /* 0x0000000a020c7c25 */ /* 0x000fe2000f8e000c */
[----:B------:R-:W-:-:S04]  /*4cd0*/  ULDC.64 UR10, c[0x0][0x210] ;  /* 0x00008400000a7ab9 */ /* 0x000fc80000000a00 */
[----:B------:R-:W-:Y:S01]  /*4ce0*/  IADD3 R19, R13, R19, RZ ;  /* 0x000000130d137210 */ /* 0x000fe20007ffe0ff */
[----:B------:R-:W-:Y:S01]  /*4cf0*/  FFMA.FTZ R13, R3, R34, R20 ;  /* 0x00000022030d7223 */ /* 0x000fe20000010014 */
[----:B------:R-:W-:-:S03]  /*4d00*/  LEA R18, P0, R12, UR10, 0x1 ;  /* 0x0000000a0c127c11 */ /* 0x000fc6000f8008ff */
[----:B------:R-:W-:Y:S01]  /*4d10*/  FFMA.FTZ R22, R22, R9, -R13 ;  /* 0x0000000916167223 */ /* 0x000fe2000001080d */
[----:B------:R-:W-:Y:S01]  /*4d20*/  LEA.HI.X R19, R12, UR11, R19, 0x1, P0 ;  /* 0x0000000b0c137c11 */ /* 0x000fe200080f0c13 */
[----:B------:R-:W-:-:S04]  /*4d30*/  FFMA.FTZ R12, R3, R35, R20 ;  /* 0x00000023030c7223 */ /* 0x000fc80000010014 */
[----:B------:R-:W-:-:S04]  /*4d40*/  FFMA.FTZ R12, R23, R8, -R12 ;  /* 0x00000008170c7223 */ /* 0x000fc8000001080c */
[----:B------:R-:W-:Y:S01]  /*4d50*/  FMUL.FTZ R13, R12, UR18 ;  /* 0x000000120c0d7c20 */ /* 0x000fe20008410000 */
[----:B------:R-:W-:-:S05]  /*4d60*/  FMUL.FTZ R12, R22, UR18 ;  /* 0x00000012160c7c20 */ /* 0x000fca0008410000 */
[----:B------:R-:W-:-:S05]  /*4d70*/  F2FP.BF16.F32.PACK_AB R13, R12, R13 ;  /* 0x0000000d0c0d723e */ /* 0x000fca00000010ff */
[----:B------:R0:W-:Y:S02]  /*4d80*/  STG.E desc[UR12][R18.64], R13 ;  /* 0x0000000d12007986 */ /* 0x0001e4000c10190c */
.L_x_106:
[----:B------:R-:W-:Y:S05]  /*4d90*/  BSYNC B0 ;  /* 0x0000000000007941 */ /* 0x000fea0003800000 */
.L_x_105:
[----:B------:R-:W-:Y:S01]  /*4da0*/  ISETP.NE.AND P6, PT, R60, RZ, PT ;  /* 0x000000ff3c00720c */ /* 0x000fe20003fc5270 */
[----:B0-----:R-:W-:Y:S01]  /*4db0*/  FADD.FTZ R13, R45, -UR17 ;  /* 0x800000112d0d7e21 */ /* 0x001fe20008010000 */
[----:B------:R-:W-:Y:S01]  /*4dc0*/  PRMT R12, R53, 0x7632, R12 ;  /* 0x00007632350c7816 */ /* 0x000fe2000000000c */
[----:B------:R-:W-:Y:S01]  /*4dd0*/  FADD.FTZ R18, R21, -UR17 ;  /* 0x8000001115127e21 */ /* 0x000fe20008010000 */
[----:B------:R-:W-:Y:S01]  /*4de0*/  SHF.L.U32 R53, R53, 0x10, RZ ;  /* 0x0000001035357819 */ /* 0x000fe200000006ff */
[----:B------:R-:W-:Y:S01]  /*4df0*/  FMUL.FTZ R13, R13, UR18 ;  /* 0x000000120d0d7c20 */ /* 0x000fe20008410000 */
[----:B------:R-:W-:Y:S01]  /*4e00*/  SHF.L.U32 R42, R42, 0x10, RZ ;  /* 0x000000102a2a7819 */ /* 0x000fe200000006ff */
[----:B------:R-:W-:Y:S01]  /*4e10*/  FMUL.FTZ R18, R18, UR18 ;  /* 0x0000001212127c20 */ /* 0x000fe20008410000 */
[----:B------:R-:W-:Y:S02]  /*4e20*/  SHF.L.U32 R32, R32, 0x10, RZ ;  /* 0x0000001020207819 */ /* 0x000fe400000006ff */
[----:B------:R-:W-:-:S03]  /*4e30*/  SHF.L.U32 R12, R12, 0x10, RZ ;  /* 0x000000100c0c7819 */ /* 0x000fc600000006ff */
[----:B------:R-:W-:Y:S05]  /*4e40*/  @!P6 BRA `(.L_x_107) ;  /* 0x000000000048e947 */ /* 0x000fea0003800000 */
        /* <DEDUP_REMOVED lines=18> */
.L_x_107:
[----:B------:R-:W-:Y:S04]  /*4f70*/  BSSY B0, `(.L_x_108) ;  /* 0x0000016000007945 */ /* 0x000fe80003800000 */
[----:B------:R-:W-:Y:S05]  /*4f80*/  @P5 BRA `(.L_x_109) ;  /* 0x0000000000505947 */ /* 0x000fea0003800000 */
[----:B------:R-:W-:Y:S01]  /*4f90*/  IADD3 R19, R2, 0x20, RZ ;  /* 0x0000002002137810 */ /* 0x000fe20007ffe0ff */
[C-C-:B------:R-:W-:Y:S01]  /*4fa0*/  FFMA.FTZ R22, R3.reuse, R13, R20.reuse ;  /* 0x0000000d03167223 */ /* 0x140fe20000010014 */
[----:B------:R-:W-:Y:S01]  /*4fb0*/  FFMA.FTZ R13, R3, R18, R20 ;  /* 0x00000012030d7223 */ /* 0x000fe20000010014 */
[----:B------:R-:W-:Y:S01]  /*4fc0*/  ULDC.64 UR10, c[0x0][0x288] ;  /* 0x0000a200000a7ab9 */ /* 0x000fe20000000a00 */
[----:B------:R-:W-:Y:S01]  /*4fd0*/  SHF.R.S32.HI R21, RZ, 0x1f, R19 ;  /* 0x0000001fff157819 */ /* 0x000fe20000011413 */
[----:B------:R-:W-:-:S04]  /*4fe0*/  FFMA.FTZ R22, R53, R8, -R22 ;  /* 0x0000000835167223 */ /* 0x000fc80000010816 */
[----:B------:R-:W-:Y:S02]  /*4ff0*/  IMAD R18, R21, UR10, RZ ;  /* 0x0000000a15127c24 */ /* 0x000fe4000f8e02ff */
[----:B------:R-:W-:Y:S01]  /*5000*/  FFMA.FTZ R21, R12, R9, -R13 ;  /* 0x000000090c157223 */ /* 0x000fe2000001080d */
[----:B------:R-:W-:Y:S01]  /*5010*/  MOV R12, R4 ;  /* 0x00000004000c7202 */ /* 0x000fe20000000f00 */
[----:B------:R-:W-:Y:S01]  /*5020*/  FMUL.FTZ R22, R22, UR18 ;  /* 0x0000001216167c20 */ /* 0x000fe20008410000 */
[----:B------:R-:W-:Y:S01]  /*5030*/  MOV R13, R7 ;  /* 0x00000007000d7202 */ /* 0x000fe20000000f00 */
[----:B------:R-:W-:Y:S02]  /*5040*/  FMUL.FTZ R21, R21, UR18 ;  /* 0x0000001215157c20 */ /* 0x000fe40008410000 */
[----:B------:R-:W-:-:S03]  /*5050*/  IMAD.WIDE.U32 R12, R19, UR10, R12 ;  /* 0x0000000a130c7c25 */ /* 0x000fc6000f8e000c */
[----:B------:R-:W-:Y:S01]  /*5060*/  F2FP.BF16.F32.PACK_AB R21, R21, R22 ;  /* 0x000000161515723e */ /* 0x000fe200000010ff */
[----:B------:R-:W-:Y:S01]  /*5070*/  IMAD R19, R19, UR11, R18 ;  /* 0x0000000b13137c24 */ /* 0x000fe2000f8e0212 */
[----:B------:R-:W-:Y:S02]  /*5080*/  ULDC.64 UR10, c[0x0][0x210] ;  /* 0x00008400000a7ab9 */ /* 0x000fe40000000a00 */
[----:B------:R-:W-:Y:S02]  /*5090*/  LEA R18, P0, R12, UR10, 0x1 ;  /* 0x0000000a0c127c11 */ /* 0x000fe4000f8008ff */
[----:B------:R-:W-:-:S04]  /*50a0*/  IADD3 R19, R13, R19, RZ ;  /* 0x000000130d137210 */ /* 0x000fc80007ffe0ff */
[----:B------:R-:W-:-:S05]  /*50b0*/  LEA.HI.X R19, R12, UR11, R19, 0x1, P0 ;  /* 0x0000000b0c137c11 */ /* 0x000fca00080f0c13 */
[----:B------:R0:W-:Y:S02]  /*50c0*/  STG.E desc[UR12][R18.64], R21 ;  /* 0x0000001512007986 */ /* 0x0001e4000c10190c */
.L_x_109:
[----:B------:R-:W-:Y:S05]  /*50d0*/  BSYNC B0 ;  /* 0x0000000000007941 */ /* 0x000fea0003800000 */
.L_x_108:
[----:B------:R-:W-:Y:S01]  /*50e0*/  FADD.FTZ R42, R42, -UR17 ;  /* 0x800000112a2a7e21 */ /* 0x000fe20008010000 */
[----:B------:R-:W-:Y:S01]  /*50f0*/  FADD.FTZ R32, R32, -UR17 ;  /* 0x8000001120207e21 */ /* 0x000fe20008010000 */
[----:B------:R-:W-:Y:S02]  /*5100*/  SHF.L.U32 R13, R52, 0x10, RZ ;  /* 0x00000010340d7819 */ /* 0x000fe400000006ff */
[----:B------:R-:W-:Y:S01]  /*5110*/  SHF.L.U32 R12, R31, 0x10, RZ ;  /* 0x000000101f0c7819 */ /* 0x000fe200000006ff */
[----:B------:R-:W-:Y:S01]  /*5120*/  FMUL.FTZ R37, R42, UR18 ;  /* 0x000000122a257c20 */ /* 0x000fe20008410000 */
[----:B------:R-:W-:Y:S01]  /*5130*/  SHF.L.U32 R43, R43, 0x10, RZ ;  /* 0x000000102b2b7819 */ /* 0x000fe200000006ff */
[----:B------:R-:W-:Y:S01]  /*5140*/  FMUL.FTZ R34, R32, UR18 ;  /* 0x0000001220227c20 */ /* 0x000fe20008410000 */
[----:B------:R-:W-:Y:S01]  /*5150*/  SHF.L.U32 R30, R30, 0x10, RZ ;  /* 0x000000101e1e7819 */ /* 0x000fe200000006ff */
[----:B------:R-:W-:Y:S06]  /*5160*/  @!P6 BRA `(.L_x_110) ;  /* 0x000000000048e947 */ /* 0x000fec0003800000 */
[----:B0-----:R-:W-:Y:S01]  /*5170*/  FFMA.FTZ R18, R37, R8, R10 ;  /* 0x0000000825127223 */ /* 0x001fe2000001000a */
        /* <DEDUP_REMOVED lines=17> */
.L_x_110:
[----:B------:R-:W-:Y:S04]  /*5290*/  BSSY B0, `(.L_x_111) ;  /* 0x0000016000007945 */ /* 0x000fe80003800000 */
[----:B------:R-:W-:Y:S05]  /*52a0*/  @P4 BRA `(.L_x_112) ;  /* 0x0000000000504947 */ /* 0x000fea0003800000 */
[----:B0-----:R-:W-:Y:S01]  /*52b0*/  IADD3 R21, R2, 0x40, RZ ;  /* 0x0000004002157810 */ /* 0x001fe20007ffe0ff */
        /* <DEDUP_REMOVED lines=9> */
[----:B------:R-:W-:-:S04]  /*5350*/  IMAD.WIDE.U32 R12, R21, UR10, R12 ;  /* 0x0000000a150c7c25 */ /* 0x000fc8000f8e000c */
[----:B------:R-:W-:Y:S01]  /*5360*/  IMAD R23, R21, UR11, R22 ;  /* 0x0000000b15177c24 */ /* 0x000fe2000f8e0216 */
[----:B------:R-:W-:Y:S01]  /*5370*/  ULDC.64 UR10, c[0x0][0x210] ;  /* 0x00008400000a7ab9 */ /* 0x000fe20000000a00 */
[----:B------:R-:W-:Y:S01]  /*5380*/  FMUL.FTZ R22, R18, UR18 ;  /* 0x0000001212167c20 */ /* 0x000fe20008410000 */
[----:B------:R-:W-:Y:S01]  /*5390*/  FMUL.FTZ R21, R19, UR18 ;  /* 0x0000001213157c20 */ /* 0x000fe20008410000 */
[C---:B------:R-:W-:Y:S02]  /*53a0*/  LEA R18, P0, R12.reuse, UR10, 0x1 ;  /* 0x0000000a0c127c11 */ /* 0x040fe4000f8008ff */
[----:B------:R-:W-:Y:S02]  /*53b0*/  IADD3 R23, R13, R23, RZ ;  /* 0x000000170d177210 */ /* 0x000fe40007ffe0ff */
[----:B------:R-:W-:Y:S02]  /*53c0*/  F2FP.BF16.F32.PACK_AB R21, R21, R22 ;  /* 0x000000161515723e */ /* 0x000fe400000010ff */
[----:B------:R-:W-:-:S05]  /*53d0*/  LEA.HI.X R19, R12, UR11, R23, 0x1, P0 ;  /* 0x0000000b0c137c11 */ /* 0x000fca00080f0c17 */
[----:B------:R1:W-:Y:S02]  /*53e0*/  STG.E desc[UR12][R18.64], R21 ;  /* 0x0000001512007986 */ /* 0x0003e4000c10190c */
.L_x_112:
[----:B------:R-:W-:Y:S05]  /*53f0*/  BSYNC B0 ;  /* 0x0000000000007941 */ /* 0x000fea0003800000 */
.L_x_111:
        /* <DEDUP_REMOVED lines=9> */
[----:B01----:R-:W-:Y:S01]  /*5490*/  FFMA.FTZ R18, R32, R9, R11 ;  /* 0x0000000920127223 */ /* 0x003fe2000001000b */
        /* <DEDUP_REMOVED lines=17> */
.L_x_113:
[----:B------:R-:W-:Y:S04]  /*55b0*/  BSSY B0, `(.L_x_114) ;  /* 0x0000016000007945 */ /* 0x000fe80003800000 */
[----:B------:R-:W-:Y:S05]  /*55c0*/  @P3 BRA `(.L_x_115) ;  /* 0x0000000000503947 */ /* 0x000fea0003800000 */
[----:B01----:R-:W-:Y:S01]  /*55d0*/  IADD3 R19, R2, 0x60, RZ ;  /* 0x0000006002137810 */ /* 0x003fe20007ffe0ff */
[C-C-:B------:R-:W-:Y:S01]  /*55e0*/  FFMA.FTZ R13, R3.reuse, R32, R20.reuse ;  /* 0x00000020030d7223 */ /* 0x140fe20000010014 */
[----:B------:R-:W-:Y:S01]  /*55f0*/  ULDC.64 UR10, c[0x0][0x288] ;  /* 0x0000a200000a7ab9 */ /* 0x000fe20000000a00 */
[----:B------:R-:W-:Y:S01]  /*5600*/  FFMA.FTZ R18, R3, R43, R20 ;  /* 0x0000002b03127223 */ /* 0x000fe20000010014 */
[----:B------:R-:W-:-:S03]  /*5610*/  SHF.R.S32.HI R21, RZ, 0x1f, R19 ;  /* 0x0000001fff157819 */ /* 0x000fc60000011413 */
[----:B------:R-:W-:Y:S02]  /*5620*/  FFMA.FTZ R18, R51, R8, -R18 ;  /* 0x0000000833127223 */ /* 0x000fe40000010812 */
[----:B------:R-:W-:Y:S02]  /*5630*/  IMAD R22, R21, UR10, RZ ;  /* 0x0000000a15167c24 */ /* 0x000fe4000f8e02ff */
[----:B------:R-:W-:Y:S01]  /*5640*/  FFMA.FTZ R21, R12, R9, -R13 ;  /* 0x000000090c157223 */ /* 0x000fe2000001080d */
[----:B------:R-:W-:Y:S02]  /*5650*/  MOV R12, R4 ;  /* 0x00000004000c7202 */ /* 0x000fe40000000f00 */
[----:B------:R-:W-:Y:S01]  /*5660*/  MOV R13, R7 ;  /* 0x00000007000d7202 */ /* 0x000fe20000000f00 */
[----:B------:R-:W-:Y:S02]  /*5670*/  FMUL.FTZ R21, R21, UR18 ;  /* 0x0000001215157c20 */ /* 0x000fe40008410000 */
        /* <DEDUP_REMOVED lines=9> */
.L_x_115:
[----:B------:R-:W-:Y:S05]  /*5710*/  BSYNC B0 ;  /* 0x0000000000007941 */ /* 0x000fea0003800000 */
.L_x_114:
        /* <DEDUP_REMOVED lines=9> */
[----:B012---:R-:W-:Y:S01]  /*57b0*/  FFMA.FTZ R18, R30, R9, R11 ;  /* 0x000000091e127223 */ /* 0x007fe2000001000b */
        /* <DEDUP_REMOVED lines=17> */
.L_x_116:
[----:B------:R-:W-:Y:S04]  /*58d0*/  BSSY B0, `(.L_x_117) ;  /* 0x0000016000007945 */ /* 0x000fe80003800000 */
[----:B------:R-:W-:Y:S05]  /*58e0*/  @P2 BRA `(.L_x_118) ;  /* 0x0000000000502947 */ /* 0x000fea0003800000 */
[----:B012---:R-:W-:Y:S01]  /*58f0*/  IADD3 R19, R2, 0x80, RZ ;  /* 0x0000008002137810 */ /* 0x007fe20007ffe0ff */
        /* <DEDUP_REMOVED lines=19> */
.L_x_118:
[----:B------:R-:W-:Y:S05]  /*5a30*/  BSYNC B0 ;  /* 0x0000000000007941 */ /* 0x000fea0003800000 */
.L_x_117:
        /* <DEDUP_REMOVED lines=9> */
[----:B0123--:R-:W-:Y:S01]  /*5ad0*/  FFMA.FTZ R18, R29, R8, R10 ;  /* 0x000000081d127223 */ /* 0x00ffe2000001000a */
        /* <DEDUP_REMOVED lines=17> */
.L_x_119:
[----:B------:R-:W-:Y:S04]  /*5bf0*/  BSSY B0, `(.L_x_120) ;  /* 0x0000016000007945 */ /* 0x000fe80003800000 */
[----:B------:R-:W-:Y:S05]  /*5c00*/  @P1 BRA `(.L_x_121) ;  /* 0x0000000000501947 */ /* 0x000fea0003800000 */
[----:B------:R-:W-:Y:S01]  /*5c10*/  IADD3 R25, R2, 0xa0, RZ ;  /* 0x000000a002197810 */ /* 0x000fe20007ffe0ff */
[C-C-:B0123--:R-:W-:Y:S01]  /*5c20*/  FFMA.FTZ R18, R3.reuse, R29, R20.reuse ;  /* 0x0000001d03127223 */ /* 0x14ffe20000010014 */
        /* <DEDUP_REMOVED lines=18> */
.L_x_121:
[----:B------:R-:W-:Y:S05]  /*5d50*/  BSYNC B0 ;  /* 0x0000000000007941 */ /* 0x000fea0003800000 */
.L_x_120:
        /* <DEDUP_REMOVED lines=9> */
[----:B----4-:R-:W-:Y:S01]  /*5df0*/  FFMA.FTZ R12, R25, R8, R10 ;  /* 0x00000008190c7223 */ /* 0x010fe2000001000a */
[----:B------:R-:W-:-:S03]  /*5e00*/  FFMA.FTZ R13, R26, R9, R11 ;  /* 0x000000091a0d7223 */ /* 0x000fc6000001000b */
[----:B------:R-:W-:Y:S01]  /*5e10*/  FMUL.FTZ R15, R12, -1.4426950216293334961 ;  /* 0xbfb8aa3b0c0f7820 */ /* 0x000fe20000410000 */
[----:B0123--:R-:W-:-:S05]  /*5e20*/  FMUL.FTZ R19, R13, -1.4426950216293334961 ;  /* 0xbfb8aa3b0d137820 */ /* 0x00ffca0000410000 */
        /* <DEDUP_REMOVED lines=14> */
.L_x_122:
[----:B------:R-:W-:Y:S01]  /*5f10*/  ISETP.NE.AND P0, PT, R57, RZ, PT ;  /* 0x000000ff3900720c */ /* 0x000fe20003f05270 */
[----:B------:R-:W-:-:S12]  /*5f20*/  BSSY B0, `(.L_x_123) ;  /* 0x0000016000007945 */ /* 0x000fd80003800000 */
[----:B------:R-:W-:Y:S05]  /*5f30*/  @!P0 BRA `(.L_x_124) ;  /* 0x0000000000508947 */ /* 0x000fea0003800000 */
[----:B------:R-:W-:Y:S01]  /*5f40*/  IADD3 R22, R2, 0xc0, RZ ;  /* 0x000000c002167810 */ /* 0x000fe20007ffe0ff */
[C-C-:B----4-:R-:W-:Y:S01]  /*5f50*/  FFMA.FTZ R12, R3.reuse, R25, R20.reuse ;  /* 0x00000019030c7223 */ /* 0x150fe20000010014 */
[----:B------:R-:W-:Y:S01]  /*5f60*/  FFMA.FTZ R13, R3, R26, R20 ;  /* 0x0000001a030d7223 */ /* 0x000fe20000010014 */
[----:B------:R-:W-:Y:S01]  /*5f70*/  ULDC.64 UR10, c[0x0][0x288] ;  /* 0x0000a200000a7ab9 */ /* 0x000fe20000000a00 */
[----:B0123--:R-:W-:Y:S01]  /*5f80*/  SHF.R.S32.HI R21, RZ, 0x1f, R22 ;  /* 0x0000001fff157819 */ /* 0x00ffe20000011416 */
[----:B------:R-:W-:Y:S01]  /*5f90*/  FFMA.FTZ R47, R47, R8, -R12 ;  /* 0x000000082f2f7223 */ /* 0x000fe2000001080c */
[----:B------:R-:W-:Y:S01]  /*5fa0*/  FFMA.FTZ R15, R24, R9, -R13 ;  /* 0x00000009180f7223 */ /* 0x000fe2000001080d */
[----:B------:R-:W-:Y:S02]  /*5fb0*/  MOV R12, R4 ;  /* 0x00000004000c7202 */ /* 0x000fe40000000f00 */
[----:B------:R-:W-:Y:S01]  /*5fc0*/  MOV R13, R7 ;  /* 0x00000007000d7202 */ /* 0x000fe20000000f00 */
        /* <DEDUP_REMOVED lines=11> */
.L_x_124:
[----:B------:R-:W-:Y:S05]  /*6080*/  BSYNC B0 ;  /* 0x0000000000007941 */ /* 0x000fea0003800000 */
.L_x_123:
[----:B------:R-:W-:Y:S01]  /*6090*/  FADD.FTZ R40, R40, -UR17 ;  /* 0x8000001128287e21 */ /* 0x000fe20008010000 */
[----:B------:R-:W-:Y:S01]  /*60a0*/  FADD.FTZ R16, R16, -UR17 ;  /* 0x8000001110107e21 */ /* 0x000fe20008010000 */
[----:B0---4-:R-:W-:Y:S02]  /*60b0*/  SHF.L.U32 R13, R46, 0x10, RZ ;  /* 0x000000102e0d7819 */ /* 0x011fe400000006ff */
        /* <DEDUP_REMOVED lines=13> */
[----:B-123--:R-:W-:-:S07]  /*6190*/  FADD.FTZ R18, R17, 1 ;  /* 0x3f80000011127421 */ /* 0x00efce0000010000 */
        /* <DEDUP_REMOVED lines=9> */
.L_x_125:
[----:B------:R-:W-:Y:S01]  /*6230*/  ULDC.64 UR10, c[0x0][0x290] ;  /* 0x0000a400000a7ab9 */ /* 0x000fe20000000a00 */
[----:B------:R-:W-:Y:S01]  /*6240*/  SHF.R.S32.HI R10, RZ, 0x1f, R25 ;  /* 0x0000001fff0a7819 */ /* 0x000fe20000011419 */
[----:B------:R-:W-:Y:S01]  /*6250*/  BSSY B0, `(.L_x_126) ;  /* 0x0000016000007945 */ /* 0x000fe20003800000 */
[----:B------:R-:W-:-:S04]  /*6260*/  ISETP.GE.U32.AND P0, PT, R25, UR10, PT ;  /* 0x0000000a19007c0c */ /* 0x000fc8000bf06070 */
[----:B------:R-:W-:-:S04]  /*6270*/  ISETP.GE.AND.EX P0, PT, R10, UR11, PT, P0 ;  /* 0x0000000b0a007c0c */ /* 0x000fc8000bf06300 */
[----:B------:R-:W-:-:S13]  /*6280*/  ISETP.LT.U32.AND P0, PT, R14, 0x100, !P0 ;  /* 0x000001000e00780c */ /* 0x000fda0004701070 */
[----:B------:R-:W-:Y:S05]  /*6290*/  @!P0 BRA `(.L_x_127) ;  /* 0x0000000000448947 */ /* 0x000fea0003800000 */
[C-C-:B------:R-:W-:Y:S01]  /*62a0*/  FFMA.FTZ R6, R3.reuse, R23, R20.reuse ;  /* 0x0000001703067223 */ /* 0x140fe20000010014 */
[----:B------:R-:W-:Y:S01]  /*62b0*/  ULDC.64 UR10, c[0x0][0x288] ;  /* 0x0000a200000a7ab9 */ /* 0x000fe20000000a00 */
[----:B------:R-:W-:Y:S01]  /*62c0*/  MOV R5, R7 ;  /* 0x0000000700057202 */ /* 0x000fe20000000f00 */
[----:B------:R-:W-:Y:S01]  /*62d0*/  FFMA.FTZ R3, R3, R24, R20 ;  /* 0x0000001803037223 */ /* 0x000fe20000010014 */
[----:B------:R-:W-:Y:S02]  /*62e0*/  IMAD R10, R10, UR10, RZ ;  /* 0x0000000a0a0a7c24 */ /* 0x000fe4000f8e02ff */
[----:B------:R-:W-:Y:S01]  /*62f0*/  FFMA.FTZ R8, R13, R8, -R6 ;  /* 0x000000080d087223 */ /* 0x000fe20000010806 */
[----:B------:R-:W-:-:S04]  /*6300*/  IMAD.WIDE.U32 R6, R25, UR10, R4 ;  /* 0x0000000a19067c25 */ /* 0x000fc8000f8e0004 */
[----:B------:R-:W-:Y:S01]  /*6310*/  FFMA.FTZ R3, R12, R9, -R3 ;  /* 0x000000090c037223 */ /* 0x000fe20000010803 */
[----:B------:R-:W-:Y:S01]  /*6320*/  FMUL.FTZ R8, R8, UR18 ;  /* 0x0000001208087c20 */ /* 0x000fe20008410000 */
        /* <DEDUP_REMOVED lines=8> */
.L_x_127:
[----:B------:R-:W-:Y:S05]  /*63b0*/  BSYNC B0 ;  /* 0x0000000000007941 */ /* 0x000fea0003800000 */
.L_x_126:
[----:B------:R-:W-:Y:S01]  /*63c0*/  ULDC UR9, c[0x0][0x2a0] ;  /* 0x0000a80000097ab9 */ /* 0x000fe20000000800 */
[----:B------:R-:W-:Y:S01]  /*63d0*/  ULDC UR10, c[0x0][0x270] ;  /* 0x00009c00000a7ab9 */ /* 0x000fe20000000800 */
[----:B------:R-:W-:Y:S02]  /*63e0*/  UIADD3 UR15, UR16, UR15, URZ ;  /* 0x0000000f100f7290 */ /* 0x000fe4000fffe03f */
[----:B------:R-:W-:Y:S02]  /*63f0*/  UIMAD UR9, UR9, UR10, URZ ;  /* 0x0000000a090972a4 */ /* 0x000fe4000f8e023f */
[----:B------:R-:W-:Y:S02]  /*6400*/  UIADD3 UR4, UR4, 0x1, URZ ;  /* 0x0000000104047890 */ /* 0x000fe4000fffe03f */
[----:B------:R-:W-:-:S06]  /*6410*/  UISETP.GE.AND UP0, UPT, UR15, UR9, UPT ;  /* 0x000000090f00728c */ /* 0x000fcc000bf06270 */
[----:B------:R-:W-:-:S13]  /*6420*/  PLOP3.LUT P0, PT, PT, PT, UP0, 0x80, 0x0 ;  /* 0x000000000000781c */ /* 0x000fda0003f0f008 */
[----:B------:R-:W-:Y:S05]  /*6430*/  @!P0 BRA `(.L_x_128) ;  /* 0xffffff9c00ac8947 */ /* 0x000fea000383ffff */
.L_x_77:
[----:B------:R-:W4:Y:S01]  /*6440*/  LDC R6, c[0x0][0xc] ;  /* 0x00000300ff067b82 */ /* 0x000f220000000800 */
[----:B------:R-:W-:Y:S01]  /*6450*/  ISETP.NE.AND P2, PT, R14, RZ, PT ;  /* 0x000000ff0e00720c */ /* 0x000fe20003f45270 */
[----:B------:R-:W-:Y:S06]  /*6460*/  BSSY B0, `(.L_x_129) ;  /* 0x0000015000007945 */ /* 0x000fec0003800000 */
[----:B------:R-:W1:Y:S08]  /*6470*/  LDC R7, c[0x0][0x10] ;  /* 0x00000400ff077b82 */ /* 0x000e700000000800 */
[----:B0-----:R-:W0:Y:S01]  /*6480*/  LDC.64 R2, c[0x0][0x258] ;  /* 0x00009600ff027b82 */ /* 0x001e220000000a00 */
[----:B----4-:R-:W-:-:S02]  /*6490*/  IADD3 R4, R6, -0x1, RZ ;  /* 0xffffffff06047810 */ /* 0x010fc40007ffe0ff */
[----:B------:R-:W-:Y:S02]  /*64a0*/  ISETP.NE.AND P1, PT, R6, 0x1, PT ;  /* 0x000000010600780c */ /* 0x000fe40003f25270 */
[----:B------:R-:W-:Y:S02]  /*64b0*/  ISETP.NE.AND P0, PT, R4, UR14, PT ;  /* 0x0000000e04007c0c */ /* 0x000fe4000bf05270 */
[C---:B-1----:R-:W-:Y:S02]  /*64c0*/  IADD3 R5, R7.reuse, -0x1, RZ ;  /* 0xffffffff07057810 */ /* 0x042fe40007ffe0ff */
[----:B------:R-:W-:Y:S02]  /*64d0*/  SHF.L.U32 R4, R7, 0x1, RZ ;  /* 0x0000000107047819 */ /* 0x000fe400000006ff */
[----:B-----5:R-:W-:Y:S02]  /*64e0*/  ISETP.NE.OR P0, PT, R0, R5, P0 ;  /* 0x000000050000720c */ /* 0x020fe40000705670 */
[----:B------:R-:W-:-:S05]  /*64f0*/  SEL R5, R4, RZ, P1 ;  /* 0x000000ff04057207 */ /* 0x000fca0000800000 */
[----:B0-----:R-:W-:Y:S01]  /*6500*/  IMAD.WIDE.U32 R2, R5, 0x4, R2 ;  /* 0x0000000405027825 */ /* 0x001fe200078e0002 */
        /* <DEDUP_REMOVED lines=10> */
.L_x_130:
[----:B------:R-:W-:Y:S05]  /*65b0*/  BSYNC B0 ;  /* 0x0000000000007941 */ /* 0x000fea0003800000 */
.L_x_129:
[----:B------:R-:W-:Y:S05]  /*65c0*/  @P0 EXIT ;  /* 0x000000000000094d */ /* 0x000fea0003800000 */
[----:B------:R-:W-:Y:S05]  /*65d0*/  @P2 BRA `(.L_x_131) ;  /* 0x0000000000202947 */ /* 0x000fea0003800000 */
[----:B------:R-:W-:-:S05]  /*65e0*/  IMAD R0, R6, R7, RZ ;  /* 0x0000000706007224 */ /* 0x000fca00078e02ff */
[----:B------:R-:W-:-:S13]  /*65f0*/  ISETP.NE.AND P0, PT, R0, -0x1, PT ;  /* 0xffffffff0000780c */ /* 0x000fda0003f05270 */
[----:B------:R-:W-:Y:S05]  /*6600*/  @!P0 BRA `(.L_x_131) ;  /* 0x0000000000148947 */ /* 0x000fea0003800000 */
.L_x_132:
[----:B0-----:R-:W4:Y:S04]  /*6610*/  LDG.E.STRONG.GPU R5, desc[UR12][R2.64] ;  /* 0x0000000c02057981 */ /* 0x001f28000c1ef900 */
[----:B----4-:R-:W-:Y:S01]  /*6620*/  CCTL.IVALL ;  /* 0x00000000ff00798f */ /* 0x010fe20002000000 */
[----:B------:R-:W-:Y:S05]  /*6630*/  YIELD ;  /* 0x0000000000007946 */ /* 0x000fea0003800000 */
[----:B------:R-:W-:-:S13]  /*6640*/  ISETP.NE.AND P0, PT, R5, R0, PT ;  /* 0x000000000500720c */ /* 0x000fda0003f05270 */
[----:B------:R-:W-:Y:S05]  /*6650*/  @P0 BRA `(.L_x_132) ;  /* 0xfffffffc00ec0947 */ /* 0x000fea000383ffff */
.L_x_131:
[----:B------:R-:W-:Y:S05]  /*6660*/  WARPSYNC.ALL ;  /* 0x0000000000007948 */ /* 0x000fea0003800000 */
[----:B------:R-:W1:Y:S08]  /*6670*/  LDC.64 R24, c[0x0][0x288] ;  /* 0x0000a200ff187b82 */ /* 0x000e700000000a00 */
[----:B------:R-:W-:Y:S01]  /*6680*/  BAR.SYNC.DEFER_BLOCKING 0x0 ;  /* 0x0000000000007b1d */ /* 0x000fe20000010000 */
[----:B-1----:R-:W-:-:S04]  /*6690*/  LEA.HI R0, P0, R25, R24, RZ, 0x1 ;  /* 0x0000001819007211 */ /* 0x002fc800078108ff */
[----:B0-----:R-:W-:-:S04]  /*66a0*/  IADD3.X R3, RZ, R25, RZ, P0, !PT ;  /* 0x00000019ff037210 */ /* 0x001fc800007fe4ff */
        /* <DEDUP_REMOVED lines=14> */
[----:B--23--:R-:W1:Y:S03]  /*6790*/  LDC.64 R18, c[0x0][0x220] ;  /* 0x00008800ff127b82 */ /* 0x00ce660000000a00 */
[----:B------:R-:W-:-:S04]  /*67a0*/  IADD3.X R5, RZ, R5, RZ, P0, !PT ;  /* 0x00000005ff057210 */ /* 0x000fc800007fe4ff */
[--C-:B------:R-:W-:Y:S02]  /*67b0*/  SHF.R.S64 R31, R2, 0x1, R5.reuse ;  /* 0x00000001021f7819 */ /* 0x100fe40000001005 */
[----:B------:R-:W-:-:S04]  /*67c0*/  SHF.R.S32.HI R2, RZ, 0x1, R5 ;  /* 0x00000001ff027819 */ /* 0x000fc80000011405 */
[----:B------:R-:W-:-:S07]  /*67d0*/  SHF.L.U64.HI R25, R31, 0x2, R2 ;  /* 0x000000021f197819 */ /* 0x000fce0000010202 */
.L_x_133:
        /* <DEDUP_REMOVED lines=23> */
.L_x_134:
        /* <DEDUP_REMOVED lines=11> */
.L_x_3298:


//--------------------- .text._Z35group_norm_nhwc_bwd_one_pass_kernelI11Bf16IOFp32WLi512ELi16ELi256EEv26Group_norm_nhwc_bwd_params --------------------------
	.section	.text._Z35group_norm_nhwc_bwd_one_pass_kernelI11Bf16IOFp32WLi512ELi16ELi256EEv26Group_norm_nhwc_bwd_params,"ax",@progbits
	.align	128
        .global         _Z35group_norm_nhwc_bwd_one_pass_kernelI11Bf16IOFp32WLi512ELi16ELi256EEv26Group_norm_nhwc_bwd_params
        .type           _Z35group_norm_nhwc_bwd_one_pass_kernelI11Bf16IOFp32WLi512ELi16ELi256EEv26Group_norm_nhwc_bwd_params,@function
        .size           _Z35group_norm_nhwc_bwd_one_pass_kernelI11Bf16IOFp32WLi512ELi16ELi256EEv26Group_norm_nhwc_bwd_params,(.L_x_3299 - _Z35group_norm_nhwc_bwd_one_pass_kernelI11Bf16IOFp32WLi512ELi16ELi256EEv26Group_norm_nhwc_bwd_params)
        .other          _Z35group_norm_nhwc_bwd_one_pass_kernelI11Bf16IOFp32WLi512ELi16ELi256EEv26Group_norm_nhwc_bwd_params,@"STO_CUDA_ENTRY STV_DEFAULT"
_Z35group_norm_nhwc_bwd_one_pass_kernelI11Bf16IOFp32WLi512ELi16ELi256EEv26Group_norm_nhwc_bwd_params:
.text._Z35group_norm_nhwc_bwd_one_pass_kernelI11Bf16IOFp32WLi512ELi16ELi256EEv26Group_norm_nhwc_bwd_params:
[----:B------:R-:W0:Y:S01]  /*0000*/  LDC R1, c[0x0][0x28] ;  /* 0x00000a00ff017b82 */ /* 0x000e220000000800 */
[----:B------:R-:W1:Y:S01]  /*0010*/  S2R R0, SR_CTAID.Y ;  /* 0x0000000000007919 */ /* 0x000e620000002600 */
[----:B------:R-:W-:Y:S01]  /*0020*/  ULDC UR4, c[0x0][0x2a0] ;  /* 0x0000a80000047ab9 */ /* 0x000fe20000000800 */
[----:B------:R-:W-:-:S05]  /*0030*/  ULDC UR5, c[0x0][0x270] ;  /* 0x00009c0000057ab9 */ /* 0x000fca0000000800 */
[----:B------:R-:W2:Y:S01]  /*0040*/  S2UR UR7, SR_CTAID.X ;  /* 0x00000000000779c3 */ /* 0x000ea20000002500 */
[----:B------:R-:W-:Y:S01]  /*0050*/  UIMAD UR4, UR4, UR5, URZ ;  /* 0x00000005040472a4 */ /* 0x000fe2000f8e023f */
[----:B------:R-:W3:Y:S01]  /*0060*/  S2R R2, SR_TID.X ;  /* 0x0000000000027919 */ /* 0x000ee20000002100 */
[----:B------:R-:W-:Y:S01]  /*0070*/  ULDC.64 UR8, c[0x0][0x208] ;  /* 0x0000820000087ab9 */ /* 0x000fe20000000a00 */
[----:B0-----:R-:W-:-:S03]  /*0080*/  IADD3 R1, R1, -0x8, RZ ;  /* 0xfffffff801017810 */ /* 0x001fc60007ffe0ff */
[----:B-1----:R-:W-:-:S13]  /*0090*/  ISETP.GE.AND P0, PT, R0, UR4, PT ;  /* 0x0000000400007c0c */ /* 0x002fda000bf06270 */
[----:B--23--:R-:W-:Y:S05]  /*00a0*/  @P0 BRA `(.L_x_135) ;  /* 0x0000009c00f80947 */ /* 0x00cfea0003800000 */
[----:B------:R-:W0:Y:S01]  /*00b0*/  LDC R4, c[0x0][0x2ac] ;  /* 0x0000ab00ff047b82 */ /* 0x000e220000000800 */
[--C-:B------:R-:W-:Y:S01]  /*00c0*/  SHF.R.U32.HI R3, RZ, 0x3, R2.reuse ;  /* 0x00000003ff037819 */ /* 0x100fe20000011602 */
[----:B------:R-:W-:Y:S01]  /*00d0*/  ULDC.64 UR10, c[0x0][0x290] ;  /* 0x0000a400000a7ab9 */ /* 0x000fe20000000a00 */
[C---:B------:R-:W-:Y:S01]  /*00e0*/  ISETP.GE.U32.AND P1, PT, R2.reuse, 0x100, PT ;  /* 0x000001000200780c */ /* 0x040fe20003f26070 */
[----:B------:R-:W-:Y:S01]  /*00f0*/  UMOV UR5, 0x400 ;  /* 0x0000040000057882 */ /* 0x000fe20000000000 */
[----:B------:R-:W-:Y:S01]  /*0100*/  SHF.R.S32.HI R7, RZ, 0x1f, R2 ;  /* 0x0000001fff077819 */ /* 0x000fe20000011402 */
[----:B------:R-:W-:Y:S01]  /*0110*/  HFMA2.MMA R97, -RZ, RZ, 0, 0 ;  /* 0x00000000ff617435 */ /* 0x000fe200000001ff */
[----:B------:R-:W-:Y:S01]  /*0120*/  SHF.L.U32 R113, R2, 0x1, RZ ;  /* 0x0000000102717819 */ /* 0x000fe200000006ff */
[----:B------:R-:W1:Y:S01]  /*0130*/  S2UR UR6, SR_CgaCtaId ;  /* 0x00000000000679c3 */ /* 0x000e620000008800 */
[----:B------:R-:W-:Y:S02]  /*0140*/  LEA.HI R7, R7, R2, RZ, 0x5 ;  /* 0x0000000207077211 */ /* 0x000fe400078f28ff */
[----:B------:R-:W-:-:S02]  /*0150*/  LOP3.LUT R113, R113, 0xe, RZ, 0xc0, !PT ;  /* 0x0000000e71717812 */ /* 0x000fc400078ec0ff */
[----:B------:R-:W-:Y:S01]  /*0160*/  SHF.R.S32.HI R114, RZ, 0x5, R7 ;  /* 0x00000005ff727819 */ /* 0x000fe20000011407 */
[----:B0-----:R-:W-:-:S05]  /*0170*/  IMAD R3, R4, UR7, R3 ;  /* 0x0000000704037c24 */ /* 0x001fca000f8e0203 */
[C---:B------:R-:W-:Y:S02]  /*0180*/  IADD3 R4, R3.reuse, 0x60, RZ ;  /* 0x0000006003047810 */ /* 0x040fe40007ffe0ff */
[C---:B------:R-:W-:Y:S01]  /*0190*/  IADD3 R5, R3.reuse, 0x80, RZ ;  /* 0x0000008003057810 */ /* 0x040fe20007ffe0ff */
[----:B-1----:R-:W-:Y:S01]  /*01a0*/  ULEA UR5, UR6, UR5, 0x18 ;  /* 0x0000000506057291 */ /* 0x002fe2000f8ec03f */
[----:B------:R-:W-:Y:S02]  /*01b0*/  ISETP.LT.U32.AND P0, PT, R4, UR10, PT ;  /* 0x0000000a04007c0c */ /* 0x000fe4000bf01070 */
[----:B------:R-:W-:Y:S02]  /*01c0*/  IADD3 R6, R3, 0xa0, RZ ;  /* 0x000000a003067810 */ /* 0x000fe40007ffe0ff */
[----:B------:R-:W-:Y:S02]  /*01d0*/  SHF.R.S32.HI R4, RZ, 0x1f, R4 ;  /* 0x0000001fff047819 */ /* 0x000fe40000011404 */
[----:B------:R-:W-:-:S02]  /*01e0*/  ISETP.LT.U32.AND P2, PT, R5, UR10, PT ;  /* 0x0000000a05007c0c */ /* 0x000fc4000bf41070 */
[----:B------:R-:W-:Y:S02]  /*01f0*/  ISETP.LT.U32.AND P3, PT, R6, UR10, PT ;  /* 0x0000000a06007c0c */ /* 0x000fe4000bf61070 */
[----:B------:R-:W-:Y:S02]  /*0200*/  ISETP.LT.AND.EX P0, PT, R4, UR11, !P1, P0 ;  /* 0x0000000b04007c0c */ /* 0x000fe4000cf01300 */
[----:B------:R-:W-:Y:S02]  /*0210*/  SHF.R.S32.HI R5, RZ, 0x1f, R5 ;  /* 0x0000001fff057819 */ /* 0x000fe40000011405 */
[----:B------:R-:W-:Y:S02]  /*0220*/  SHF.R.S32.HI R6, RZ, 0x1f, R6 ;  /* 0x0000001fff067819 */ /* 0x000fe40000011406 */
[----:B------:R-:W-:Y:S02]  /*0230*/  IADD3 R4, R3, 0xc0, RZ ;  /* 0x000000c003047810 */ /* 0x000fe40007ffe0ff */
[----:B------:R-:W-:-:S02]  /*0240*/  P2R R106, PR, RZ, 0x1 ;  /* 0x00000001ff6a7803 */ /* 0x000fc40000000000 */
[----:B------:R-:W-:Y:S02]  /*0250*/  ISETP.LT.AND.EX P2, PT, R5, UR11, !P1, P2 ;  /* 0x0000000b05007c0c */ /* 0x000fe4000cf41320 */
[----:B------:R-:W-:Y:S02]  /*0260*/  ISETP.LT.AND.EX P0, PT, R6, UR11, !P1, P3 ;  /* 0x0000000b06007c0c */ /* 0x000fe4000cf01330 */
[C---:B------:R-:W-:Y:S02]  /*0270*/  IADD3 R5, R3.reuse, 0xe0, RZ ;  /* 0x000000e003057810 */ /* 0x040fe40007ffe0ff */
[----:B------:R-:W-:Y:S02]  /*0280*/  IADD3 R6, R3, 0x100, RZ ;  /* 0x0000010003067810 */ /* 0x000fe40007ffe0ff */
[----:B------:R-:W-:Y:S02]  /*0290*/  ISETP.LT.U32.AND P3, PT, R4, UR10, PT ;  /* 0x0000000a04007c0c */ /* 0x000fe4000bf61070 */
[----:B------:R-:W-:-:S02]  /*02a0*/  SHF.R.S32.HI R4, RZ, 0x1f, R4 ;  /* 0x0000001fff047819 */ /* 0x000fc40000011404 */
[----:B------:R-:W-:Y:S02]  /*02b0*/  P2R R105, PR, RZ, 0x4 ;  /* 0x00000004ff697803 */ /* 0x000fe40000000000 */
[----:B------:R-:W-:Y:S02]  /*02c0*/  P2R R104, PR, RZ, 0x1 ;  /* 0x00000001ff687803 */ /* 0x000fe40000000000 */
[----:B------:R-:W-:Y:S02]  /*02d0*/  ISETP.LT.U32.AND P2, PT, R5, UR10, PT ;  /* 0x0000000a05007c0c */ /* 0x000fe4000bf41070 */
[----:B------:R-:W-:Y:S02]  /*02e0*/  ISETP.LT.U32.AND P0, PT, R6, UR10, PT ;  /* 0x0000000a06007c0c */ /* 0x000fe4000bf01070 */
[----:B------:R-:W-:Y:S02]  /*02f0*/  SHF.R.S32.HI R5, RZ, 0x1f, R5 ;  /* 0x0000001fff057819 */ /* 0x000fe40000011405 */
[----:B------:R-:W-:-:S02]  /*0300*/  SHF.R.S32.HI R6, RZ, 0x1f, R6 ;  /* 0x0000001fff067819 */ /* 0x000fc40000011406 */
[----:B------:R-:W-:Y:S02]  /*0310*/  ISETP.LT.AND.EX P3, PT, R4, UR11, !P1, P3 ;  /* 0x0000000b04007c0c */ /* 0x000fe4000cf61330 */
[----:B------:R-:W-:Y:S02]  /*0320*/  IADD3 R4, R3, 0x120, RZ ;  /* 0x0000012003047810 */ /* 0x000fe40007ffe0ff */
[----:B------:R-:W-:Y:S02]  /*0330*/  ISETP.LT.AND.EX P2, PT, R5, UR11, !P1, P2 ;  /* 0x0000000b05007c0c */ /* 0x000fe4000cf41320 */
[----:B------:R-:W-:Y:S02]  /*0340*/  ISETP.LT.AND.EX P0, PT, R6, UR11, !P1, P0 ;  /* 0x0000000b06007c0c */ /* 0x000fe4000cf01300 */
[----:B------:R-:W-:Y:S02]  /*0350*/  IADD3 R6, R3, 0x140, RZ ;  /* 0x0000014003067810 */ /* 0x000fe40007ffe0ff */
[----:B------:R-:W-:-:S02]  /*0360*/  SHF.R.S32.HI R5, RZ, 0x1f, R4 ;  /* 0x0000001fff057819 */ /* 0x000fc40000011404 */
[----:B------:R-:W-:Y:S02]  /*0370*/  ISETP.LT.U32.AND P5, PT, R4, UR10, PT ;  /* 0x0000000a04007c0c */ /* 0x000fe4000bfa1070 */
[----:B------:R-:W-:Y:S02]  /*0380*/  SHF.R.S32.HI R4, RZ, 0x1f, R6 ;  /* 0x0000001fff047819 */ /* 0x000fe40000011406 */
[----:B------:R-:W-:Y:S02]  /*0390*/  ISETP.LT.AND.EX P5, PT, R5, UR11, !P1, P5 ;  /* 0x0000000b05007c0c */ /* 0x000fe4000cfa1350 */
[----:B------:R-:W-:Y:S02]  /*03a0*/  ISETP.LT.U32.AND P4, PT, R6, UR10, PT ;  /* 0x0000000a06007c0c */ /* 0x000fe4000bf81070 */
[----:B------:R-:W-:Y:S02]  /*03b0*/  IADD3 R5, R3, 0x160, RZ ;  /* 0x0000016003057810 */ /* 0x000fe40007ffe0ff */
[----:B------:R-:W-:-:S02]  /*03c0*/  ISETP.LT.AND.EX P4, PT, R4, UR11, !P1, P4 ;  /* 0x0000000b04007c0c */ /* 0x000fc4000cf81340 */
[----:B------:R-:W-:Y:S02]  /*03d0*/  P2R R103, PR, RZ, 0x8 ;  /* 0x00000008ff677803 */ /* 0x000fe40000000000 */
[----:B------:R-:W-:Y:S02]  /*03e0*/  SHF.R.S32.HI R4, RZ, 0x1f, R5 ;  /* 0x0000001fff047819 */ /* 0x000fe40000011405 */
[----:B------:R-:W-:Y:S02]  /*03f0*/  ISETP.LT.U32.AND P3, PT, R5, UR10, PT ;  /* 0x0000000a05007c0c */ /* 0x000fe4000bf61070 */
[----:B------:R-:W-:Y:S02]  /*0400*/  P2R R101, PR, RZ, 0x1 ;  /* 0x00000001ff657803 */ /* 0x000fe40000000000 */
[----:B------:R-:W-:Y:S02]  /*0410*/  ISETP.LT.AND.EX P3, PT, R4, UR11, !P1, P3 ;  /* 0x0000000b04007c0c */ /* 0x000fe4000cf61330 */
[----:B------:R-:W0:Y:S01]  /*0420*/  LDC.64 R4, c[0x0][0x288] ;  /* 0x0000a200ff047b82 */ /* 0x000e220000000a00 */
[----:B------:R-:W-:-:S02]  /*0430*/  SHF.R.S32.HI R110, RZ, 0x1f, R3 ;  /* 0x0000001fff6e7819 */ /* 0x000fc40000011403 */
[C---:B------:R-:W-:Y:S02]  /*0440*/  ISETP.LT.U32.AND P0, PT, R3.reuse, UR10, PT ;  /* 0x0000000a03007c0c */ /* 0x040fe4000bf01070 */
[C---:B------:R-:W-:Y:S02]  /*0450*/  IADD3 R98, R3.reuse, 0x20, RZ ;  /* 0x0000002003627810 */ /* 0x040fe40007ffe0ff */
[----:B------:R-:W-:Y:S02]  /*0460*/  ISETP.LT.AND.EX P0, PT, R110, UR11, !P1, P0 ;  /* 0x0000000b6e007c0c */ /* 0x000fe4000cf01300 */
[----:B------:R-:W-:Y:S02]  /*0470*/  IADD3 R99, R3, 0x40, RZ ;  /* 0x0000004003637810 */ /* 0x000fe40007ffe0ff */
[----:B------:R-:W-:Y:S02]  /*0480*/  P2R R102, PR, RZ, 0x4 ;  /* 0x00000004ff667803 */ /* 0x000fe40000000000 */
[----:B------:R-:W-:-:S02]  /*0490*/  SHF.R.S32.HI R109, RZ, 0x1f, R98 ;  /* 0x0000001fff6d7819 */ /* 0x000fc40000011462 */
[----:B------:R-:W-:Y:S02]  /*04a0*/  P2R R107, PR, RZ, 0x1 ;  /* 0x00000001ff6b7803 */ /* 0x000fe40000000000 */
[----:B------:R-:W-:Y:S02]  /*04b0*/  ISETP.LT.U32.AND P2, PT, R98, UR10, PT ;  /* 0x0000000a62007c0c */ /* 0x000fe4000bf41070 */
[----:B------:R-:W-:Y:S02]  /*04c0*/  SHF.R.S32.HI R108, RZ, 0x1f, R99 ;  /* 0x0000001fff6c7819 */ /* 0x000fe40000011463 */
[----:B------:R-:W-:Y:S01]  /*04d0*/  ISETP.LT.U32.AND P0, PT, R99, UR10, PT ;  /* 0x0000000a63007c0c */ /* 0x000fe2000bf01070 */
[----:B------:R-:W-:Y:S01]  /*04e0*/  ULDC.U8 UR10, c[0x0][0x2a4] ;  /* 0x0000a900000a7ab9 */ /* 0x000fe20000000000 */
[----:B------:R-:W-:Y:S02]  /*04f0*/  ISETP.LT.AND.EX P2, PT, R109, UR11, !P1, P2 ;  /* 0x0000000b6d007c0c */ /* 0x000fe4000cf41320 */
[----:B------:R-:W-:-:S02]  /*0500*/  ISETP.LT.AND.EX P1, PT, R108, UR11, !P1, P0 ;  /* 0x0000000b6c007c0c */ /* 0x000fc4000cf21300 */
[C---:B0-----:R-:W-:Y:S02]  /*0510*/  LEA.HI R111, P0, R5.reuse, R4, RZ, 0x1 ;  /* 0x00000004056f7211 */ /* 0x041fe400078108ff */
[-C--:B------:R-:W-:Y:S02]  /*0520*/  LEA R9, R5, R5.reuse, 0x1 ;  /* 0x0000000505097211 */ /* 0x080fe400078e08ff */
[----:B------:R-:W-:Y:S01]  /*0530*/  IADD3.X R8, RZ, R5, RZ, P0, !PT ;  /* 0x00000005ff087210 */ /* 0x000fe200007fe4ff */
[----:B------:R-:W-:Y:S01]  /*0540*/  IMAD.WIDE.U32 R4, R4, 0x3, RZ ;  /* 0x0000000304047825 */ /* 0x000fe200078e00ff */
[----:B------:R-:W-:Y:S02]  /*0550*/  MOV R6, R0 ;  /* 0x0000000000067202 */ /* 0x000fe40000000f00 */
[----:B------:R-:W-:Y:S02]  /*0560*/  SHF.R.S64 R111, R111, 0x1, R8 ;  /* 0x000000016f6f7819 */ /* 0x000fe40000001008 */
[----:B------:R-:W-:-:S02]  /*0570*/  IADD3 R9, R5, R9, RZ ;  /* 0x0000000905097210 */ /* 0x000fc40007ffe0ff */
[----:B------:R-:W-:Y:S02]  /*0580*/  SHF.R.S32.HI R8, RZ, 0x1, R8 ;  /* 0x00000001ff087819 */ /* 0x000fe40000011408 */
[----:B------:R-:W-:Y:S02]  /*0590*/  LEA.HI R112, P0, R9, R4, RZ, 0x1 ;  /* 0x0000000409707211 */ /* 0x000fe400078108ff */
[----:B------:R-:W0:Y:S01]  /*05a0*/  LDC R4, c[0x0][0x10] ;  /* 0x00000400ff047b82 */ /* 0x000e220000000800 */
[----:B------:R-:W-:Y:S02]  /*05b0*/  SHF.L.U64.HI R115, R111, 0x2, R8 ;  /* 0x000000026f737819 */ /* 0x000fe40000010208 */
[----:B------:R-:W-:Y:S02]  /*05c0*/  IADD3.X R9, RZ, R9, RZ, P0, !PT ;  /* 0x00000009ff097210 */ /* 0x000fe400007fe4ff */
[----:B------:R-:W-:Y:S02]  /*05d0*/  LEA R114, R114, UR5, 0x3 ;  /* 0x0000000572727c11 */ /* 0x000fe4000f8e18ff */
[--C-:B------:R-:W-:Y:S01]  /*05e0*/  SHF.R.S64 R112, R112, 0x1, R9.reuse ;  /* 0x0000000170707819 */ /* 0x100fe20000001009 */
[----:B------:R-:W1:Y:S01]  /*05f0*/  LDC R5, c[0x0][0xc] ;  /* 0x00000300ff057b82 */ /* 0x000e620000000800 */
[----:B------:R-:W-:-:S04]  /*0600*/  SHF.R.S32.HI R9, RZ, 0x1, R9 ;  /* 0x00000001ff097819 */ /* 0x000fc80000011409 */
[----:B------:R-:W-:-:S05]  /*0610*/  SHF.L.U64.HI R8, R112, 0x2, R9 ;  /* 0x0000000270087819 */ /* 0x000fca0000010209 */
[----:B------:R2:W-:Y:S01]  /*0620*/  STL [R1], R8 ;  /* 0x0000000801007387 */ /* 0x0005e20000100800 */
[----:B0-----:R-:W-:Y:S01]  /*0630*/  IMAD R10, R4, UR7, R0 ;  /* 0x00000007040a7c24 */ /* 0x001fe2000f8e0200 */
[----:B-1----:R-:W-:Y:S02]  /*0640*/  LOP3.LUT R7, R5, 0x3, RZ, 0xc0, !PT ;  /* 0x0000000305077812 */ /* 0x002fe400078ec0ff */
[----:B--2---:R-:W-:-:S07]  /*0650*/  IADD3 R7, R3, 0x1e0, RZ ;  /* 0x000001e003077810 */ /* 0x004fce0007ffe0ff */
.L_x_218:
[----:B0-----:R-:W0:Y:S01]  /*0660*/  LDC R15, c[0x0][0x2a0] ;  /* 0x0000a800ff0f7b82 */ /* 0x001e220000000800 */
[----:B------:R-:W-:Y:S01]  /*0670*/  ISETP.NE.AND P6, PT, R107, RZ, PT ;  /* 0x000000ff6b00720c */ /* 0x000fe20003fc5270 */
[----:B------:R-:W-:Y:S01]  /*0680*/  ULDC.64 UR12, c[0x0][0x298] ;  /* 0x0000a600000c7ab9 */ /* 0x000fe20000000a00 */
[----:B------:R-:W-:Y:S02]  /*0690*/  P2R R77, PR, RZ, 0x4 ;  /* 0x00000004ff4d7803 */ /* 0x000fe40000000000 */
[----:B------:R-:W-:Y:S02]  /*06a0*/  CS2R R94, SRZ ;  /* 0x00000000005e7805 */ /* 0x000fe4000001ff00 */
[C---:B------:R-:W-:Y:S02]  /*06b0*/  IADD3 R21, R3.reuse, 0x80, RZ ;  /* 0x0000008003157810 */ /* 0x040fe40007ffe0ff */
[C---:B------:R-:W-:Y:S01]  /*06c0*/  IADD3 R23, R3.reuse, 0x100, RZ ;  /* 0x0000010003177810 */ /* 0x040fe20007ffe0ff */
[----:B------:R-:W1:Y:S01]  /*06d0*/  @P1 LDC.64 R58, c[0x0][0x230] ;  /* 0x00008c00ff3a1b82 */ /* 0x000e620000000a00 */
[----:B------:R-:W-:-:S02]  /*06e0*/  IADD3 R25, R3, 0x140, RZ ;  /* 0x0000014003197810 */ /* 0x000fc40007ffe0ff */
[C---:B------:R-:W-:Y:S02]  /*06f0*/  IADD3 R29, R3.reuse, 0x160, RZ ;  /* 0x00000160031d7810 */ /* 0x040fe40007ffe0ff */
[----:B------:R-:W-:Y:S02]  /*0700*/  SHF.R.U32.HI R72, RZ, 0x3, R2 ;  /* 0x00000003ff487819 */ /* 0x000fe40000011602 */
[----:B------:R-:W-:Y:S01]  /*0710*/  IADD3 R73, R3, 0x180, RZ ;  /* 0x0000018003497810 */ /* 0x000fe20007ffe0ff */
[----:B------:R-:W2:Y:S01]  /*0720*/  @P6 LDC.64 R64, c[0x0][0x230] ;  /* 0x00008c00ff406b82 */ /* 0x000ea20000000a00 */
[----:B------:R-:W-:Y:S02]  /*0730*/  MOV R96, RZ ;  /* 0x000000ff00607202 */ /* 0x000fe40000000f00 */
[----:B------:R-:W-:Y:S02]  /*0740*/  SHF.R.S32.HI R69, RZ, 0x1f, R73 ;  /* 0x0000001fff457819 */ /* 0x000fe40000011449 */
[----:B------:R-:W-:-:S02]  /*0750*/  P2R R66, PR, RZ, 0x20 ;  /* 0x00000020ff427803 */ /* 0x000fc40000000000 */
[----:B0-----:R-:W-:Y:S01]  /*0760*/  IABS R13, R15 ;  /* 0x0000000f000d7213 */ /* 0x001fe20000000000 */
[----:B------:R-:W0:Y:S03]  /*0770*/  @P5 LDC.64 R34, c[0x0][0x230] ;  /* 0x00008c00ff225b82 */ /* 0x000e260000000a00 */
[----:B------:R-:W3:Y:S05]  /*0780*/  I2F.RP R10, R13 ;  /* 0x0000000d000a7306 */ /* 0x000eea0000209400 */
[----:B------:R-:W4:Y:S03]  /*0790*/  @P4 LDC.64 R30, c[0x0][0x230] ;  /* 0x00008c00ff1e4b82 */ /* 0x000f260000000a00 */
[----:B---3--:R-:W3:Y:S02]  /*07a0*/  MUFU.RCP R10, R10 ;  /* 0x0000000a000a7308 */ /* 0x008ee40000001000 */
[----:B---3--:R-:W-:-:S06]  /*07b0*/  IADD3 R8, R10, 0xffffffe, RZ ;  /* 0x0ffffffe0a087810 */ /* 0x008fcc0007ffe0ff */
[----:B------:R3:W1:Y:S02]  /*07c0*/  F2I.FTZ.U32.TRUNC.NTZ R9, R8 ;  /* 0x0000000800097305 */ /* 0x000664000021f000 */
[----:B---3--:R-:W-:Y:S02]  /*07d0*/  MOV R8, RZ ;  /* 0x000000ff00087202 */ /* 0x008fe40000000f00 */
[----:B-1----:R-:W-:-:S05]  /*07e0*/  IADD3 R12, RZ, -R9, RZ ;  /* 0x80000009ff0c7210 */ /* 0x002fca0007ffe0ff */
[----:B------:R-:W-:Y:S01]  /*07f0*/  IMAD R11, R12, R13, RZ ;  /* 0x0000000d0c0b7224 */ /* 0x000fe200078e02ff */
[----:B------:R-:W-:-:S03]  /*0800*/  IABS R12, R6 ;  /* 0x00000006000c7213 */ /* 0x000fc60000000000 */
[----:B------:R-:W-:Y:S01]  /*0810*/  IMAD.HI.U32 R9, R9, R11, R8 ;  /* 0x0000000b09097227 */ /* 0x000fe200078e0008 */
[----:B------:R-:W-:-:S05]  /*0820*/  LOP3.LUT R8, R6, R15, RZ, 0x3c, !PT ;  /* 0x0000000f06087212 */ /* 0x000fca00078e3cff */
[----:B------:R-:W-:-:S05]  /*0830*/  IMAD.HI.U32 R9, R9, R12, RZ ;  /* 0x0000000c09097227 */ /* 0x000fca00078e00ff */
[----:B------:R-:W-:-:S05]  /*0840*/  IADD3 R10, -R9, RZ, RZ ;  /* 0x000000ff090a7210 */ /* 0x000fca0007ffe1ff */
[----:B------:R-:W-:-:S05]  /*0850*/  IMAD R10, R13, R10, R12 ;  /* 0x0000000a0d0a7224 */ /* 0x000fca00078e020c */
[----:B------:R-:W-:-:S13]  /*0860*/  ISETP.GT.U32.AND P0, PT, R13, R10, PT ;  /* 0x0000000a0d00720c */ /* 0x000fda0003f04070 */
[-C--:B------:R-:W-:Y:S02]  /*0870*/  @!P0 IADD3 R10, R10, -R13.reuse, RZ ;  /* 0x8000000d0a0a8210 */ /* 0x080fe40007ffe0ff */
[----:B------:R-:W-:Y:S02]  /*0880*/  @!P0 IADD3 R9, R9, 0x1, RZ ;  /* 0x0000000109098810 */ /* 0x000fe40007ffe0ff */
[----:B------:R-:W-:Y:S02]  /*0890*/  IADD3 R11, R10, -R13, RZ ;  /* 0x8000000d0a0b7210 */ /* 0x000fe40007ffe0ff */
[----:B------:R-:W-:-:S04]  /*08a0*/  ISETP.GT.U32.AND P0, PT, R13, R10, PT ;  /* 0x0000000a0d00720c */ /* 0x000fc80003f04070 */
[----:B------:R-:W-:Y:S02]  /*08b0*/  SEL R11, R11, R10, !P0 ;  /* 0x0000000a0b0b7207 */ /* 0x000fe40004000000 */
[----:B------:R-:W-:Y:S02]  /*08c0*/  ISETP.GE.U32.AND P0, PT, R10, R13, PT ;  /* 0x0000000d0a00720c */ /* 0x000fe40003f06070 */
[----:B------:R-:W-:-:S11]  /*08d0*/  IADD3 R13, R3, 0x60, RZ ;  /* 0x00000060030d7810 */ /* 0x000fd60007ffe0ff */
[----:B------:R-:W-:Y:S02]  /*08e0*/  @P0 IADD3 R9, R9, 0x1, RZ ;  /* 0x0000000109090810 */ /* 0x000fe40007ffe0ff */
[----:B------:R-:W-:-:S13]  /*08f0*/  ISETP.GE.AND P0, PT, R6, RZ, PT ;  /* 0x000000ff0600720c */ /* 0x000fda0003f06270 */
[----:B------:R-:W-:Y:S02]  /*0900*/  @!P0 IADD3 R11, -R11, RZ, RZ ;  /* 0x000000ff0b0b8210 */ /* 0x000fe40007ffe1ff */
[----:B------:R-:W-:Y:S02]  /*0910*/  ISETP.GE.AND P0, PT, R8, RZ, PT ;  /* 0x000000ff0800720c */ /* 0x000fe40003f06270 */
[----:B------:R-:W-:-:S11]  /*0920*/  LOP3.LUT R8, RZ, R15, RZ, 0x33, !PT ;  /* 0x0000000fff087212 */ /* 0x000fd600078e33ff */
[----:B------:R-:W-:Y:S02]  /*0930*/  @!P0 IADD3 R9, -R9, RZ, RZ ;  /* 0x000000ff09098210 */ /* 0x000fe40007ffe1ff */
[----:B------:R-:W-:Y:S02]  /*0940*/  ISETP.NE.AND P0, PT, R15, RZ, PT ;  /* 0x000000ff0f00720c */ /* 0x000fe40003f05270 */
[----:B------:R-:W1:Y:S02]  /*0950*/  @P2 LDC.64 R14, c[0x0][0x230] ;  /* 0x00008c00ff0e2b82 */ /* 0x000e640000000a00 */
[C---:B------:R-:W-:Y:S02]  /*0960*/  SEL R100, R8.reuse, R11, !P0 ;  /* 0x0000000b08647207 */ /* 0x040fe40004000000 */
[----:B------:R-:W-:Y:S02]  /*0970*/  SEL R9, R8, R9, !P0 ;  /* 0x0000000908097207 */ /* 0x000fe40004000000 */
[----:B------:R-:W-:-:S02]  /*0980*/  LEA R26, R100, R113, 0x4 ;  /* 0x00000071641a7211 */ /* 0x000fc400078e20ff */
[----:B------:R-:W3:Y:S01]  /*0990*/  @P6 LDC.64 R10, c[0x0][0x288] ;  /* 0x0000a200ff0a6b82 */ /* 0x000ee20000000a00 */
[----:B------:R-:W-:Y:S02]  /*09a0*/  SHF.R.S32.HI R8, RZ, 0x1f, R9 ;  /* 0x0000001fff087819 */ /* 0x000fe40000011409 */
[----:B------:R-:W-:-:S03]  /*09b0*/  SHF.R.S32.HI R27, RZ, 0x1f, R26 ;  /* 0x0000001fff1b7819 */ /* 0x000fc6000001141a */
[----:B------:R-:W-:Y:S02]  /*09c0*/  IMAD R8, R8, UR12, RZ ;  /* 0x0000000c08087c24 */ /* 0x000fe4000f8e02ff */
[----:B------:R-:W-:-:S04]  /*09d0*/  IMAD.WIDE.U32 R16, R9, UR12, R26 ;  /* 0x0000000c09107c25 */ /* 0x000fc8000f8e001a */
[----:B------:R-:W-:Y:S01]  /*09e0*/  IMAD R19, R9, UR13, R8 ;  /* 0x0000000d09137c24 */ /* 0x000fe2000f8e0208 */
[----:B------:R-:W-:Y:S01]  /*09f0*/  @P6 MOV R18, R16 ;  /* 0x0000001000126202 */ /* 0x000fe20000000f00 */
[----:B------:R-:W-:-:S03]  /*0a00*/  ULDC.64 UR12, c[0x0][0x290] ;  /* 0x0000a400000c7ab9 */ /* 0x000fc60000000a00 */
[----:B------:R-:W-:Y:S01]  /*0a10*/  IADD3 R19, R17, R19, RZ ;  /* 0x0000001311137210 */ /* 0x000fe20007ffe0ff */
[----:B---3--:R-:W-:-:S04]  /*0a20*/  @P6 IMAD R8, R110, R10, RZ ;  /* 0x0000000a6e086224 */ /* 0x008fc800078e02ff */
[C---:B------:R-:W-:Y:S02]  /*0a30*/  @P6 IMAD R11, R3.reuse, R11, R8 ;  /* 0x0000000b030b6224 */ /* 0x040fe400078e0208 */
[----:B------:R-:W-:-:S05]  /*0a40*/  @P6 IMAD.WIDE.U32 R8, R3, R10, R18 ;  /* 0x0000000a03086225 */ /* 0x000fca00078e0012 */
[----:B------:R-:W-:Y:S02]  /*0a50*/  @P6 IADD3 R9, R9, R11, RZ ;  /* 0x0000000b09096210 */ /* 0x000fe40007ffe0ff */
[----:B------:R-:W3:Y:S01]  /*0a60*/  @P6 LDC.64 R10, c[0x0][0x228] ;  /* 0x00008a00ff0a6b82 */ /* 0x000ee20000000a00 */
[C---:B------:R-:W-:Y:S02]  /*0a70*/  @P6 SHF.L.U32 R63, R8.reuse, 0x1, RZ ;  /* 0x00000001083f6819 */ /* 0x040fe400000006ff */
[----:B------:R-:W-:Y:S02]  /*0a80*/  @P6 SHF.L.U64.HI R8, R8, 0x1, R9 ;  /* 0x0000000108086819 */ /* 0x000fe40000010209 */
[----:B--2---:R-:W-:Y:S02]  /*0a90*/  @P6 IADD3 R64, P0, R63, R64, RZ ;  /* 0x000000403f406210 */ /* 0x004fe40007f1e0ff */
[----:B------:R-:W-:Y:S02]  /*0aa0*/  @P2 MOV R9, R19 ;  /* 0x0000001300092202 */ /* 0x000fe40000000f00 */
[----:B------:R-:W-:-:S02]  /*0ab0*/  @P6 IADD3.X R65, R8, R65, RZ, P0, !PT ;  /* 0x0000004108416210 */ /* 0x000fc400007fe4ff */
[----:B---3--:R-:W-:-:S04]  /*0ac0*/  @P6 IADD3 R62, P0, R63, R10, RZ ;  /* 0x0000000a3f3e6210 */ /* 0x008fc80007f1e0ff */
[----:B------:R-:W-:Y:S02]  /*0ad0*/  @P6 IADD3.X R63, R8, R11, RZ, P0, !PT ;  /* 0x0000000b083f6210 */ /* 0x000fe400007fe4ff */
[----:B------:R-:W2:Y:S01]  /*0ae0*/  @P2 LDC.64 R10, c[0x0][0x288] ;  /* 0x0000a200ff0a2b82 */ /* 0x000ea20000000a00 */
[----:B------:R-:W-:-:S13]  /*0af0*/  ISETP.NE.AND P6, PT, R106, RZ, PT ;  /* 0x000000ff6a00720c */ /* 0x000fda0003fc5270 */
[----:B------:R-:W3:Y:S01]  /*0b00*/  @P6 LDC.64 R54, c[0x0][0x230] ;  /* 0x00008c00ff366b82 */ /* 0x000ee20000000a00 */
[----:B--2---:R-:W-:-:S04]  /*0b10*/  @P2 IMAD R8, R109, R10, RZ ;  /* 0x0000000a6d082224 */ /* 0x004fc800078e02ff */
[----:B------:R-:W-:Y:S01]  /*0b20*/  @P2 IMAD R11, R98, R11, R8 ;  /* 0x0000000b620b2224 */ /* 0x000fe200078e0208 */
[----:B------:R-:W-:-:S05]  /*0b30*/  @P2 MOV R8, R16 ;  /* 0x0000001000082202 */ /* 0x000fca0000000f00 */
[----:B------:R-:W-:-:S05]  /*0b40*/  @P2 IMAD.WIDE.U32 R8, R98, R10, R8 ;  /* 0x0000000a62082225 */ /* 0x000fca00078e0008 */
[----:B------:R-:W-:Y:S02]  /*0b50*/  @P2 IADD3 R9, R9, R11, RZ ;  /* 0x0000000b09092210 */ /* 0x000fe40007ffe0ff */
[----:B------:R-:W2:Y:S01]  /*0b60*/  @P2 LDC.64 R10, c[0x0][0x228] ;  /* 0x00008a00ff0a2b82 */ /* 0x000ea20000000a00 */
[C---:B------:R-:W-:Y:S02]  /*0b70*/  @P2 SHF.L.U32 R61, R8.reuse, 0x1, RZ ;  /* 0x00000001083d2819 */ /* 0x040fe400000006ff */
[----:B------:R-:W-:Y:S02]  /*0b80*/  @P2 SHF.L.U64.HI R8, R8, 0x1, R9 ;  /* 0x0000000108082819 */ /* 0x000fe40000010209 */
[----:B-1----:R-:W-:Y:S02]  /*0b90*/  @P2 IADD3 R14, P0, R61, R14, RZ ;  /* 0x0000000e3d0e2210 */ /* 0x002fe40007f1e0ff */
[----:B------:R-:W-:Y:S02]  /*0ba0*/  @P1 MOV R9, R19 ;  /* 0x0000001300091202 */ /* 0x000fe40000000f00 */
[----:B------:R-:W-:-:S02]  /*0bb0*/  @P2 IADD3.X R15, R8, R15, RZ, P0, !PT ;  /* 0x0000000f080f2210 */ /* 0x000fc400007fe4ff */
[----:B--2---:R-:W-:-:S04]  /*0bc0*/  @P2 IADD3 R60, P0, R61, R10, RZ ;  /* 0x0000000a3d3c2210 */ /* 0x004fc80007f1e0ff */
[----:B------:R-:W-:Y:S02]  /*0bd0*/  @P2 IADD3.X R61, R8, R11, RZ, P0, !PT ;  /* 0x0000000b083d2210 */ /* 0x000fe400007fe4ff */
[----:B------:R-:W1:Y:S01]  /*0be0*/  @P1 LDC.64 R10, c[0x0][0x288] ;  /* 0x0000a200ff0a1b82 */ /* 0x000e620000000a00 */
[----:B------:R-:W-:Y:S01]  /*0bf0*/  ISETP.NE.AND P2, PT, R105, RZ, PT ;  /* 0x000000ff6900720c */ /* 0x000fe20003f45270 */
[----:B-1----:R-:W-:-:S04]  /*0c00*/  @P1 IMAD R8, R108, R10, RZ ;  /* 0x0000000a6c081224 */ /* 0x002fc800078e02ff */
[----:B------:R-:W-:Y:S01]  /*0c10*/  @P1 IMAD R11, R99, R11, R8 ;  /* 0x0000000b630b1224 */ /* 0x000fe200078e0208 */
[----:B------:R-:W-:-:S05]  /*0c20*/  @P1 MOV R8, R16 ;  /* 0x0000001000081202 */ /* 0x000fca0000000f00 */
[----:B------:R-:W-:-:S05]  /*0c30*/  @P1 IMAD.WIDE.U32 R8, R99, R10, R8 ;  /* 0x0000000a63081225 */ /* 0x000fca00078e0008 */
[----:B------:R-:W-:Y:S02]  /*0c40*/  @P1 IADD3 R9, R9, R11, RZ ;  /* 0x0000000b09091210 */ /* 0x000fe40007ffe0ff */
[----:B------:R-:W1:Y:S01]  /*0c50*/  @P1 LDC.64 R10, c[0x0][0x228] ;  /* 0x00008a00ff0a1b82 */ /* 0x000e620000000a00 */
[C---:B------:R-:W-:Y:S02]  /*0c60*/  @P1 SHF.L.U32 R57, R8.reuse, 0x1, RZ ;  /* 0x0000000108391819 */ /* 0x040fe400000006ff */
[----:B------:R-:W-:Y:S02]  /*0c70*/  @P1 SHF.L.U64.HI R8, R8, 0x1, R9 ;  /* 0x0000000108081819 */ /* 0x000fe40000010209 */
[----:B------:R-:W-:Y:S02]  /*0c80*/  @P1 IADD3 R58, P0, R57, R58, RZ ;  /* 0x0000003a393a1210 */ /* 0x000fe40007f1e0ff */
[----:B------:R-:W-:Y:S02]  /*0c90*/  SHF.R.S32.HI R9, RZ, 0x1f, R13 ;  /* 0x0000001fff097819 */ /* 0x000fe4000001140d */
[----:B------:R-:W-:-:S02]  /*0ca0*/  @P1 IADD3.X R59, R8, R59, RZ, P0, !PT ;  /* 0x0000003b083b1210 */ /* 0x000fc400007fe4ff */
[----:B-1----:R-:W-:-:S04]  /*0cb0*/  @P1 IADD3 R56, P0, R57, R10, RZ ;  /* 0x0000000a39381210 */ /* 0x002fc80007f1e0ff */
[----:B------:R-:W-:Y:S02]  /*0cc0*/  @P1 IADD3.X R57, R8, R11, RZ, P0, !PT ;  /* 0x0000000b08391210 */ /* 0x000fe400007fe4ff */
[----:B------:R-:W1:Y:S02]  /*0cd0*/  @P6 LDC.64 R10, c[0x0][0x288] ;  /* 0x0000a200ff0a6b82 */ /* 0x000e640000000a00 */
[----:B-1----:R-:W-:Y:S01]  /*0ce0*/  @P6 IMAD R8, R9, R10, RZ ;  /* 0x0000000a09086224 */ /* 0x002fe200078e02ff */
[----:B------:R-:W-:-:S03]  /*0cf0*/  @P6 MOV R9, R19 ;  /* 0x0000001300096202 */ /* 0x000fc60000000f00 */
[----:B------:R-:W-:Y:S01]  /*0d00*/  @P6 IMAD R11, R13, R11, R8 ;  /* 0x0000000b0d0b6224 */ /* 0x000fe200078e0208 */
[----:B------:R-:W-:-:S05]  /*0d10*/  @P6 MOV R8, R16 ;  /* 0x0000001000086202 */ /* 0x000fca0000000f00 */
[----:B------:R-:W-:Y:S02]  /*0d20*/  @P6 IMAD.WIDE.U32 R8, R13, R10, R8 ;  /* 0x0000000a0d086225 */ /* 0x000fe400078e0008 */
[----:B------:R-:W1:Y:S03]  /*0d30*/  @P2 LDC.64 R12, c[0x0][0x230] ;  /* 0x00008c00ff0c2b82 */ /* 0x000e660000000a00 */
[----:B------:R-:W-:Y:S02]  /*0d40*/  @P6 IADD3 R9, R9, R11, RZ ;  /* 0x0000000b09096210 */ /* 0x000fe40007ffe0ff */
[C---:B------:R-:W-:Y:S02]  /*0d50*/  @P6 SHF.L.U32 R53, R8.reuse, 0x1, RZ ;  /* 0x0000000108356819 */ /* 0x040fe400000006ff */
[----:B------:R-:W-:Y:S01]  /*0d60*/  @P6 SHF.L.U64.HI R8, R8, 0x1, R9 ;  /* 0x0000000108086819 */ /* 0x000fe20000010209 */
[----:B------:R-:W2:Y:S01]  /*0d70*/  @P6 LDC.64 R10, c[0x0][0x228] ;  /* 0x00008a00ff0a6b82 */ /* 0x000ea20000000a00 */
[----:B---3--:R-:W-:-:S02]  /*0d80*/  @P6 IADD3 R54, P0, R53, R54, RZ ;  /* 0x0000003635366210 */ /* 0x008fc40007f1e0ff */
[----:B------:R-:W-:Y:S02]  /*0d90*/  SHF.R.S32.HI R9, RZ, 0x1f, R21 ;  /* 0x0000001fff097819 */ /* 0x000fe40000011415 */
[----:B------:R-:W-:Y:S02]  /*0da0*/  @P6 IADD3.X R55, R8, R55, RZ, P0, !PT ;  /* 0x0000003708376210 */ /* 0x000fe400007fe4ff */
[----:B--2---:R-:W-:-:S04]  /*0db0*/  @P6 IADD3 R52, P0, R53, R10, RZ ;  /* 0x0000000a35346210 */ /* 0x004fc80007f1e0ff */
[----:B------:R-:W-:Y:S02]  /*0dc0*/  @P6 IADD3.X R53, R8, R11, RZ, P0, !PT ;  /* 0x0000000b08356210 */ /* 0x000fe400007fe4ff */
[----:B------:R-:W2:Y:S01]  /*0dd0*/  @P2 LDC.64 R10, c[0x0][0x288] ;  /* 0x0000a200ff0a2b82 */ /* 0x000ea20000000a00 */
[----:B------:R-:W-:-:S13]  /*0de0*/  ISETP.NE.AND P6, PT, R104, RZ, PT ;  /* 0x000000ff6800720c */ /* 0x000fda0003fc5270 */
[----:B------:R-:W3:Y:S01]  /*0df0*/  @P6 LDC.64 R48, c[0x0][0x230] ;  /* 0x00008c00ff306b82 */ /* 0x000ee20000000a00 */
[----:B--2---:R-:W-:Y:S01]  /*0e00*/  @P2 IMAD R8, R9, R10, RZ ;  /* 0x0000000a09082224 */ /* 0x004fe200078e02ff */
[----:B------:R-:W-:-:S03]  /*0e10*/  @P2 MOV R9, R19 ;  /* 0x0000001300092202 */ /* 0x000fc60000000f00 */
[----:B------:R-:W-:Y:S01]  /*0e20*/  @P2 IMAD R11, R21, R11, R8 ;  /* 0x0000000b150b2224 */ /* 0x000fe200078e0208 */
[----:B------:R-:W-:-:S05]  /*0e30*/  @P2 MOV R8, R16 ;  /* 0x0000001000082202 */ /* 0x000fca0000000f00 */
[----:B------:R-:W-:Y:S01]  /*0e40*/  @P2 IMAD.WIDE.U32 R8, R21, R10, R8 ;  /* 0x0000000a15082225 */ /* 0x000fe200078e0008 */
[----:B------:R-:W-:-:S04]  /*0e50*/  IADD3 R21, R3, 0xa0, RZ ;  /* 0x000000a003157810 */ /* 0x000fc80007ffe0ff */
[----:B------:R-:W-:Y:S02]  /*0e60*/  @P2 IADD3 R9, R9, R11, RZ ;  /* 0x0000000b09092210 */ /* 0x000fe40007ffe0ff */
[C---:B------:R-:W-:Y:S02]  /*0e70*/  @P2 SHF.L.U32 R51, R8.reuse, 0x1, RZ ;  /* 0x0000000108332819 */ /* 0x040fe400000006ff */
[----:B------:R-:W-:Y:S02]  /*0e80*/  @P2 SHF.L.U64.HI R8, R8, 0x1, R9 ;  /* 0x0000000108082819 */ /* 0x000fe40000010209 */
[----:B-1----:R-:W-:Y:S02]  /*0e90*/  @P2 IADD3 R10, P0, R51, R12, RZ ;  /* 0x0000000c330a2210 */ /* 0x002fe40007f1e0ff */
[----:B------:R-:W-:Y:S02]  /*0ea0*/  SHF.R.S32.HI R9, RZ, 0x1f, R21 ;  /* 0x0000001fff097819 */ /* 0x000fe40000011415 */
[----:B------:R-:W-:-:S02]  /*0eb0*/  @P2 IADD3.X R11, R8, R13, RZ, P0, !PT ;  /* 0x0000000d080b2210 */ /* 0x000fc400007fe4ff */
[----:B------:R-:W1:Y:S02]  /*0ec0*/  @P2 LDC.64 R12, c[0x0][0x228] ;  /* 0x00008a00ff0c2b82 */ /* 0x000e640000000a00 */
[----:B-1----:R-:W-:-:S04]  /*0ed0*/  @P2 IADD3 R50, P0, R51, R12, RZ ;  /* 0x0000000c33322210 */ /* 0x002fc80007f1e0ff */
[----:B------:R-:W-:Y:S02]  /*0ee0*/  @P2 IADD3.X R51, R8, R13, RZ, P0, !PT ;  /* 0x0000000d08332210 */ /* 0x000fe400007fe4ff */
[----:B------:R-:W1:Y:S01]  /*0ef0*/  @P6 LDC.64 R12, c[0x0][0x288] ;  /* 0x0000a200ff0c6b82 */ /* 0x000e620000000a00 */
[----:B------:R-:W-:-:S13]  /*0f00*/  ISETP.NE.AND P2, PT, R103, RZ, PT ;  /* 0x000000ff6700720c */ /* 0x000fda0003f45270 */
[----:B------:R-:W2:Y:S01]  /*0f10*/  @P2 LDC.64 R44, c[0x0][0x230] ;  /* 0x00008c00ff2c2b82 */ /* 0x000ea20000000a00 */
[----:B-1----:R-:W-:Y:S01]  /*0f20*/  @P6 IMAD R8, R9, R12, RZ ;  /* 0x0000000c09086224 */ /* 0x002fe200078e02ff */
[----:B------:R-:W-:-:S03]  /*0f30*/  @P6 MOV R9, R19 ;  /* 0x0000001300096202 */ /* 0x000fc60000000f00 */
[----:B------:R-:W-:Y:S01]  /*0f40*/  @P6 IMAD R13, R21, R13, R8 ;  /* 0x0000000d150d6224 */ /* 0x000fe200078e0208 */
[----:B------:R-:W-:-:S05]  /*0f50*/  @P6 MOV R8, R16 ;  /* 0x0000001000086202 */ /* 0x000fca0000000f00 */
[----:B------:R-:W-:Y:S01]  /*0f60*/  @P6 IMAD.WIDE.U32 R8, R21, R12, R8 ;  /* 0x0000000c15086225 */ /* 0x000fe200078e0008 */
[----:B------:R-:W-:-:S04]  /*0f70*/  IADD3 R21, R3, 0xc0, RZ ;  /* 0x000000c003157810 */ /* 0x000fc80007ffe0ff */
[----:B------:R-:W-:Y:S02]  /*0f80*/  @P6 IADD3 R9, R9, R13, RZ ;  /* 0x0000000d09096210 */ /* 0x000fe40007ffe0ff */
[----:B------:R-:W1:Y:S01]  /*0f90*/  @P6 LDC.64 R12, c[0x0][0x228] ;  /* 0x00008a00ff0c6b82 */ /* 0x000e620000000a00 */
[C---:B------:R-:W-:Y:S02]  /*0fa0*/  @P6 SHF.L.U32 R47, R8.reuse, 0x1, RZ ;  /* 0x00000001082f6819 */ /* 0x040fe400000006ff */
[----:B------:R-:W-:Y:S02]  /*0fb0*/  @P6 SHF.L.U64.HI R8, R8, 0x1, R9 ;  /* 0x0000000108086819 */ /* 0x000fe40000010209 */
[----:B---3--:R-:W-:Y:S02]  /*0fc0*/  @P6 IADD3 R48, P0, R47, R48, RZ ;  /* 0x000000302f306210 */ /* 0x008fe40007f1e0ff */
[----:B------:R-:W-:Y:S02]  /*0fd0*/  SHF.R.S32.HI R9, RZ, 0x1f, R21 ;  /* 0x0000001fff097819 */ /* 0x000fe40000011415 */
[----:B------:R-:W-:-:S02]  /*0fe0*/  @P6 IADD3.X R49, R8, R49, RZ, P0, !PT ;  /* 0x0000003108316210 */ /* 0x000fc400007fe4ff */
[----:B-1----:R-:W-:-:S04]  /*0ff0*/  @P6 IADD3 R46, P0, R47, R12, RZ ;  /* 0x0000000c2f2e6210 */ /* 0x002fc80007f1e0ff */
[----:B------:R-:W-:Y:S02]  /*1000*/  @P6 IADD3.X R47, R8, R13, RZ, P0, !PT ;  /* 0x0000000d082f6210 */ /* 0x000fe400007fe4ff */
[----:B------:R-:W1:Y:S01]  /*1010*/  @P2 LDC.64 R12, c[0x0][0x288] ;  /* 0x0000a200ff0c2b82 */ /* 0x000e620000000a00 */
[----:B------:R-:W-:-:S13]  /*1020*/  ISETP.NE.AND P6, PT, R102, RZ, PT ;  /* 0x000000ff6600720c */ /* 0x000fda0003fc5270 */
[----:B------:R-:W3:Y:S01]  /*1030*/  @P6 LDC.64 R40, c[0x0][0x230] ;  /* 0x00008c00ff286b82 */ /* 0x000ee20000000a00 */
        /* <DEDUP_REMOVED lines=10> */
[----:B--2---:R-:W-:Y:S02]  /*10e0*/  @P2 IADD3 R44, P0, R43, R44, RZ ;  /* 0x0000002c2b2c2210 */ /* 0x004fe40007f1e0ff */
[----:B------:R-:W-:Y:S02]  /*10f0*/  SHF.R.S32.HI R9, RZ, 0x1f, R21 ;  /* 0x0000001fff097819 */ /* 0x000fe40000011415 */
[----:B------:R-:W-:-:S02]  /*1100*/  @P2 IADD3.X R45, R8, R45, RZ, P0, !PT ;  /* 0x0000002d082d2210 */ /* 0x000fc400007fe4ff */
[----:B-1----:R-:W-:-:S04]  /*1110*/  @P2 IADD3 R42, P0, R43, R12, RZ ;  /* 0x0000000c2b2a2210 */ /* 0x002fc80007f1e0ff */
[----:B------:R-:W-:Y:S02]  /*1120*/  @P2 IADD3.X R43, R8, R13, RZ, P0, !PT ;  /* 0x0000000d082b2210 */ /* 0x000fe400007fe4ff */
[----:B------:R-:W1:Y:S01]  /*1130*/  @P6 LDC.64 R12, c[0x0][0x288] ;  /* 0x0000a200ff0c6b82 */ /* 0x000e620000000a00 */
[----:B------:R-:W-:Y:S01]  /*1140*/  ISETP.NE.AND P2, PT, R101, RZ, PT ;  /* 0x000000ff6500720c */ /* 0x000fe20003f45270 */
        /* <DEDUP_REMOVED lines=15> */
[----:B------:R-:W2:Y:S02]  /*1240*/  @P2 LDC.64 R12, c[0x0][0x288] ;  /* 0x0000a200ff0c2b82 */ /* 0x000ea40000000a00 */
        /* <DEDUP_REMOVED lines=16> */
[----:B------:R-:W-:Y:S02]  /*1350*/  MOV R76, RZ ;  /* 0x000000ff004c7202 */ /* 0x000fe40000000f00 */
[----:B------:R-:W-:Y:S02]  /*1360*/  CS2R R74, SRZ ;  /* 0x00000000004a7805 */ /* 0x000fe4000001ff00 */
[----:B------:R-:W-:Y:S02]  /*1370*/  CS2R R92, SRZ ;  /* 0x00000000005c7805 */ /* 0x000fe4000001ff00 */
[----:B------:R-:W-:Y:S02]  /*1380*/  CS2R R88, SRZ ;  /* 0x0000000000587805 */ /* 0x000fe4000001ff00 */
[----:B------:R-:W-:-:S02]  /*1390*/  CS2R R86, SRZ ;  /* 0x0000000000567805 */ /* 0x000fc4000001ff00 */
[----:B------:R-:W-:Y:S02]  /*13a0*/  ISETP.NE.AND P2, PT, R107, RZ, PT ;  /* 0x000000ff6b00720c */ /* 0x000fe40003f45270 */
[----:B------:R-:W-:Y:S02]  /*13b0*/  CS2R R90, SRZ ;  /* 0x00000000005a7805 */ /* 0x000fe4000001ff00 */
[----:B------:R-:W-:Y:S02]  /*13c0*/  CS2R R84, SRZ ;  /* 0x0000000000547805 */ /* 0x000fe4000001ff00 */
[----:B------:R-:W-:Y:S02]  /*13d0*/  CS2R R82, SRZ ;  /* 0x0000000000527805 */ /* 0x000fe4000001ff00 */
[----:B------:R-:W-:Y:S02]  /*13e0*/  CS2R R80, SRZ ;  /* 0x0000000000507805 */ /* 0x000fe4000001ff00 */
[----:B------:R-:W-:Y:S01]  /*13f0*/  CS2R R78, SRZ ;  /* 0x00000000004e7805 */ /* 0x000fe2000001ff00 */
[----:B------:R-:W5:Y:S04]  /*1400*/  @P1 LDG.E R89, desc[UR8][R56.64] ;  /* 0x0000000838591981 */ /* 0x000f68000c1e1900 */
[----:B------:R-:W5:Y:S01]  /*1410*/  @P2 LDG.E R91, desc[UR8][R62.64] ;  /* 0x000000083e5b2981 */ /* 0x000f62000c1e1900 */
[----:B-1----:R-:W-:Y:S01]  /*1420*/  @P5 IMAD R8, R9, R20, RZ ;  /* 0x0000001409085224 */ /* 0x002fe200078e02ff */
[----:B------:R-:W-:-:S03]  /*1430*/  @P5 MOV R9, R19 ;  /* 0x0000001300095202 */ /* 0x000fc60000000f00 */
[----:B------:R-:W-:Y:S01]  /*1440*/  @P5 IMAD R21, R23, R21, R8 ;  /* 0x0000001517155224 */ /* 0x000fe200078e0208 */
[----:B------:R-:W-:-:S05]  /*1450*/  @P5 MOV R8, R16 ;  /* 0x0000001000085202 */ /* 0x000fca0000000f00 */
[----:B------:R-:W-:-:S05]  /*1460*/  @P5 IMAD.WIDE.U32 R8, R23, R20, R8 ;  /* 0x0000001417085225 */ /* 0x000fca00078e0008 */
[----:B------:R-:W-:Y:S02]  /*1470*/  @P5 IADD3 R9, R9, R21, RZ ;  /* 0x0000001509095210 */ /* 0x000fe40007ffe0ff */
[----:B------:R-:W1:Y:S01]  /*1480*/  @P5 LDC.64 R20, c[0x0][0x228] ;  /* 0x00008a00ff145b82 */ /* 0x000e620000000a00 */
[C---:B------:R-:W-:Y:S02]  /*1490*/  @P5 SHF.L.U32 R33, R8.reuse, 0x1, RZ ;  /* 0x0000000108215819 */ /* 0x040fe400000006ff */
[----:B------:R-:W-:Y:S02]  /*14a0*/  @P5 SHF.L.U64.HI R8, R8, 0x1, R9 ;  /* 0x0000000108085819 */ /* 0x000fe40000010209 */
[----:B0-----:R-:W-:-:S04]  /*14b0*/  @P5 IADD3 R34, P0, R33, R34, RZ ;  /* 0x0000002221225210 */ /* 0x001fc80007f1e0ff */
[----:B------:R-:W-:Y:S02]  /*14c0*/  @P5 IADD3.X R35, R8, R35, RZ, P0, !PT ;  /* 0x0000002308235210 */ /* 0x000fe400007fe4ff */
[----:B-1----:R-:W-:-:S04]  /*14d0*/  @P5 IADD3 R32, P0, R33, R20, RZ ;  /* 0x0000001421205210 */ /* 0x002fc80007f1e0ff */
[----:B------:R-:W-:Y:S02]  /*14e0*/  @P5 IADD3.X R33, R8, R21, RZ, P0, !PT ;  /* 0x0000001508215210 */ /* 0x000fe400007fe4ff */
[----:B------:R-:W0:Y:S01]  /*14f0*/  @P4 LDC.64 R8, c[0x0][0x288] ;  /* 0x0000a200ff084b82 */ /* 0x000e220000000a00 */
[----:B------:R-:W-:Y:S02]  /*1500*/  SHF.R.S32.HI R21, RZ, 0x1f, R25 ;  /* 0x0000001fff157819 */ /* 0x000fe40000011419 */
[----:B------:R-:W-:-:S04]  /*1510*/  ISETP.NE.AND P5, PT, R103, RZ, PT ;  /* 0x000000ff6700720c */ /* 0x000fc80003fa5270 */
[----:B------:R-:W-:Y:S02]  /*1520*/  P2R R67, PR, RZ, 0x20 ;  /* 0x00000020ff437803 */ /* 0x000fe40000000000 */
[----:B------:R-:W-:-:S04]  /*1530*/  ISETP.NE.AND P5, PT, R104, RZ, PT ;  /* 0x000000ff6800720c */ /* 0x000fc80003fa5270 */
[----:B------:R-:W-:Y:S02]  /*1540*/  P2R R70, PR, RZ, 0x20 ;  /* 0x00000020ff467803 */ /* 0x000fe40000000000 */
[----:B------:R-:W-:-:S04]  /*1550*/  ISETP.NE.AND P5, PT, R105, RZ, PT ;  /* 0x000000ff6900720c */ /* 0x000fc80003fa5270 */
[----:B------:R-:W-:Y:S02]  /*1560*/  P2R R71, PR, RZ, 0x20 ;  /* 0x00000020ff477803 */ /* 0x000fe40000000000 */
[----:B------:R-:W-:Y:S01]  /*1570*/  ISETP.NE.AND P5, PT, R106, RZ, PT ;  /* 0x000000ff6a00720c */ /* 0x000fe20003fa5270 */
[----:B0-----:R-:W-:Y:S01]  /*1580*/  @P4 IMAD R20, R21, R8, RZ ;  /* 0x0000000815144224 */ /* 0x001fe200078e02ff */
[----:B------:R-:W-:-:S03]  /*1590*/  @P4 MOV R21, R19 ;  /* 0x0000001300154202 */ /* 0x000fc60000000f00 */
[----:B------:R-:W-:Y:S01]  /*15a0*/  @P4 IMAD R23, R25, R9, R20 ;  /* 0x0000000919174224 */ /* 0x000fe200078e0214 */
[----:B------:R-:W-:-:S05]  /*15b0*/  @P4 MOV R20, R16 ;  /* 0x0000001000144202 */ /* 0x000fca0000000f00 */
[----:B------:R-:W-:Y:S02]  /*15c0*/  @P4 IMAD.WIDE.U32 R8, R25, R8, R20 ;  /* 0x0000000819084225 */ /* 0x000fe400078e0014 */
[----:B------:R-:W5:Y:S01]  /*15d0*/  @P5 LDG.E R88, desc[UR8][R52.64] ;  /* 0x0000000834585981 */ /* 0x000f62000c1e1900 */
[----:B------:R-:W0:Y:S02]  /*15e0*/  @P3 LDC.64 R24, c[0x0][0x230] ;  /* 0x00008c00ff183b82 */ /* 0x000e240000000a00 */
[----:B------:R-:W-:Y:S02]  /*15f0*/  @P4 IADD3 R21, R9, R23, RZ ;  /* 0x0000001709154210 */ /* 0x000fe40007ffe0ff */
[C---:B------:R-:W-:Y:S02]  /*1600*/  @P4 SHF.L.U32 R9, R8.reuse, 0x1, RZ ;  /* 0x0000000108094819 */ /* 0x040fe400000006ff */
[----:B------:R-:W-:Y:S02]  /*1610*/  @P4 SHF.L.U64.HI R8, R8, 0x1, R21 ;  /* 0x0000000108084819 */ /* 0x000fe40000010215 */
[----:B------:R-:W1:Y:S01]  /*1620*/  @P4 LDC.64 R22, c[0x0][0x228] ;  /* 0x00008a00ff164b82 */ /* 0x000e620000000a00 */
[----:B----4-:R-:W-:-:S02]  /*1630*/  @P4 IADD3 R30, P0, R9, R30, RZ ;  /* 0x0000001e091e4210 */ /* 0x010fc40007f1e0ff */
[----:B------:R-:W-:Y:S02]  /*1640*/  SHF.R.S32.HI R21, RZ, 0x1f, R29 ;  /* 0x0000001fff157819 */ /* 0x000fe4000001141d */
[----:B------:R-:W-:-:S05]  /*1650*/  @P4 IADD3.X R31, R8, R31, RZ, P0, !PT ;  /* 0x0000001f081f4210 */ /* 0x000fca00007fe4ff */
[----:B------:R-:W5:Y:S01]  /*1660*/  @P4 LDG.E R79, desc[UR8][R30.64] ;  /* 0x000000081e4f4981 */ /* 0x000f62000c1e1900 */
[----:B-1----:R-:W-:-:S04]  /*1670*/  @P4 IADD3 R22, P0, R9, R22, RZ ;  /* 0x0000001609164210 */ /* 0x002fc80007f1e0ff */
[----:B------:R-:W-:Y:S02]  /*1680*/  @P4 IADD3.X R23, R8, R23, RZ, P0, !PT ;  /* 0x0000001708174210 */ /* 0x000fe400007fe4ff */
[----:B------:R-:W1:Y:S01]  /*1690*/  @P3 LDC.64 R8, c[0x0][0x288] ;  /* 0x0000a200ff083b82 */ /* 0x000e620000000a00 */
[----:B------:R-:W-:Y:S02]  /*16a0*/  BSSY B0, `(.L_x_136) ;  /* 0x00000a7000007945 */ /* 0x000fe40003800000 */
[----:B------:R-:W5:Y:S01]  /*16b0*/  @P4 LDG.E R78, desc[UR8][R22.64] ;  /* 0x00000008164e4981 */ /* 0x000f62000c1e1900 */
        /* <DEDUP_REMOVED lines=8> */
[----:B------:R-:W-:Y:S02]  /*1740*/  @P3 SHF.L.U64.HI R20, R20, 0x1, R21 ;  /* 0x0000000114143819 */ /* 0x000fe40000010215 */
[----:B0-----:R-:W-:-:S04]  /*1750*/  @P3 IADD3 R24, P0, R9, R24, RZ ;  /* 0x0000001809183210 */ /* 0x001fc80007f1e0ff */
[C---:B------:R-:W-:Y:S02]  /*1760*/  @P3 IADD3.X R25, R20.reuse, R25, RZ, P0, !PT ;  /* 0x0000001914193210 */ /* 0x040fe400007fe4ff */
[----:B-1----:R-:W-:Y:S02]  /*1770*/  @P3 IADD3 R28, P0, R9, R28, RZ ;  /* 0x0000001c091c3210 */ /* 0x002fe40007f1e0ff */
[----:B------:R-:W0:Y:S02]  /*1780*/  LDC R9, c[0x0][0x2ac] ;  /* 0x0000ab00ff097b82 */ /* 0x000e240000000800 */
[----:B------:R-:W-:Y:S01]  /*1790*/  @P3 IADD3.X R29, R20, R29, RZ, P0, !PT ;  /* 0x0000001d141d3210 */ /* 0x000fe200007fe4ff */
[----:B0-----:R-:W-:-:S05]  /*17a0*/  IMAD R72, R9, UR7, R72 ;  /* 0x0000000709487c24 */ /* 0x001fca000f8e0248 */
[----:B------:R-:W-:-:S04]  /*17b0*/  IADD3 R8, R72, 0x180, RZ ;  /* 0x0000018048087810 */ /* 0x000fc80007ffe0ff */
[----:B------:R-:W-:Y:S02]  /*17c0*/  SHF.R.S32.HI R9, RZ, 0x1f, R8 ;  /* 0x0000001fff097819 */ /* 0x000fe40000011408 */
[----:B------:R-:W-:-:S04]  /*17d0*/  ISETP.GE.U32.AND P0, PT, R8, UR12, PT ;  /* 0x0000000c08007c0c */ /* 0x000fc8000bf06070 */
[----:B------:R-:W-:-:S04]  /*17e0*/  ISETP.GE.AND.EX P0, PT, R9, UR13, PT, P0 ;  /* 0x0000000d09007c0c */ /* 0x000fc8000bf06300 */
[----:B------:R-:W-:-:S13]  /*17f0*/  ISETP.LT.U32.AND P0, PT, R2, 0x100, !P0 ;  /* 0x000001000200780c */ /* 0x000fda0004701070 */
[----:B------:R-:W0:Y:S08]  /*1800*/  @P0 LDC.64 R20, c[0x0][0x288] ;  /* 0x0000a200ff140b82 */ /* 0x000e300000000a00 */
[----:B------:R-:W1:Y:S01]  /*1810*/  @P0 LDC.64 R8, c[0x0][0x230] ;  /* 0x00008c00ff080b82 */ /* 0x000e620000000a00 */
[----:B0-----:R-:W-:Y:S01]  /*1820*/  @P0 IMAD R68, R69, R20, RZ ;  /* 0x0000001445440224 */ /* 0x001fe200078e02ff */
[----:B------:R-:W-:-:S03]  /*1830*/  @P0 MOV R69, R19 ;  /* 0x0000001300450202 */ /* 0x000fc60000000f00 */
[----:B------:R-:W-:Y:S01]  /*1840*/  @P0 IMAD R21, R73, R21, R68 ;  /* 0x0000001549150224 */ /* 0x000fe200078e0244 */
[----:B------:R-:W-:-:S05]  /*1850*/  @P0 MOV R68, R16 ;  /* 0x0000001000440202 */ /* 0x000fca0000000f00 */
[----:B------:R-:W-:-:S05]  /*1860*/  @P0 IMAD.WIDE.U32 R68, R73, R20, R68 ;  /* 0x0000001449440225 */ /* 0x000fca00078e0044 */
[----:B------:R-:W-:Y:S02]  /*1870*/  @P0 IADD3 R21, R69, R21, RZ ;  /* 0x0000001545150210 */ /* 0x000fe40007ffe0ff */
[C---:B------:R-:W-:Y:S02]  /*1880*/  @P0 SHF.L.U32 R69, R68.reuse, 0x1, RZ ;  /* 0x0000000144450819 */ /* 0x040fe400000006ff */
[----:B------:R-:W-:Y:S02]  /*1890*/  @P0 SHF.L.U64.HI R68, R68, 0x1, R21 ;  /* 0x0000000144440819 */ /* 0x000fe40000010215 */
[----:B------:R-:W0:Y:S01]  /*18a0*/  @P0 LDC.64 R20, c[0x0][0x228] ;  /* 0x00008a00ff140b82 */ /* 0x000e220000000a00 */
[----:B-1----:R-:W-:-:S04]  /*18b0*/  @P0 IADD3 R8, P6, R69, R8, RZ ;  /* 0x0000000845080210 */ /* 0x002fc80007fde0ff */
[----:B------:R-:W-:-:S05]  /*18c0*/  @P0 IADD3.X R9, R68, R9, RZ, P6, !PT ;  /* 0x0000000944090210 */ /* 0x000fca00037fe4ff */
[----:B------:R-:W5:Y:S01]  /*18d0*/  @P0 LDG.E R96, desc[UR8][R8.64] ;  /* 0x0000000808600981 */ /* 0x000f62000c1e1900 */
[----:B0-----:R-:W-:-:S04]  /*18e0*/  @P0 IADD3 R20, P6, R69, R20, RZ ;  /* 0x0000001445140210 */ /* 0x001fc80007fde0ff */
[----:B------:R-:W-:Y:S02]  /*18f0*/  @P0 IADD3.X R21, R68, R21, RZ, P6, !PT ;  /* 0x0000001544150210 */ /* 0x000fe400037fe4ff */
[----:B------:R-:W-:-:S03]  /*1900*/  IADD3 R68, R72, 0x1a0, RZ ;  /* 0x000001a048447810 */ /* 0x000fc60007ffe0ff */
[----:B------:R0:W5:Y:S01]  /*1910*/  @P0 LDG.E R95, desc[UR8][R20.64] ;  /* 0x00000008145f0981 */ /* 0x000162000c1e1900 */
[----:B------:R-:W-:Y:S02]  /*1920*/  SHF.R.S32.HI R69, RZ, 0x1f, R68 ;  /* 0x0000001fff457819 */ /* 0x000fe40000011444 */
[----:B------:R-:W-:-:S04]  /*1930*/  ISETP.GE.U32.AND P0, PT, R68, UR12, PT ;  /* 0x0000000c44007c0c */ /* 0x000fc8000bf06070 */
[----:B------:R-:W-:-:S04]  /*1940*/  ISETP.GE.AND.EX P0, PT, R69, UR13, PT, P0 ;  /* 0x0000000d45007c0c */ /* 0x000fc8000bf06300 */
[----:B------:R-:W-:-:S13]  /*1950*/  ISETP.LT.U32.AND P0, PT, R2, 0x100, !P0 ;  /* 0x000001000200780c */ /* 0x000fda0004701070 */
[----:B0-----:R-:W0:Y:S01]  /*1960*/  @P0 LDC.64 R20, c[0x0][0x288] ;  /* 0x0000a200ff140b82 */ /* 0x001e220000000a00 */
[----:B------:R-:W-:-:S04]  /*1970*/  IADD3 R73, R3, 0x1a0, RZ ;  /* 0x000001a003497810 */ /* 0x000fc80007ffe0ff */
[----:B------:R-:W-:-:S03]  /*1980*/  SHF.R.S32.HI R69, RZ, 0x1f, R73 ;  /* 0x0000001fff457819 */ /* 0x000fc60000011449 */
[----:B------:R-:W1:Y:S02]  /*1990*/  @P0 LDC.64 R8, c[0x0][0x230] ;  /* 0x00008c00ff080b82 */ /* 0x000e640000000a00 */
        /* <DEDUP_REMOVED lines=34> */
[----:B------:R-:W-:Y:S02]  /*1bc0*/  @P0 IADD3.X R9, R68, R9, RZ, P6, !PT ;  /* 0x0000000944090210 */ /* 0x000fe400037fe4ff */
[----:B------:R-:W-:-:S03]  /*1bd0*/  IADD3 R72, R72, 0x1e0, RZ ;  /* 0x000001e048487810 */ /* 0x000fc60007ffe0ff */
[----:B------:R-:W5:Y:S01]  /*1be0*/  @P0 LDG.E R74, desc[UR8][R8.64] ;  /* 0x00000008084a0981 */ /* 0x000f62000c1e1900 */
[----:B0-----:R-:W-:-:S04]  /*1bf0*/  @P0 IADD3 R20, P6, R69, R20, RZ ;  /* 0x0000001445140210 */ /* 0x001fc80007fde0ff */
[----:B------:R-:W-:Y:S02]  /*1c00*/  @P0 IADD3.X R21, R68, R21, RZ, P6, !PT ;  /* 0x0000001544150210 */ /* 0x000fe400037fe4ff */
[----:B------:R-:W-:-:S03]  /*1c10*/  SHF.R.S32.HI R68, RZ, 0x1f, R72 ;  /* 0x0000001fff447819 */ /* 0x000fc60000011448 */
[----:B------:R0:W5:Y:S01]  /*1c20*/  @P0 LDG.E R93, desc[UR8][R20.64] ;  /* 0x00000008145d0981 */ /* 0x000162000c1e1900 */
[----:B------:R-:W-:-:S04]  /*1c30*/  ISETP.GE.U32.AND P0, PT, R72, UR12, PT ;  /* 0x0000000c48007c0c */ /* 0x000fc8000bf06070 */
[----:B------:R-:W-:-:S04]  /*1c40*/  ISETP.GE.AND.EX P0, PT, R68, UR13, PT, P0 ;  /* 0x0000000d44007c0c */ /* 0x000fc8000bf06300 */
[----:B------:R-:W-:-:S13]  /*1c50*/  ISETP.LT.U32.AND P0, PT, R2, 0x100, !P0 ;  /* 0x000001000200780c */ /* 0x000fda0004701070 */
[----:B0-----:R-:W0:Y:S01]  /*1c60*/  @P0 LDC.64 R20, c[0x0][0x288] ;  /* 0x0000a200ff140b82 */ /* 0x001e220000000a00 */
[----:B------:R-:W-:-:S07]  /*1c70*/  SHF.R.S32.HI R69, RZ, 0x1f, R7 ;  /* 0x0000001fff457819 */ /* 0x000fce0000011407 */
        /* <DEDUP_REMOVED lines=14> */
[----:B------:R-:W-:-:S05]  /*1d60*/  @P0 IADD3.X R21, R68, R21, RZ, P6, !PT ;  /* 0x0000001544150210 */ /* 0x000fca00037fe4ff */
[----:B------:R0:W5:Y:S02]  /*1d70*/  @P0 LDG.E R92, desc[UR8][R20.64] ;  /* 0x00000008145c0981 */ /* 0x000164000c1e1900 */
[----:B0-----:R-:W0:Y:S02]  /*1d80*/  LDC.64 R20, c[0x0][0x248] ;  /* 0x00009200ff147b82 */ /* 0x001e240000000a00 */
[----:B0-----:R-:W-:-:S06]  /*1d90*/  IMAD.WIDE R20, R6, 0x8, R20 ;  /* 0x0000000806147825 */ /* 0x001fcc00078e0214 */
[----:B------:R-:W2:Y:S01]  /*1da0*/  LDG.E.64 R20, desc[UR8][R20.64] ;  /* 0x0000000814147981 */ /* 0x000ea2000c1e1b00 */
[----:B------:R-:W-:Y:S02]  /*1db0*/  MOV R9, RZ ;  /* 0x000000ff00097202 */ /* 0x000fe40000000f00 */
[----:B------:R-:W-:Y:S02]  /*1dc0*/  CS2R R72, SRZ ;  /* 0x0000000000487805 */ /* 0x000fe4000001ff00 */
[----:B------:R-:W-:-:S04]  /*1dd0*/  ISETP.NE.AND P6, PT, R101, RZ, PT ;  /* 0x000000ff6500720c */ /* 0x000fc80003fc5270 */
[----:B------:R-:W5:Y:S01]  /*1de0*/  @P2 LDG.E R72, desc[UR8][R64.64] ;  /* 0x0000000840482981 */ /* 0x000f62000c1e1900 */
[----:B------:R-:W-:Y:S02]  /*1df0*/  ISETP.NE.AND P2, PT, R77, RZ, PT ;  /* 0x000000ff4d00720c */ /* 0x000fe40003f45270 */
[----:B------:R-:W-:-:S06]  /*1e00*/  MOV R77, RZ ;  /* 0x000000ff004d7202 */ /* 0x000fcc0000000f00 */
[----:B------:R0:W5:Y:S04]  /*1e10*/  @P6 LDG.E R82, desc[UR8][R12.64] ;  /* 0x000000080c526981 */ /* 0x000168000c1e1900 */
[----:B------:R-:W5:Y:S04]  /*1e20*/  @P6 LDG.E R81, desc[UR8][R36.64] ;  /* 0x0000000824516981 */ /* 0x000f68000c1e1900 */
[----:B------:R1:W5:Y:S01]  /*1e30*/  @P2 LDG.E R73, desc[UR8][R14.64] ;  /* 0x000000080e492981 */ /* 0x000362000c1e1900 */
[----:B0-----:R-:W-:-:S03]  /*1e40*/  CS2R R12, SRZ ;  /* 0x00000000000c7805 */ /* 0x001fc6000001ff00 */
[----:B------:R-:W5:Y:S04]  /*1e50*/  @P2 LDG.E R90, desc[UR8][R60.64] ;  /* 0x000000083c5a2981 */ /* 0x000f68000c1e1900 */
[----:B------:R-:W5:Y:S01]  /*1e60*/  @P3 LDG.E R77, desc[UR8][R28.64] ;  /* 0x000000081c4d3981 */ /* 0x000f62000c1e1900 */
[----:B-1----:R-:W-:Y:S02]  /*1e70*/  MOV R15, RZ ;  /* 0x000000ff000f7202 */ /* 0x002fe40000000f00 */
[----:B------:R-:W-:Y:S01]  /*1e80*/  MOV R8, 0x3f800000 ;  /* 0x3f80000000087802 */ /* 0x000fe20000000f00 */
[----:B------:R-:W5:Y:S04]  /*1e90*/  @P3 LDG.E R13, desc[UR8][R24.64] ;  /* 0x00000008180d3981 */ /* 0x000f68000c1e1900 */
[----:B------:R-:W5:Y:S01]  /*1ea0*/  @P1 LDG.E R15, desc[UR8][R58.64] ;  /* 0x000000083a0f1981 */ /* 0x000f62000c1e1900 */
[----:B--2---:R-:W-:Y:S01]  /*1eb0*/  FFMA.FTZ R69, -R20, R20, R21 ;  /* 0x0000001414457223 */ /* 0x004fe20000010115 */
[----:B------:R-:W-:-:S06]  /*1ec0*/  MOV R21, RZ ;  /* 0x000000ff00157202 */ /* 0x000fcc0000000f00 */
[----:B------:R-:W5:Y:S01]  /*1ed0*/  @P5 LDG.E R21, desc[UR8][R54.64] ;  /* 0x0000000836155981 */ /* 0x000f62000c1e1900 */
[----:B------:R-:W-:-:S13]  /*1ee0*/  ISETP.NE.AND P5, PT, R71, RZ, PT ;  /* 0x000000ff4700720c */ /* 0x000fda0003fa5270 */
[----:B------:R0:W5:Y:S04]  /*1ef0*/  @P5 LDG.E R9, desc[UR8][R10.64] ;  /* 0x000000080a095981 */ /* 0x000168000c1e1900 */
[----:B------:R1:W5:Y:S01]  /*1f00*/  @P5 LDG.E R87, desc[UR8][R50.64] ;  /* 0x0000000832575981 */ /* 0x000362000c1e1900 */
[----:B------:R-:W-:Y:S02]  /*1f10*/  ISETP.NE.AND P5, PT, R70, RZ, PT ;  /* 0x000000ff4600720c */ /* 0x000fe40003fa5270 */
[----:B0-----:R-:W-:-:S11]  /*1f20*/  CS2R R10, SRZ ;  /* 0x00000000000a7805 */ /* 0x001fd6000001ff00 */
[----:B------:R1:W5:Y:S04]  /*1f30*/  @P5 LDG.E R10, desc[UR8][R48.64] ;  /* 0x00000008300a5981 */ /* 0x000368000c1e1900 */
[----:B------:R1:W5:Y:S01]  /*1f40*/  @P5 LDG.E R86, desc[UR8][R46.64] ;  /* 0x000000082e565981 */ /* 0x000362000c1e1900 */
[----:B------:R-:W-:-:S13]  /*1f50*/  ISETP.NE.AND P5, PT, R67, RZ, PT ;  /* 0x000000ff4300720c */ /* 0x000fda0003fa5270 */
[----:B------:R1:W5:Y:S04]  /*1f60*/  @P5 LDG.E R85, desc[UR8][R44.64] ;  /* 0x000000082c555981 */ /* 0x000368000c1e1900 */
[----:B------:R1:W5:Y:S01]  /*1f70*/  @P5 LDG.E R84, desc[UR8][R42.64] ;  /* 0x000000082a545981 */ /* 0x000362000c1e1900 */
[----:B------:R-:W-:-:S13]  /*1f80*/  ISETP.NE.AND P5, PT, R66, RZ, PT ;  /* 0x000000ff4200720c */ /* 0x000fda0003fa5270 */
[----:B------:R1:W5:Y:S04]  /*1f90*/  @P5 LDG.E R12, desc[UR8][R34.64] ;  /* 0x00000008220c5981 */ /* 0x000368000c1e1900 */
[----:B------:R1:W5:Y:S01]  /*1fa0*/  @P5 LDG.E R80, desc[UR8][R32.64] ;  /* 0x0000000820505981 */ /* 0x000362000c1e1900 */
[----:B------:R-:W-:-:S13]  /*1fb0*/  FSETP.GTU.FTZ.AND P0, PT, R69, RZ, PT ;  /* 0x000000ff4500720b */ /* 0x000fda0003f1c000 */
[----:B------:R-:W0:Y:S02]  /*1fc0*/  @P0 LDC R68, c[0x0][0x250] ;  /* 0x00009400ff440b82 */ /* 0x000e240000000800 */
[----:B0-----:R-:W-:-:S04]  /*1fd0*/  @P0 FADD.FTZ R68, R69, R68 ;  /* 0x0000004445440221 */ /* 0x001fc80000010000 */
[----:B------:R1:W0:Y:S01]  /*1fe0*/  @P0 MUFU.RSQ R8, R68 ;  /* 0x0000004400080308 */ /* 0x0002220000001400 */
[----:B------:R-:W-:-:S13]  /*1ff0*/  ISETP.NE.AND P0, PT, R102, RZ, PT ;  /* 0x000000ff6600720c */ /* 0x000fda0003f05270 */
[----:B------:R1:W5:Y:S04]  /*2000*/  @P0 LDG.E R11, desc[UR8][R40.64] ;  /* 0x00000008280b0981 */ /* 0x000368000c1e1900 */
[----:B------:R1:W5:Y:S01]  /*2010*/  @P0 LDG.E R83, desc[UR8][R38.64] ;  /* 0x0000000826530981 */ /* 0x000362000c1e1900 */
[----:B------:R-:W-:Y:S02]  /*2020*/  ISETP.GT.U32.AND P0, PT, R2, 0xff, PT ;  /* 0x000000ff0200780c */ /* 0x000fe40003f04070 */
[----:B------:R-:W-:Y:S02]  /*2030*/  CS2R R22, SRZ ;  /* 0x0000000000167805 */ /* 0x000fe4000001ff00 */
[----:B------:R-:W-:-:S09]  /*2040*/  CS2R R24, SRZ ;  /* 0x0000000000187805 */ /* 0x000fd2000001ff00 */
[----:B01----:R-:W-:Y:S05]  /*2050*/  @P0 BRA `(.L_x_137) ;  /* 0x00000000002c0947 */ /* 0x003fea0003800000 */
        /* <DEDUP_REMOVED lines=9> */
[----:B------:R-:W-:-:S05]  /*20f0*/  IADD3.X R27, R14, UR13, RZ, P6, !PT ;  /* 0x0000000d0e1b7c10 */ /* 0x000fca000b7fe4ff */
[----:B------:R0:W5:Y:S04]  /*2100*/  LDG.E.64 R22, desc[UR8][R26.64] ;  /* 0x000000081a167981 */ /* 0x000168000c1e1b00 */
.L_x_137:
[----:B------:R-:W-:Y:S05]  /*2110*/  BSYNC B0 ;  /* 0x0000000000007941 */ /* 0x000fea0003800000 */
.L_x_136:
[----:B------:R-:W-:Y:S02]  /*2120*/  ISETP.NE.AND P0, PT, RZ, UR10, PT ;  /* 0x0000000aff007c0c */ /* 0x000fe4000bf05270 */
[C---:B-----5:R-:W-:Y:S02]  /*2130*/  PRMT R14, R72.reuse, 0x7632, R14 ;  /* 0x00007632480e7816 */ /* 0x060fe4000000000e */
[----:B0-----:R-:W-:Y:S02]  /*2140*/  SHF.L.U32 R27, R72, 0x10, RZ ;  /* 0x00000010481b7819 */ /* 0x001fe400000006ff */
[C---:B------:R-:W-:Y:S02]  /*2150*/  PRMT R26, R73.reuse, 0x7632, R26 ;  /* 0x00007632491a7816 */ /* 0x040fe4000000001a */
[----:B------:R-:W-:Y:S01]  /*2160*/  SHF.L.U32 R33, R14, 0x10, RZ ;  /* 0x000000100e217819 */ /* 0x000fe200000006ff */
[----:B------:R-:W-:Y:S01]  /*2170*/  FADD.FTZ R27, -R20, R27 ;  /* 0x0000001b141b7221 */ /* 0x000fe20000010100 */
[----:B------:R-:W-:-:S02]  /*2180*/  SHF.L.U32 R35, R73, 0x10, RZ ;  /* 0x0000001049237819 */ /* 0x000fc400000006ff */
[----:B------:R-:W-:Y:S01]  /*2190*/  SHF.L.U32 R37, R26, 0x10, RZ ;  /* 0x000000101a257819 */ /* 0x000fe200000006ff */
[C---:B------:R-:W-:Y:S01]  /*21a0*/  FADD.FTZ R33, -R20.reuse, R33 ;  /* 0x0000002114217221 */ /* 0x040fe20000010100 */
[C---:B------:R-:W-:Y:S01]  /*21b0*/  PRMT R30, R91.reuse, 0x7632, R30 ;  /* 0x000076325b1e7816 */ /* 0x040fe2000000001e */
[----:B------:R-:W-:Y:S01]  /*21c0*/  FADD.FTZ R43, -R20, R35 ;  /* 0x00000023142b7221 */ /* 0x000fe20000010100 */
[----:B------:R-:W-:Y:S01]  /*21d0*/  PRMT R28, R90, 0x7632, R28 ;  /* 0x000076325a1c7816 */ /* 0x000fe2000000001c */
[----:B------:R-:W-:Y:S01]  /*21e0*/  FADD.FTZ R45, -R20, R37 ;  /* 0x00000025142d7221 */ /* 0x000fe20000010100 */
[----:B------:R-:W-:Y:S01]  /*21f0*/  SHF.L.U32 R31, R91, 0x10, RZ ;  /* 0x000000105b1f7819 */ /* 0x000fe200000006ff */
[-C--:B------:R-:W-:Y:S01]  /*2200*/  FMUL.FTZ R27, R27, R8.reuse ;  /* 0x000000081b1b7220 */ /* 0x080fe20000410000 */
[----:B------:R-:W-:Y:S01]  /*2210*/  SHF.L.U32 R29, R90, 0x10, RZ ;  /* 0x000000105a1d7819 */ /* 0x000fe200000006ff */
[----:B------:R-:W-:Y:S01]  /*2220*/  FMUL.FTZ R14, R33, R8 ;  /* 0x00000008210e7220 */ /* 0x000fe20000410000 */
[----:B------:R-:W-:-:S02]  /*2230*/  SHF.L.U32 R30, R30, 0x10, RZ ;  /* 0x000000101e1e7819 */ /* 0x000fc400000006ff */
        /* <DEDUP_REMOVED lines=20> */
.L_x_138:
[----:B------:R-:W-:Y:S01]  /*2380*/  FMUL.FTZ R26, R31, R22 ;  /* 0x000000161f1a7220 */ /* 0x000fe20000410000 */
[----:B------:R-:W-:Y:S01]  /*2390*/  FFMA.FTZ R40, R27, R31, RZ ;  /* 0x0000001f1b287223 */ /* 0x000fe200000100ff */
[----:B------:R-:W-:Y:S01]  /*23a0*/  FMUL.FTZ R47, R43, R8 ;  /* 0x000000082b2f7220 */ /* 0x000fe20000410000 */
[----:B------:R-:W-:Y:S01]  /*23b0*/  FMUL.FTZ R32, R30, R23 ;  /* 0x000000171e207220 */ /* 0x000fe20000410000 */
[----:B------:R-:W-:Y:S01]  /*23c0*/  FFMA.FTZ R27, R27, R26, RZ ;  /* 0x0000001a1b1b7223 */ /* 0x000fe200000100ff */
[----:B------:R-:W-:Y:S01]  /*23d0*/  FADD.FTZ R33, RZ, R26 ;  /* 0x0000001aff217221 */ /* 0x000fe20000010000 */
[----:B------:R-:W-:Y:S01]  /*23e0*/  FMUL.FTZ R42, R45, R8 ;  /* 0x000000082d2a7220 */ /* 0x000fe20000410000 */
        /* <DEDUP_REMOVED lines=19> */
.L_x_139:
[----:B------:R-:W-:Y:S01]  /*2520*/  FADD.FTZ R26, RZ, R31 ;  /* 0x0000001fff1a7221 */ /* 0x000fe20000010000 */
[----:B------:R-:W-:Y:S01]  /*2530*/  FFMA.FTZ R34, R14, R32, R27 ;  /* 0x000000200e227223 */ /* 0x000fe2000001001b */
[----:B------:R-:W-:Y:S01]  /*2540*/  FFMA.FTZ R40, R47, R29, R40 ;  /* 0x0000001d2f287223 */ /* 0x000fe20000010028 */
[----:B------:R-:W-:Y:S01]  /*2550*/  FMUL.FTZ R31, R29, R22 ;  /* 0x000000161d1f7220 */ /* 0x000fe20000410000 */
[----:B------:R-:W-:Y:S01]  /*2560*/  FADD.FTZ R38, R26, R29 ;  /* 0x0000001d1a267221 */ /* 0x000fe20000010000 */
[----:B------:R-:W-:Y:S01]  /*2570*/  FFMA.FTZ R29, R14, R30, RZ ;  /* 0x0000001e0e1d7223 */ /* 0x000fe200000100ff */
[----:B------:R-:W-:Y:S01]  /*2580*/  FADD.FTZ R27, RZ, R30 ;  /* 0x0000001eff1b7221 */ /* 0x000fe20000010000 */
[----:B------:R-:W-:Y:S01]  /*2590*/  PRMT R26, R15, 0x7632, R26 ;  /* 0x000076320f1a7816 */ /* 0x000fe2000000001a */
[----:B------:R-:W-:Y:S01]  /*25a0*/  FADD.FTZ R32, R32, R33 ;  /* 0x0000002120207221 */ /* 0x000fe20000010000 */
[----:B------:R-:W-:Y:S01]  /*25b0*/  FFMA.FTZ R41, R42, R28, R29 ;  /* 0x0000001c2a297223 */ /* 0x000fe2000001001d */
[----:B------:R-:W-:Y:S01]  /*25c0*/  FADD.FTZ R39, R27, R28 ;  /* 0x0000001c1b277221 */ /* 0x000fe20000010000 */
[----:B------:R-:W-:Y:S01]  /*25d0*/  FFMA.FTZ R14, R47, R31, R34 ;  /* 0x0000001f2f0e7223 */ /* 0x000fe20000010022 */
[----:B------:R-:W-:Y:S01]  /*25e0*/  FMUL.FTZ R27, R28, R23 ;  /* 0x000000171c1b7220 */ /* 0x000fe20000410000 */
[----:B------:R-:W-:-:S02]  /*25f0*/  SHF.L.U32 R29, R15, 0x10, RZ ;  /* 0x000000100f1d7819 */ /* 0x000fc400000006ff */
[----:B------:R-:W-:Y:S01]  /*2600*/  SHF.L.U32 R33, R26, 0x10, RZ ;  /* 0x000000101a217819 */ /* 0x000fe200000006ff */
[--C-:B------:R-:W-:Y:S01]  /*2610*/  FFMA.FTZ R42, R42, R27, R14.reuse ;  /* 0x0000001b2a2a7223 */ /* 0x100fe2000001000e */
[C---:B------:R-:W-:Y:S01]  /*2620*/  PRMT R14, R89.reuse, 0x7632, R14 ;  /* 0x00007632590e7816 */ /* 0x040fe2000000000e */
[----:B------:R-:W-:Y:S01]  /*2630*/  FADD.FTZ R29, -R20, R29 ;  /* 0x0000001d141d7221 */ /* 0x000fe20000010100 */
[----:B------:R-:W-:Y:S01]  /*2640*/  FADD.FTZ R26, R32, R31 ;  /* 0x0000001f201a7221 */ /* 0x000fe20000010000 */
[----:B------:R-:W-:Y:S01]  /*2650*/  FADD.FTZ R33, -R20, R33 ;  /* 0x0000002114217221 */ /* 0x000fe20000010100 */
[----:B------:R-:W-:Y:S01]  /*2660*/  SHF.L.U32 R31, R89, 0x10, RZ ;  /* 0x00000010591f7819 */ /* 0x000fe200000006ff */
[-C--:B------:R-:W-:Y:S01]  /*2670*/  FMUL.FTZ R43, R29, R8.reuse ;  /* 0x000000081d2b7220 */ /* 0x080fe20000410000 */
[----:B------:R-:W-:Y:S01]  /*2680*/  SHF.L.U32 R28, R14, 0x10, RZ ;  /* 0x000000100e1c7819 */ /* 0x000fe200000006ff */
        /* <DEDUP_REMOVED lines=20> */
.L_x_140:
[----:B------:R-:W-:Y:S01]  /*27d0*/  FMUL.FTZ R29, R31, R22 ;  /* 0x000000161f1d7220 */ /* 0x000fe20000410000 */
[----:B------:R-:W-:Y:S01]  /*27e0*/  FADD.FTZ R32, R27, R26 ;  /* 0x0000001a1b207221 */ /* 0x000fe20000010000 */
[----:B------:R-:W-:Y:S01]  /*27f0*/  PRMT R30, R21, 0x7632, R30 ;  /* 0x00007632151e7816 */ /* 0x000fe2000000001e */
[----:B------:R-:W-:Y:S01]  /*2800*/  FADD.FTZ R14, R39, R28 ;  /* 0x0000001c270e7221 */ /* 0x000fe20000010000 */
[----:B------:R-:W-:Y:S01]  /*2810*/  FFMA.FTZ R118, R44, R28, R41 ;  /* 0x0000001c2c767223 */ /* 0x000fe20000010029 */
[----:B------:R-:W-:Y:S01]  /*2820*/  FMUL.FTZ R27, R28, R23 ;  /* 0x000000171c1b7220 */ /* 0x000fe20000410000 */
[----:B------:R-:W-:Y:S01]  /*2830*/  FADD.FTZ R117, R38, R31 ;  /* 0x0000001f26757221 */ /* 0x000fe20000010000 */
[C---:B------:R-:W-:Y:S01]  /*2840*/  FFMA.FTZ R40, R43.reuse, R31, R40 ;  /* 0x0000001f2b287223 */ /* 0x040fe20000010028 */
[----:B------:R-:W-:Y:S01]  /*2850*/  FFMA.FTZ R26, R43, R29, R42 ;  /* 0x0000001d2b1a7223 */ /* 0x000fe2000001002a */
[----:B------:R-:W-:Y:S01]  /*2860*/  FADD.FTZ R28, R32, R29 ;  /* 0x0000001d201c7221 */ /* 0x000fe20000010000 */
[----:B------:R-:W-:-:S02]  /*2870*/  SHF.L.U32 R29, R21, 0x10, RZ ;  /* 0x00000010151d7819 */ /* 0x000fc400000006ff */
[----:B------:R-:W-:Y:S01]  /*2880*/  SHF.L.U32 R31, R30, 0x10, RZ ;  /* 0x000000101e1f7819 */ /* 0x000fe200000006ff */
[--C-:B------:R-:W-:Y:S01]  /*2890*/  FADD.FTZ R39, R27, R28.reuse ;  /* 0x0000001c1b277221 */ /* 0x100fe20000010000 */
[----:B------:R-:W-:Y:S01]  /*28a0*/  PRMT R28, R88, 0x7632, R28 ;  /* 0x00007632581c7816 */ /* 0x000fe2000000001c */
[----:B------:R-:W-:Y:S01]  /*28b0*/  FADD.FTZ R29, -R20, R29 ;  /* 0x0000001d141d7221 */ /* 0x000fe20000010100 */
[----:B------:R-:W-:Y:S01]  /*28c0*/  FFMA.FTZ R37, R44, R27, R26 ;  /* 0x0000001b2c257223 */ /* 0x000fe2000001001a */
        /* <DEDUP_REMOVED lines=24> */
.L_x_141:
[----:B------:R-:W-:Y:S01]  /*2a50*/  PRMT R30, R9, 0x7632, R30 ;  /* 0x00007632091e7816 */ /* 0x000fe2000000001e */
[----:B------:R-:W-:Y:S01]  /*2a60*/  FMUL.FTZ R26, R63, R22 ;  /* 0x000000163f1a7220 */ /* 0x000fe20000410000 */
[----:B------:R-:W-:Y:S01]  /*2a70*/  SHF.L.U32 R31, R9, 0x10, RZ ;  /* 0x00000010091f7819 */ /* 0x000fe200000006ff */
[C---:B------:R-:W-:Y:S01]  /*2a80*/  FFMA.FTZ R29, R41.reuse, R63, R40 ;  /* 0x0000003f291d7223 */ /* 0x040fe20000010028 */
[----:B------:R-:W-:Y:S01]  /*2a90*/  SHF.L.U32 R33, R30, 0x10, RZ ;  /* 0x000000101e217819 */ /* 0x000fe200000006ff */
[----:B------:R-:W-:Y:S01]  /*2aa0*/  FFMA.FTZ R27, R41, R26, R37 ;  /* 0x0000001a291b7223 */ /* 0x000fe20000010025 */
[--C-:B------:R-:W-:Y:S01]  /*2ab0*/  FADD.FTZ R35, R39, R26.reuse ;  /* 0x0000001a27237221 */ /* 0x100fe20000010000 */
[C---:B------:R-:W-:Y:S01]  /*2ac0*/  PRMT R26, R87.reuse, 0x7632, R26 ;  /* 0x00007632571a7816 */ /* 0x040fe2000000001a */
[C---:B------:R-:W-:Y:S01]  /*2ad0*/  FADD.FTZ R37, -R20.reuse, R31 ;  /* 0x0000001f14257221 */ /* 0x040fe20000010100 */
[----:B------:R-:W-:Y:S01]  /*2ae0*/  FADD.FTZ R33, -R20, R33 ;  /* 0x0000002114217221 */ /* 0x000fe20000010100 */
[----:B------:R-:W-:-:S02]  /*2af0*/  SHF.L.U32 R30, R87, 0x10, RZ ;  /* 0x00000010571e7819 */ /* 0x000fc400000006ff */
[----:B------:R-:W-:Y:S01]  /*2b00*/  SHF.L.U32 R31, R26, 0x10, RZ ;  /* 0x000000101a1f7819 */ /* 0x000fe200000006ff */
[-C--:B------:R-:W-:Y:S01]  /*2b10*/  FMUL.FTZ R32, R37, R8.reuse ;  /* 0x0000000825207220 */ /* 0x080fe20000410000 */
[----:B------:R-:W-:Y:S01]  /*2b20*/  FMUL.FTZ R26, R28, R23 ;  /* 0x000000171c1a7220 */ /* 0x000fe20000410000 */
        /* <DEDUP_REMOVED lines=20> */
.L_x_142:
[----:B------:R-:W-:Y:S01]  /*2c70*/  FFMA.FTZ R37, R62, R26, R27 ;  /* 0x0000001a3e257223 */ /* 0x000fe2000001001b */
[----:B------:R-:W-:Y:S01]  /*2c80*/  FMUL.FTZ R27, R30, R22 ;  /* 0x000000161e1b7220 */ /* 0x000fe20000410000 */
[----:B------:R-:W-:Y:S01]  /*2c90*/  FADD.FTZ R38, R26, R35 ;  /* 0x000000231a267221 */ /* 0x000fe20000010000 */
[C---:B------:R-:W-:Y:S02]  /*2ca0*/  PRMT R34, R10.reuse, 0x7632, R34 ;  /* 0x000076320a227816 */ /* 0x040fe40000000022 */
[----:B------:R-:W-:Y:S01]  /*2cb0*/  SHF.L.U32 R35, R10, 0x10, RZ ;  /* 0x000000100a237819 */ /* 0x000fe200000006ff */
[----:B------:R-:W-:Y:S01]  /*2cc0*/  FFMA.FTZ R26, R32, R27, R37 ;  /* 0x0000001b201a7223 */ /* 0x000fe20000010025 */
[----:B------:R-:W-:Y:S01]  /*2cd0*/  FADD.FTZ R38, R38, R27 ;  /* 0x0000001b26267221 */ /* 0x000fe20000010000 */
[----:B------:R-:W-:Y:S02]  /*2ce0*/  SHF.L.U32 R27, R34, 0x10, RZ ;  /* 0x00000010221b7819 */ /* 0x000fe400000006ff */
[----:B------:R-:W-:Y:S01]  /*2cf0*/  PRMT R36, R86, 0x7632, R36 ;  /* 0x0000763256247816 */ /* 0x000fe20000000024 */
[----:B------:R-:W-:Y:S01]  /*2d00*/  FADD.FTZ R37, -R20, R35 ;  /* 0x0000002314257221 */ /* 0x000fe20000010100 */
[----:B------:R-:W-:Y:S01]  /*2d10*/  SHF.L.U32 R34, R86, 0x10, RZ ;  /* 0x0000001056227819 */ /* 0x000fe200000006ff */
[----:B------:R-:W-:Y:S01]  /*2d20*/  FADD.FTZ R39, -R20, R27 ;  /* 0x0000001b14277221 */ /* 0x000fe20000010100 */
[----:B------:R-:W-:Y:S01]  /*2d30*/  SHF.L.U32 R35, R36, 0x10, RZ ;  /* 0x0000001024237819 */ /* 0x000fe200000006ff */
[-C--:B------:R-:W-:Y:S01]  /*2d40*/  FMUL.FTZ R36, R37, R8.reuse ;  /* 0x0000000825247220 */ /* 0x080fe20000410000 */
[----:B------:R-:W-:Y:S01]  /*2d50*/  PRMT R49, R85, 0x7632, R49 ;  /* 0x0000763255317816 */ /* 0x000fe20000000031 */
        /* <DEDUP_REMOVED lines=21> */
.L_x_143:
[----:B------:R-:W-:Y:S01]  /*2eb0*/  FFMA.FTZ R41, R33, R27, R26 ;  /* 0x0000001b21297223 */ /* 0x000fe2000001001a */
[----:B------:R-:W-:Y:S01]  /*2ec0*/  FADD.FTZ R38, R27, R38 ;  /* 0x000000261b267221 */ /* 0x000fe20000010000 */
[----:B------:R-:W-:Y:S01]  /*2ed0*/  SHF.L.U32 R27, R85, 0x10, RZ ;  /* 0x00000010551b7819 */ /* 0x000fe200000006ff */
[----:B------:R-:W-:Y:S01]  /*2ee0*/  FMUL.FTZ R39, R34, R22 ;  /* 0x0000001622277220 */ /* 0x000fe20000410000 */
[----:B------:R-:W-:-:S03]  /*2ef0*/  SHF.L.U32 R49, R49, 0x10, RZ ;  /* 0x0000001031317819 */ /* 0x000fc600000006ff */
[----:B------:R-:W-:Y:S01]  /*2f00*/  FFMA.FTZ R26, R36, R39, R41 ;  /* 0x00000027241a7223 */ /* 0x000fe20000010029 */
[----:B------:R-:W-:Y:S01]  /*2f10*/  FADD.FTZ R42, R38, R39 ;  /* 0x00000027262a7221 */ /* 0x000fe20000010000 */
[----:B------:R-:W-:Y:S01]  /*2f20*/  FADD.FTZ R27, -R20, R27 ;  /* 0x0000001b141b7221 */ /* 0x000fe20000010100 */
[----:B------:R-:W-:Y:S01]  /*2f30*/  PRMT R39, R84, 0x7632, R39 ;  /* 0x0000763254277816 */ /* 0x000fe20000000027 */
[----:B------:R-:W-:Y:S01]  /*2f40*/  FADD.FTZ R41, -R20, R49 ;  /* 0x0000003114297221 */ /* 0x000fe20000010100 */
[----:B------:R-:W-:Y:S01]  /*2f50*/  SHF.L.U32 R38, R84, 0x10, RZ ;  /* 0x0000001054267819 */ /* 0x000fe200000006ff */
[-C--:B------:R-:W-:Y:S01]  /*2f60*/  FMUL.FTZ R40, R27, R8.reuse ;  /* 0x000000081b287220 */ /* 0x080fe20000410000 */
[----:B------:R-:W-:Y:S01]  /*2f70*/  SHF.L.U32 R39, R39, 0x10, RZ ;  /* 0x0000001027277819 */ /* 0x000fe200000006ff */
        /* <DEDUP_REMOVED lines=21> */
.L_x_144:
[----:B------:R-:W-:Y:S01]  /*30d0*/  FFMA.FTZ R47, R37, R27, R26 ;  /* 0x0000001b252f7223 */ /* 0x000fe2000001001a */
[----:B------:R-:W-:Y:S01]  /*30e0*/  FADD.FTZ R42, R27, R42 ;  /* 0x0000002a1b2a7221 */ /* 0x000fe20000010000 */
[C---:B------:R-:W-:Y:S01]  /*30f0*/  PRMT R27, R11.reuse, 0x7632, R27 ;  /* 0x000076320b1b7816 */ /* 0x040fe2000000001b */
[----:B------:R-:W-:Y:S01]  /*3100*/  FMUL.FTZ R43, R38, R22 ;  /* 0x00000016262b7220 */ /* 0x000fe20000410000 */
[----:B------:R-:W-:Y:S02]  /*3110*/  SHF.L.U32 R45, R11, 0x10, RZ ;  /* 0x000000100b2d7819 */ /* 0x000fe400000006ff */
[----:B------:R-:W-:Y:S01]  /*3120*/  SHF.L.U32 R27, R27, 0x10, RZ ;  /* 0x000000101b1b7819 */ /* 0x000fe200000006ff */
[----:B------:R-:W-:Y:S01]  /*3130*/  FFMA.FTZ R26, R40, R43, R47 ;  /* 0x0000002b281a7223 */ /* 0x000fe2000001002f */
[----:B------:R-:W-:Y:S01]  /*3140*/  FADD.FTZ R46, R42, R43 ;  /* 0x0000002b2a2e7221 */ /* 0x000fe20000010000 */
[C---:B------:R-:W-:Y:S01]  /*3150*/  FADD.FTZ R45, -R20.reuse, R45 ;  /* 0x0000002d142d7221 */ /* 0x040fe20000010100 */
[C---:B------:R-:W-:Y:S01]  /*3160*/  PRMT R43, R83.reuse, 0x7632, R43 ;  /* 0x00007632532b7816 */ /* 0x040fe2000000002b */
[----:B------:R-:W-:Y:S01]  /*3170*/  FADD.FTZ R47, -R20, R27 ;  /* 0x0000001b142f7221 */ /* 0x000fe20000010100 */
[----:B------:R-:W-:Y:S01]  /*3180*/  SHF.L.U32 R42, R83, 0x10, RZ ;  /* 0x00000010532a7819 */ /* 0x000fe200000006ff */
[-C--:B------:R-:W-:Y:S01]  /*3190*/  FMUL.FTZ R44, R45, R8.reuse ;  /* 0x000000082d2c7220 */ /* 0x080fe20000410000 */
[----:B------:R-:W-:Y:S01]  /*31a0*/  PRMT R57, R82, 0x7632, R57 ;  /* 0x0000763252397816 */ /* 0x000fe20000000039 */
[----:B------:R-:W-:Y:S01]  /*31b0*/  FMUL.FTZ R27, R39, R23 ;  /* 0x00000017271b7220 */ /* 0x000fe20000410000 */
        /* <DEDUP_REMOVED lines=21> */
.L_x_145:
[----:B------:R-:W-:Y:S01]  /*3310*/  FFMA.FTZ R49, R41, R27, R26 ;  /* 0x0000001b29317223 */ /* 0x000fe2000001001a */
[----:B------:R-:W-:Y:S01]  /*3320*/  FADD.FTZ R46, R27, R46 ;  /* 0x0000002e1b2e7221 */ /* 0x000fe20000010000 */
[----:B------:R-:W-:Y:S01]  /*3330*/  SHF.L.U32 R27, R82, 0x10, RZ ;  /* 0x00000010521b7819 */ /* 0x000fe200000006ff */
[----:B------:R-:W-:Y:S01]  /*3340*/  FMUL.FTZ R47, R42, R22 ;  /* 0x000000162a2f7220 */ /* 0x000fe20000410000 */
[----:B------:R-:W-:-:S03]  /*3350*/  SHF.L.U32 R57, R57, 0x10, RZ ;  /* 0x0000001039397819 */ /* 0x000fc600000006ff */
[----:B------:R-:W-:Y:S01]  /*3360*/  FFMA.FTZ R26, R44, R47, R49 ;  /* 0x0000002f2c1a7223 */ /* 0x000fe20000010031 */
[----:B------:R-:W-:Y:S01]  /*3370*/  FADD.FTZ R50, R46, R47 ;  /* 0x0000002f2e327221 */ /* 0x000fe20000010000 */
[C---:B------:R-:W-:Y:S01]  /*3380*/  FADD.FTZ R27, -R20.reuse, R27 ;  /* 0x0000001b141b7221 */ /* 0x040fe20000010100 */
[C---:B------:R-:W-:Y:S01]  /*3390*/  PRMT R47, R81.reuse, 0x7632, R47 ;  /* 0x00007632512f7816 */ /* 0x040fe2000000002f */
        /* <DEDUP_REMOVED lines=25> */
.L_x_146:
[----:B------:R-:W-:Y:S01]  /*3530*/  FFMA.FTZ R55, R45, R27, R26 ;  /* 0x0000001b2d377223 */ /* 0x000fe2000001001a */
[----:B------:R-:W-:Y:S01]  /*3540*/  FMUL.FTZ R51, R46, R22 ;  /* 0x000000162e337220 */ /* 0x000fe20000410000 */
[--C-:B------:R-:W-:Y:S01]  /*3550*/  FADD.FTZ R52, R27, R50.reuse ;  /* 0x000000321b347221 */ /* 0x100fe20000010000 */
[C---:B------:R-:W-:Y:S01]  /*3560*/  PRMT R50, R12.reuse, 0x7632, R50 ;  /* 0x000076320c327816 */ /* 0x040fe20000000032 */
[----:B------:R-:W-:Y:S01]  /*3570*/  FMUL.FTZ R56, R47, R23 ;  /* 0x000000172f387220 */ /* 0x000fe20000410000 */
        /* <DEDUP_REMOVED lines=31> */
.L_x_147:
[----:B------:R-:W-:Y:S01]  /*3770*/  FFMA.FTZ R61, R49, R56, R26 ;  /* 0x00000038313d7223 */ /* 0x000fe2000001001a */
[----:B------:R-:W-:Y:S01]  /*3780*/  SHF.L.U32 R57, R79, 0x10, RZ ;  /* 0x000000104f397819 */ /* 0x000fe200000006ff */
[----:B------:R-:W-:Y:S01]  /*3790*/  FMUL.FTZ R55, R50, R22 ;  /* 0x0000001632377220 */ /* 0x000fe20000410000 */
[----:B------:R-:W-:Y:S01]  /*37a0*/  FADD.FTZ R56, R56, R27 ;  /* 0x0000001b38387221 */ /* 0x000fe20000010000 */
[----:B------:R-:W-:Y:S01]  /*37b0*/  SHF.L.U32 R59, R54, 0x10, RZ ;  /* 0x00000010363b7819 */ /* 0x000fe200000006ff */
[----:B------:R-:W-:Y:S01]  /*37c0*/  FMUL.FTZ R58, R51, R23 ;  /* 0x00000017333a7220 */ /* 0x000fe20000410000 */
        /* <DEDUP_REMOVED lines=28> */
.L_x_148:
        /* <DEDUP_REMOVED lines=8> */
[----:B------:R-:W-:Y:S02]  /*3a10*/  SHF.L.U32 R59, R58, 0x10, RZ ;  /* 0x000000103a3b7819 */ /* 0x000fe400000006ff */
[C---:B------:R-:W-:Y:S01]  /*3a20*/  PRMT R60, R77.reuse, 0x7632, R60 ;  /* 0x000076324d3c7816 */ /* 0x040fe2000000003c */
[C---:B------:R-:W-:Y:S01]  /*3a30*/  FADD.FTZ R65, -R20.reuse, R61 ;  /* 0x0000003d14417221 */ /* 0x040fe20000010100 */
        /* <DEDUP_REMOVED lines=25> */
.L_x_149:
[----:B------:R-:W-:Y:S01]  /*3bd0*/  FFMA.FTZ R69, R57, R66, R26 ;  /* 0x0000004239457223 */ /* 0x000fe2000001001a */
[----:B------:R-:W-:Y:S01]  /*3be0*/  FMUL.FTZ R65, R58, R22 ;  /* 0x000000163a417220 */ /* 0x000fe20000410000 */
[----:B------:R-:W-:Y:S01]  /*3bf0*/  SHF.L.U32 R67, R96, 0x10, RZ ;  /* 0x0000001060437819 */ /* 0x000fe200000006ff */
[----:B------:R-:W-:Y:S01]  /*3c00*/  FADD.FTZ R26, R66, R27 ;  /* 0x0000001b421a7221 */ /* 0x000fe20000010000 */
[----:B------:R-:W-:Y:S01]  /*3c10*/  SHF.L.U32 R61, R61, 0x10, RZ ;  /* 0x000000103d3d7819 */ /* 0x000fe200000006ff */
[----:B------:R-:W-:Y:S01]  /*3c20*/  FFMA.FTZ R27, R60, R65, R69 ;  /* 0x000000413c1b7223 */ /* 0x000fe20000010045 */
        /* <DEDUP_REMOVED lines=28> */
.L_x_150:
        /* <DEDUP_REMOVED lines=9> */
[----:B------:R-:W-:Y:S01]  /*3e80*/  FFMA.FTZ R27, R68, R61, R27 ;  /* 0x0000003d441b7223 */ /* 0x000fe2000001001b */
[--C-:B------:R-:W-:Y:S01]  /*3e90*/  FADD.FTZ R61, R61, R70.reuse ;  /* 0x000000463d3d7221 */ /* 0x100fe20000010000 */
[----:B------:R-:W-:Y:S01]  /*3ea0*/  PRMT R70, R94, 0x7632, R70 ;  /* 0x000076325e467816 */ /* 0x000fe20000000046 */
[C---:B------:R-:W-:Y:S01]  /*3eb0*/  FADD.FTZ R119, -R20.reuse, R69 ;  /* 0x0000004514777221 */ /* 0x040fe20000010100 */
[----:B------:R-:W-:Y:S01]  /*3ec0*/  FADD.FTZ R121, -R20, R71 ;  /* 0x0000004714797221 */ /* 0x000fe20000010100 */
[----:B------:R-:W-:-:S02]  /*3ed0*/  SHF.L.U32 R69, R94, 0x10, RZ ;  /* 0x000000105e457819 */ /* 0x000fc400000006ff */
[----:B------:R-:W-:Y:S01]  /*3ee0*/  SHF.L.U32 R70, R70, 0x10, RZ ;  /* 0x0000001046467819 */ /* 0x000fe200000006ff */
[-C--:B------:R-:W-:Y:S01]  /*3ef0*/  FMUL.FTZ R71, R119, R8.reuse ;  /* 0x0000000877477220 */ /* 0x080fe20000410000 */
[----:B------:R-:W-:Y:S01]  /*3f00*/  FMUL.FTZ R116, R121, R8 ;  /* 0x0000000879747220 */ /* 0x000fe20000410000 */
[----:B------:R-:W-:Y:S06]  /*3f10*/  @!P0 BRA `(.L_x_151) ;  /* 0x0000000000488947 */ /* 0x000fec0003800000 */
[----:B------:R-:W-:Y:S01]  /*3f20*/  FFMA.FTZ R121, R71, R22, R24 ;  /* 0x0000001647797223 */ /* 0x000fe20000010018 */
[----:B------:R-:W-:-:S03]  /*3f30*/  FFMA.FTZ R120, R116, R23, R25 ;  /* 0x0000001774787223 */ /* 0x000fc60000010019 */
[----:B------:R-:W-:Y:S01]  /*3f40*/  FMUL.FTZ R122, R121, -1.4426950216293334961 ;  /* 0xbfb8aa3b797a7820 */ /* 0x000fe20000410000 */
[----:B------:R-:W-:-:S03]  /*3f50*/  FMUL.FTZ R124, R120, -1.4426950216293334961 ;  /* 0xbfb8aa3b787c7820 */ /* 0x000fc60000410000 */
        /* <DEDUP_REMOVED lines=14> */
.L_x_151:
[----:B------:R-:W-:Y:S01]  /*4040*/  FMUL.FTZ R26, R69, R22 ;  /* 0x00000016451a7220 */ /* 0x000fe20000410000 */
[--C-:B------:R-:W-:Y:S01]  /*4050*/  FADD.FTZ R117, R117, R63.reuse ;  /* 0x0000003f75757221 */ /* 0x100fe20000010000 */
[----:B------:R-:W-:Y:S01]  /*4060*/  PRMT R63, R74, 0x7632, R63 ;  /* 0x000076324a3f7816 */ /* 0x000fe2000000003f */
[----:B------:R-:W-:Y:S01]  /*4070*/  FFMA.FTZ R118, R62, R28, R118 ;  /* 0x0000001c3e767223 */ /* 0x000fe20000010076 */
[----:B------:R-:W-:Y:S01]  /*4080*/  FFMA.FTZ R27, R71, R26, R27 ;  /* 0x0000001a471b7223 */ /* 0x000fe2000001001b */
[----:B------:R-:W-:Y:S01]  /*4090*/  FADD.FTZ R119, R61, R26 ;  /* 0x0000001a3d777221 */ /* 0x000fe20000010000 */
[----:B------:R-:W-:Y:S01]  /*40a0*/  FMUL.FTZ R62, R70, R23 ;  /* 0x00000017463e7220 */ /* 0x000fe20000410000 */
[----:B------:R-:W-:Y:S02]  /*40b0*/  SHF.L.U32 R61, R74, 0x10, RZ ;  /* 0x000000104a3d7819 */ /* 0x000fe400000006ff */
        /* <DEDUP_REMOVED lines=29> */
.L_x_152:
[----:B------:R-:W-:Y:S01]  /*4290*/  FMUL.FTZ R61, R122, R22 ;  /* 0x000000167a3d7220 */ /* 0x000fe20000410000 */
[----:B------:R-:W-:Y:S02]  /*42a0*/  SHF.L.U32 R123, R75, 0x10, RZ ;  /* 0x000000104b7b7819 */ /* 0x000fe400000006ff */
[----:B------:R-:W-:Y:S01]  /*42b0*/  PRMT R63, R92, 0x7632, R63 ;  /* 0x000076325c3f7816 */ /* 0x000fe2000000003f */
[----:B------:R-:W-:Y:S01]  /*42c0*/  FFMA.FTZ R26, R120, R61, R26 ;  /* 0x0000003d781a7223 */ /* 0x000fe2000001001a */
[--C-:B------:R-:W-:Y:S01]  /*42d0*/  FADD.FTZ R62, R27, R61.reuse ;  /* 0x0000003d1b3e7221 */ /* 0x100fe20000010000 */
[----:B------:R-:W-:Y:S01]  /*42e0*/  PRMT R61, R75, 0x7632, R61 ;  /* 0x000076324b3d7816 */ /* 0x000fe2000000003d */
[----:B------:R-:W-:Y:S01]  /*42f0*/  FMUL.FTZ R27, R119, R23 ;  /* 0x00000017771b7220 */ /* 0x000fe20000410000 */
[----:B------:R-:W-:Y:S01]  /*4300*/  FADD.FTZ R123, -R20, R123 ;  /* 0x0000007b147b7221 */ /* 0x000fe20000010100 */
[----:B------:R-:W-:Y:S02]  /*4310*/  SHF.L.U32 R63, R63, 0x10, RZ ;  /* 0x000000103f3f7819 */ /* 0x000fe400000006ff */
[----:B------:R-:W-:Y:S01]  /*4320*/  SHF.L.U32 R61, R61, 0x10, RZ ;  /* 0x000000103d3d7819 */ /* 0x000fe200000006ff */
[----:B------:R-:W-:Y:S01]  /*4330*/  FFMA.FTZ R26, R121, R27, R26 ;  /* 0x0000001b791a7223 */ /* 0x000fe2000001001a */
[----:B------:R-:W-:Y:S01]  /*4340*/  FADD.FTZ R27, R27, R62 ;  /* 0x0000003e1b1b7221 */ /* 0x000fe20000010000 */
[----:B------:R-:W-:Y:S01]  /*4350*/  FMUL.FTZ R123, R123, R8 ;  /* 0x000000087b7b7220 */ /* 0x000fe20000410000 */
[----:B------:R-:W-:Y:S01]  /*4360*/  SHF.L.U32 R62, R92, 0x10, RZ ;  /* 0x000000105c3e7819 */ /* 0x000fe200000006ff */
[----:B------:R-:W-:-:S04]  /*4370*/  FADD.FTZ R61, -R20, R61 ;  /* 0x0000003d143d7221 */ /* 0x000fc80000010100 */
[----:B------:R-:W-:Y:S01]  /*4380*/  FMUL.FTZ R61, R61, R8 ;  /* 0x000000083d3d7220 */ /* 0x000fe20000410000 */
        /* <DEDUP_REMOVED lines=8> */
[----:B------:R-:W-:Y:S01]  /*4410*/  FFMA.FTZ R125, R124, R125, 1 ;  /* 0x3f8000007c7d7423 */ /* 0x000fe2000001007d */
[----:B------:R-:W-:-:S03]  /*4420*/  FFMA.FTZ R124, R61, R23, R25 ;  /* 0x000000173d7c7223 */ /* 0x000fc60000010019 */
[----:B------:R-:W-:Y:S01]  /*4430*/  FMUL.FTZ R62, R62, R125 ;  /* 0x0000007d3e3e7220 */ /* 0x000fe20000410000 */
        /* <DEDUP_REMOVED lines=8> */
.L_x_153:
[----:B------:R-:W0:Y:S01]  /*44c0*/  S2R R0, SR_LANEID ;  /* 0x0000000000007919 */ /* 0x000e220000000000 */
[----:B------:R-:W-:Y:S01]  /*44d0*/  FMUL.FTZ R124, R62, R22 ;  /* 0x000000163e7c7220 */ /* 0x000fe20000410000 */
[----:B------:R-:W-:Y:S01]  /*44e0*/  FADD.FTZ R14, R14, R28 ;  /* 0x0000001c0e0e7221 */ /* 0x000fe20000010000 */
[----:B------:R-:W-:Y:S01]  /*44f0*/  FFMA.FTZ R29, R32, R30, R29 ;  /* 0x0000001e201d7223 */ /* 0x000fe2000001001d */
[----:B------:R-:W-:Y:S01]  /*4500*/  FFMA.FTZ R118, R33, R31, R118 ;  /* 0x0000001f21767223 */ /* 0x000fe20000010076 */
[----:B------:R-:W-:Y:S01]  /*4510*/  FFMA.FTZ R26, R123, R124, R26 ;  /* 0x0000007c7b1a7223 */ /* 0x000fe2000001001a */
[----:B------:R-:W-:Y:S01]  /*4520*/  FADD.FTZ R27, R27, R124 ;  /* 0x0000007c1b1b7221 */ /* 0x000fe20000010000 */
[----:B------:R-:W-:Y:S01]  /*4530*/  FMUL.FTZ R124, R63, R23 ;  /* 0x000000173f7c7220 */ /* 0x000fe20000410000 */
[----:B------:R-:W-:Y:S01]  /*4540*/  FADD.FTZ R117, R117, R30 ;  /* 0x0000001e75757221 */ /* 0x000fe20000010000 */
[----:B------:R-:W-:Y:S01]  /*4550*/  FADD.FTZ R14, R14, R31 ;  /* 0x0000001f0e0e7221 */ /* 0x000fe20000010000 */
[----:B------:R-:W-:Y:S01]  /*4560*/  FFMA.FTZ R29, R36, R34, R29 ;  /* 0x00000022241d7223 */ /* 0x000fe2000001001d */
[----:B------:R-:W-:Y:S01]  /*4570*/  FFMA.FTZ R26, R61, R124, R26 ;  /* 0x0000007c3d1a7223 */ /* 0x000fe2000001001a */
[----:B------:R-:W-:Y:S01]  /*4580*/  FADD.FTZ R27, R124, R27 ;  /* 0x0000001b7c1b7221 */ /* 0x000fe20000010000 */
[----:B------:R-:W-:Y:S01]  /*4590*/  FFMA.FTZ R118, R37, R35, R118 ;  /* 0x0000002325767223 */ /* 0x000fe20000010076 */
[----:B------:R-:W-:Y:S01]  /*45a0*/  FADD.FTZ R117, R117, R34 ;  /* 0x0000002275757221 */ /* 0x000fe20000010000 */
[----:B------:R-:W-:Y:S01]  /*45b0*/  FADD.FTZ R14, R14, R35 ;  /* 0x000000230e0e7221 */ /* 0x000fe20000010000 */
[----:B------:R-:W1:Y:S01]  /*45c0*/  SHFL.DOWN PT, R124, R26, 0x1, 0x1f ;  /* 0x08201f001a7c7f89 */ /* 0x000e6200000e0000 */
[----:B------:R-:W-:Y:S01]  /*45d0*/  FFMA.FTZ R29, R40, R38, R29 ;  /* 0x00000026281d7223 */ /* 0x000fe2000001001d */
[----:B------:R-:W-:Y:S01]  /*45e0*/  FFMA.FTZ R118, R41, R39, R118 ;  /* 0x0000002729767223 */ /* 0x000fe20000010076 */
[----:B------:R-:W-:Y:S01]  /*45f0*/  FADD.FTZ R117, R117, R38 ;  /* 0x0000002675757221 */ /* 0x000fe20000010000 */
[----:B------:R-:W2:Y:S01]  /*4600*/  SHFL.DOWN PT, R125, R27, 0x1, 0x1f ;  /* 0x08201f001b7d7f89 */ /* 0x000ea200000e0000 */
[----:B------:R-:W-:Y:S01]  /*4610*/  FADD.FTZ R14, R14, R39 ;  /* 0x000000270e0e7221 */ /* 0x000fe20000010000 */
[----:B------:R-:W-:Y:S01]  /*4620*/  FFMA.FTZ R29, R44, R42, R29 ;  /* 0x0000002a2c1d7223 */ /* 0x000fe2000001001d */
[----:B------:R-:W-:Y:S01]  /*4630*/  FFMA.FTZ R118, R45, R43, R118 ;  /* 0x0000002b2d767223 */ /* 0x000fe20000010076 */
[----:B------:R-:W-:Y:S01]  /*4640*/  FADD.FTZ R117, R117, R42 ;  /* 0x0000002a75757221 */ /* 0x000fe20000010000 */
[----:B------:R-:W-:Y:S01]  /*4650*/  FADD.FTZ R14, R14, R43 ;  /* 0x0000002b0e0e7221 */ /* 0x000fe20000010000 */
[----:B------:R-:W3:Y:S01]  /*4660*/  S2UR UR11, SR_CgaCtaId ;  /* 0x00000000000b79c3 */ /* 0x000ee20000008800 */
[----:B------:R-:W-:Y:S01]  /*4670*/  FFMA.FTZ R29, R48, R46, R29 ;  /* 0x0000002e301d7223 */ /* 0x000fe2000001001d */
[----:B------:R-:W-:Y:S01]  /*4680*/  FFMA.FTZ R118, R49, R47, R118 ;  /* 0x0000002f31767223 */ /* 0x000fe20000010076 */
[----:B------:R-:W-:Y:S01]  /*4690*/  FADD.FTZ R117, R117, R46 ;  /* 0x0000002e75757221 */ /* 0x000fe20000010000 */
[----:B------:R-:W-:Y:S01]  /*46a0*/  FADD.FTZ R14, R14, R47 ;  /* 0x0000002f0e0e7221 */ /* 0x000fe20000010000 */
[----:B------:R-:W-:Y:S01]  /*46b0*/  FFMA.FTZ R29, R52, R50, R29 ;  /* 0x00000032341d7223 */ /* 0x000fe2000001001d */
[----:B0-----:R-:W-:Y:S01]  /*46c0*/  ISETP.GT.AND P0, PT, R0, 0x1e, PT ;  /* 0x0000001e0000780c */ /* 0x001fe20003f04270 */
[----:B------:R-:W-:Y:S01]  /*46d0*/  FFMA.FTZ R118, R53, R51, R118 ;  /* 0x0000003335767223 */ /* 0x000fe20000010076 */
[----:B------:R-:W-:Y:S01]  /*46e0*/  FADD.FTZ R117, R117, R50 ;  /* 0x0000003275757221 */ /* 0x000fe20000010000 */
        /* <DEDUP_REMOVED lines=10> */
[----:B-1----:R-:W-:Y:S01]  /*4790*/  @!P0 FADD.FTZ R26, R26, R124 ;  /* 0x0000007c1a1a8221 */ /* 0x002fe20000010000 */
[----:B--2---:R-:W-:Y:S01]  /*47a0*/  @!P0 FADD.FTZ R27, R27, R125 ;  /* 0x0000007d1b1b8221 */ /* 0x004fe20000010000 */
[----:B------:R-:W-:Y:S01]  /*47b0*/  ISETP.GT.AND P0, PT, R0, 0x1d, PT ;  /* 0x0000001d0000780c */ /* 0x000fe20003f04270 */
[----:B------:R-:W-:Y:S01]  /*47c0*/  FFMA.FTZ R57, R68, R66, R57 ;  /* 0x0000004244397223 */ /* 0x000fe20000010039 */
[----:B------:R-:W-:Y:S01]  /*47d0*/  FADD.FTZ R58, R58, R65 ;  /* 0x000000413a3a7221 */ /* 0x000fe20000010000 */
[----:B------:R-:W0:Y:S01]  /*47e0*/  SHFL.DOWN PT, R124, R26, 0x2, 0x1f ;  /* 0x08401f001a7c7f89 */ /* 0x000e2200000e0000 */
[----:B------:R-:W-:Y:S01]  /*47f0*/  FADD.FTZ R59, R59, R66 ;  /* 0x000000423b3b7221 */ /* 0x000fe20000010000 */
[----:B------:R-:W-:Y:S01]  /*4800*/  UMOV UR6, 0x400 ;  /* 0x0000040000067882 */ /* 0x000fe20000000000 */
[----:B------:R-:W-:Y:S01]  /*4810*/  FFMA.FTZ R71, R71, R69, R60 ;  /* 0x0000004547477223 */ /* 0x000fe2000001003c */
[----:B------:R-:W1:Y:S01]  /*4820*/  SHFL.DOWN PT, R125, R27, 0x2, 0x1f ;  /* 0x08401f001b7d7f89 */ /* 0x000e6200000e0000 */
[----:B------:R-:W-:Y:S01]  /*4830*/  UIADD3 UR5, UR6, 0x60, URZ ;  /* 0x0000006006057890 */ /* 0x000fe2000fffe03f */
[----:B------:R-:W-:Y:S01]  /*4840*/  FFMA.FTZ R116, R116, R70, R57 ;  /* 0x0000004674747223 */ /* 0x000fe20000010039 */
[----:B------:R-:W-:Y:S01]  /*4850*/  FADD.FTZ R69, R58, R69 ;  /* 0x000000453a457221 */ /* 0x000fe20000010000 */
[----:B------:R-:W-:Y:S01]  /*4860*/  FADD.FTZ R70, R59, R70 ;  /* 0x000000463b467221 */ /* 0x000fe20000010000 */
[----:B---3--:R-:W-:Y:S01]  /*4870*/  ULEA UR5, UR11, UR5, 0x18 ;  /* 0x000000050b057291 */ /* 0x008fe2000f8ec03f */
        /* <DEDUP_REMOVED lines=8> */
[----:B------:R-:W-:Y:S01]  /*4900*/  LEA R14, R2, UR5, 0x4 ;  /* 0x00000005020e7c11 */ /* 0x000fe2000f8e20ff */
[----:B------:R-:W2:Y:S01]  /*4910*/  LDC.64 R116, c[0x0][0x268] ;  /* 0x00009a00ff747b82 */ /* 0x000ea20000000a00 */
[----:B------:R-:W-:Y:S01]  /*4920*/  BSSY B0, `(.L_x_154) ;  /* 0x000002e000007945 */ /* 0x000fe20003800000 */
[----:B------:R-:W-:-:S02]  /*4930*/  LEA R100, R100, R2, 0x3 ;  /* 0x0000000264647211 */ /* 0x000fc400078e18ff */
[----:B------:R-:W-:Y:S01]  /*4940*/  STS.128 [R14], R60 ;  /* 0x0000003c0e007388 */ /* 0x000fe20000000c00 */
        /* <DEDUP_REMOVED lines=14> */
[----:B------:R-:W1:Y:S01]  /*4a30*/  SHFL.DOWN PT, R125, R27, 0x10, 0x1f ;  /* 0x0a001f001b7d7f89 */ /* 0x000e6200000e0000 */
[----:B------:R-:W3:Y:S09]  /*4a40*/  S2R R0, SR_CTAID.Y ;  /* 0x0000000000007919 */ /* 0x000ef20000002600 */
[----:B0-----:R-:W-:-:S02]  /*4a50*/  @!P0 FADD.FTZ R26, R26, R124 ;  /* 0x0000007c1a1a8221 */ /* 0x001fc40000010000 */
[----:B------:R-:W0:Y:S01]  /*4a60*/  S2R R124, SR_LANEID ;  /* 0x00000000007c7919 */ /* 0x000e220000000000 */
[----:B-1----:R-:W-:Y:S01]  /*4a70*/  @!P0 FADD.FTZ R27, R27, R125 ;  /* 0x0000007d1b1b8221 */ /* 0x002fe20000010000 */
[----:B0-----:R-:W-:-:S13]  /*4a80*/  ISETP.NE.AND P0, PT, R124, RZ, PT ;  /* 0x000000ff7c00720c */ /* 0x001fda0003f05270 */
[----:B------:R0:W-:Y:S01]  /*4a90*/  @!P0 STS.64 [R114+0x8], R26 ;  /* 0x0000081a72008388 */ /* 0x0001e20000000a00 */
[----:B------:R-:W-:Y:S01]  /*4aa0*/  BAR.SYNC.DEFER_BLOCKING 0x0 ;  /* 0x0000000000007b1d */ /* 0x000fe20000010000 */
[----:B------:R-:W-:-:S13]  /*4ab0*/  ISETP.NE.AND P0, PT, R2, RZ, PT ;  /* 0x000000ff0200720c */ /* 0x000fda0003f05270 */
[----:B0-23--:R-:W-:Y:S05]  /*4ac0*/  @P0 BRA `(.L_x_155) ;  /* 0x00000000004c0947 */ /* 0x00dfea0003800000 */
        /* <DEDUP_REMOVED lines=19> */
.L_x_155:
[----:B------:R-:W-:Y:S05]  /*4c00*/  BSYNC B0 ;  /* 0x0000000000007941 */ /* 0x000fea0003800000 */
.L_x_154:
        /* <DEDUP_REMOVED lines=8> */
[----:B------:R-:W4:Y:S04]  /*4c90*/  LDS.128 R56, [R14+0x280] ;  /* 0x000280000e387984 */ /* 0x000f280000000c00 */
[----:B------:R-:W5:Y:S04]  /*4ca0*/  LDS.128 R48, [R14+0x300] ;  /* 0x000300000e307984 */ /* 0x000f680000000c00 */
[----:B------:R-:W5:Y:S04]  /*4cb0*/  LDS.128 R44, [R14+0x380] ;  /* 0x000380000e2c7984 */ /* 0x000f680000000c00 */
[----:B------:R-:W5:Y:S04]  /*4cc0*/  LDS.128 R40, [R14+0x400] ;  /* 0x000400000e287984 */ /* 0x000f680000000c00 */
[----:B------:R-:W5:Y:S01]  /*4cd0*/  LDS.128 R36, [R14+0x480] ;  /* 0x000480000e247984 */ /* 0x000f620000000c00 */
[----:B0-----:R-:W-:Y:S01]  /*4ce0*/  FADD.FTZ R69, R60, R64 ;  /* 0x000000403c457221 */ /* 0x001fe20000010000 */
[----:B------:R-:W-:Y:S01]  /*4cf0*/  FADD.FTZ R64, R61, R65 ;  /* 0x000000413d407221 */ /* 0x000fe20000010000 */
[----:B------:R-:W-:Y:S01]  /*4d00*/  FADD.FTZ R65, R62, R66 ;  /* 0x000000423e417221 */ /* 0x000fe20000010000 */
[----:B------:R-:W-:Y:S01]  /*4d10*/  FADD.FTZ R66, R63, R67 ;  /* 0x000000433f427221 */ /* 0x000fe20000010000 */
[----:B-1----:R-:W-:Y:S01]  /*4d20*/  FADD.FTZ R69, R69, R28 ;  /* 0x0000001c45457221 */ /* 0x002fe20000010000 */
[----:B------:R-:W0:Y:S01]  /*4d30*/  LDS.128 R60, [R14+0x500] ;  /* 0x000500000e3c7984 */ /* 0x000e220000000c00 */
        /* <DEDUP_REMOVED lines=13> */
[----:B----4-:R-:W-:Y:S01]  /*4e10*/  FADD.FTZ R69, R69, R56 ;  /* 0x0000003845457221 */ /* 0x010fe20000010000 */
[----:B------:R-:W3:Y:S01]  /*4e20*/  LDS.128 R52, [R14+0x680] ;  /* 0x000680000e347984 */ /* 0x000ee20000000c00 */
[----:B------:R-:W-:Y:S01]  /*4e30*/  FADD.FTZ R64, R64, R57 ;  /* 0x0000003940407221 */ /* 0x000fe20000010000 */
[----:B------:R-:W-:Y:S01]  /*4e40*/  FADD.FTZ R65, R65, R58 ;  /* 0x0000003a41417221 */ /* 0x000fe20000010000 */
[----:B------:R-:W-:Y:S01]  /*4e50*/  FADD.FTZ R66, R66, R59 ;  /* 0x0000003b42427221 */ /* 0x000fe20000010000 */
[----:B-----5:R-:W-:Y:S01]  /*4e60*/  FADD.FTZ R69, R69, R48 ;  /* 0x0000003045457221 */ /* 0x020fe20000010000 */
[----:B------:R-:W4:Y:S01]  /*4e70*/  LDS.128 R56, [R14+0x700] ;  /* 0x000700000e387984 */ /* 0x000f220000000c00 */
[----:B------:R-:W-:Y:S01]  /*4e80*/  FADD.FTZ R64, R64, R49 ;  /* 0x0000003140407221 */ /* 0x000fe20000010000 */
[----:B------:R-:W-:Y:S01]  /*4e90*/  FADD.FTZ R65, R65, R50 ;  /* 0x0000003241417221 */ /* 0x000fe20000010000 */
[----:B------:R-:W-:Y:S01]  /*4ea0*/  FADD.FTZ R66, R66, R51 ;  /* 0x0000003342427221 */ /* 0x000fe20000010000 */
[----:B------:R-:W-:Y:S01]  /*4eb0*/  FADD.FTZ R69, R69, R44 ;  /* 0x0000002c45457221 */ /* 0x000fe20000010000 */
[----:B------:R-:W5:Y:S01]  /*4ec0*/  LDS.128 R48, [R14+0x780] ;  /* 0x000780000e307984 */ /* 0x000f620000000c00 */
        /* <DEDUP_REMOVED lines=12> */
[----:B------:R-:W-:-:S02]  /*4f90*/  FADD.FTZ R66, R66, R39 ;  /* 0x0000002742427221 */ /* 0x000fc40000010000 */
        /* <DEDUP_REMOVED lines=23> */
[----:B------:R-:W-:-:S02]  /*5110*/  FADD.FTZ R54, R62, R59 ;  /* 0x0000003b3e367221 */ /* 0x000fc40000010000 */
[----:B------:R-:W3:Y:S01]  /*5120*/  LDS.128 R60, [R14+0xb00] ;  /* 0x000b00000e3c7984 */ /* 0x000ee20000000c00 */
[----:B-----5:R-:W-:Y:S01]  /*5130*/  FADD.FTZ R69, R69, R48 ;  /* 0x0000003045457221 */ /* 0x020fe20000010000 */
[----:B------:R-:W-:Y:S01]  /*5140*/  FADD.FTZ R52, R52, R49 ;  /* 0x0000003134347221 */ /* 0x000fe20000010000 */
[----:B------:R-:W-:Y:S01]  /*5150*/  FADD.FTZ R49, R53, R50 ;  /* 0x0000003235317221 */ /* 0x000fe20000010000 */
        /* <DEDUP_REMOVED lines=18> */
[----:B0-----:R-:W-:Y:S01]  /*5280*/  FADD.FTZ R68, R36, R65 ;  /* 0x0000004124447221 */ /* 0x001fe20000010000 */
[----:B------:R-:W-:Y:S01]  /*5290*/  FADD.FTZ R69, R69, R64 ;  /* 0x0000004045457221 */ /* 0x000fe20000010000 */
[----:B------:R-:W-:Y:S01]  /*52a0*/  FADD.FTZ R71, R71, R66 ;  /* 0x0000004247477221 */ /* 0x000fe20000010000 */
[----:B------:R-:W0:Y:S01]  /*52b0*/  LDS.128 R36, [R14+0xe00] ;  /* 0x000e00000e247984 */ /* 0x000e220000000c00 */
[----:B------:R-:W-:Y:S01]  /*52c0*/  FADD.FTZ R70, R70, R67 ;  /* 0x0000004346467221 */ /* 0x000fe20000010000 */
[----:B-1----:R-:W-:Y:S01]  /*52d0*/  FADD.FTZ R69, R69, R28 ;  /* 0x0000001c45457221 */ /* 0x002fe20000010000 */
[----:B------:R-:W-:Y:S01]  /*52e0*/  FADD.FTZ R68, R68, R29 ;  /* 0x0000001d44447221 */ /* 0x000fe20000010000 */
[----:B------:R-:W1:Y:S01]  /*52f0*/  LDS.128 R64, [R14+0xe80] ;  /* 0x000e80000e407984 */ /* 0x000e620000000c00 */
[----:B------:R-:W-:Y:S01]  /*5300*/  FADD.FTZ R119, R71, R30 ;  /* 0x0000001e47777221 */ /* 0x000fe20000010000 */
[----:B------:R-:W-:-:S02]  /*5310*/  FADD.FTZ R118, R70, R31 ;  /* 0x0000001f46767221 */ /* 0x000fc40000010000 */
[----:B------:R-:W1:Y:S01]  /*5320*/  LDS.128 R28, [R14+0xf00] ;  /* 0x000f00000e1c7984 */ /* 0x000e620000000c00 */
        /* <DEDUP_REMOVED lines=13> */
[----:B-----5:R-:W-:Y:S01]  /*5400*/  FADD.FTZ R121, R121, R52 ;  /* 0x0000003479797221 */ /* 0x020fe20000010000 */
[----:B------:R-:W-:Y:S01]  /*5410*/  FADD.FTZ R32, R32, R53 ;  /* 0x0000003520207221 */ /* 0x000fe20000010000 */
        /* <DEDUP_REMOVED lines=14> */
[----:B0-----:R-:W-:Y:S01]  /*5500*/  FADD.FTZ R121, R121, R36 ;  /* 0x0000002479797221 */ /* 0x001fe20000010000 */
[----:B------:R-:W-:Y:S01]  /*5510*/  FADD.FTZ R32, R32, R37 ;  /* 0x0000002520207221 */ /* 0x000fe20000010000 */
[----:B------:R-:W-:Y:S01]  /*5520*/  FADD.FTZ R119, R119, R38 ;  /* 0x0000002677777221 */ /* 0x000fe20000010000 */
[----:B------:R-:W-:Y:S01]  /*5530*/  FADD.FTZ R118, R118, R39 ;  /* 0x0000002776767221 */ /* 0x000fe20000010000 */
[----:B-1----:R-:W-:Y:S01]  /*5540*/  FADD.FTZ R121, R121, R64 ;  /* 0x0000004079797221 */ /* 0x002fe20000010000 */
[----:B------:R-:W-:Y:S01]  /*5550*/  FADD.FTZ R32, R32, R65 ;  /* 0x0000004120207221 */ /* 0x000fe20000010000 */
[----:B------:R-:W-:Y:S01]  /*5560*/  FADD.FTZ R119, R119, R66 ;  /* 0x0000004277777221 */ /* 0x000fe20000010000 */
[----:B------:R-:W-:Y:S01]  /*5570*/  FADD.FTZ R118, R118, R67 ;  /* 0x0000004376767221 */ /* 0x000fe20000010000 */
[----:B------:R-:W-:Y:S01]  /*5580*/  FADD.FTZ R121, R121, R28 ;  /* 0x0000001c79797221 */ /* 0x000fe20000010000 */
[----:B------:R-:W-:Y:S01]  /*5590*/  FADD.FTZ R32, R32, R29 ;  /* 0x0000001d20207221 */ /* 0x000fe20000010000 */
[----:B------:R-:W-:Y:S01]  /*55a0*/  FADD.FTZ R119, R119, R30 ;  /* 0x0000001e77777221 */ /* 0x000fe20000010000 */
[----:B------:R-:W-:Y:S01]  /*55b0*/  FADD.FTZ R118, R118, R31 ;  /* 0x0000001f76767221 */ /* 0x000fe20000010000 */
[----:B--2---:R-:W-:Y:S01]  /*55c0*/  FADD.FTZ R60, R121, R68 ;  /* 0x00000044793c7221 */ /* 0x004fe20000010000 */
[----:B------:R-:W-:Y:S01]  /*55d0*/  FADD.FTZ R61, R32, R69 ;  /* 0x00000045203d7221 */ /* 0x000fe20000010000 */
[----:B------:R-:W-:Y:S01]  /*55e0*/  FADD.FTZ R62, R119, R70 ;  /* 0x00000046773e7221 */ /* 0x000fe20000010000 */
[----:B------:R-:W-:-:S07]  /*55f0*/  FADD.FTZ R63, R118, R71 ;  /* 0x00000047763f7221 */ /* 0x000fce0000010000 */
.L_x_157:
[----:B------:R-:W-:Y:S05]  /*5600*/  BSYNC B0 ;  /* 0x0000000000007941 */ /* 0x000fea0003800000 */
.L_x_156:
[----:B------:R-:W-:Y:S01]  /*5610*/  BSSY B0, `(.L_x_158) ;  /* 0x0000011000007945 */ /* 0x000fe20003800000 */
[----:B------:R-:W-:Y:S01]  /*5620*/  PRMT R52, R72, 0x7632, R52 ;  /* 0x0000763248347816 */ /* 0x000fe20000000034 */
[----:B------:R-:W-:Y:S01]  /*5630*/  IMAD.WIDE R28, R100, 0x4, R116 ;  /* 0x00000004641c7825 */ /* 0x000fe200078e0274 */
[----:B------:R-:W-:Y:S01]  /*5640*/  PRMT R51, R91, 0x7632, R51 ;  /* 0x000076325b337816 */ /* 0x000fe20000000033 */
[----:B------:R-:W-:Y:S06]  /*5650*/  @P6 BRA `(.L_x_159) ;  /* 0x0000000000306947 */ /* 0x000fec0003800000 */
[----:B------:R-:W2:Y:S01]  /*5660*/  LDL R14, [R1] ;  /* 0x00000000010e7983 */ /* 0x000ea20000100800 */
[----:B------:R-:W0:Y:S01]  /*5670*/  LDC.64 R34, c[0x0][0x288] ;  /* 0x0000a200ff227b82 */ /* 0x000e220000000a00 */
[-C--:B------:R-:W-:Y:S02]  /*5680*/  LEA R30, P6, R111, R28.reuse, 0x2 ;  /* 0x0000001c6f1e7211 */ /* 0x080fe400078c10ff */
[----:B------:R1:W-:Y:S02]  /*5690*/  REDG.E.ADD.F32.FTZ.RN.STRONG.GPU desc[UR8][R28.64], R60 ;  /* 0x0000003c1c0079a6 */ /* 0x0003e4000c10f388 */
[----:B------:R-:W-:Y:S02]  /*56a0*/  IADD3.X R31, R29, R115, RZ, P6, !PT ;  /* 0x000000731d1f7210 */ /* 0x000fe400037fe4ff */
[----:B------:R-:W-:-:S03]  /*56b0*/  LEA R32, P6, R112, R28, 0x2 ;  /* 0x0000001c70207211 */ /* 0x000fc600078c10ff */
[----:B------:R1:W-:Y:S01]  /*56c0*/  REDG.E.ADD.F32.FTZ.RN.STRONG.GPU desc[UR8][R30.64], R61 ;  /* 0x0000003d1e0079a6 */ /* 0x0003e2000c10f388 */
[----:B--2---:R-:W-:Y:S02]  /*56d0*/  IADD3.X R33, R29, R14, RZ, P6, !PT ;  /* 0x0000000e1d217210 */ /* 0x004fe400037fe4ff */
[----:B0-----:R-:W-:-:S04]  /*56e0*/  LEA R36, P6, R34, R28, 0x2 ;  /* 0x0000001c22247211 */ /* 0x001fc800078c10ff */
[----:B------:R-:W-:-:S05]  /*56f0*/  LEA.HI.X R37, R34, R29, R35, 0x2, P6 ;  /* 0x0000001d22257211 */ /* 0x000fca00030f1423 */
[----:B------:R1:W-:Y:S04]  /*5700*/  REDG.E.ADD.F32.FTZ.RN.STRONG.GPU desc[UR8][R36.64], R62 ;  /* 0x0000003e240079a6 */ /* 0x0003e8000c10f388 */
[----:B------:R1:W-:Y:S02]  /*5710*/  REDG.E.ADD.F32.FTZ.RN.STRONG.GPU desc[UR8][R32.64], R63 ;  /* 0x0000003f200079a6 */ /* 0x0003e4000c10f388 */
.L_x_159:
[----:B------:R-:W-:Y:S05]  /*5720*/  BSYNC B0 ;  /* 0x0000000000007941 */ /* 0x000fea0003800000 */
.L_x_158:
[----:B------:R-:W-:Y:S02]  /*5730*/  ISETP.GE.U32.AND P6, PT, R5, 0x2, PT ;  /* 0x000000020500780c */ /* 0x000fe40003fc6070 */
[----:B------:R-:W-:Y:S02]  /*5740*/  PRMT R49, R73, 0x7632, R49 ;  /* 0x0000763249317816 */ /* 0x000fe40000000031 */
[----:B------:R-:W-:Y:S02]  /*5750*/  PRMT R55, R90, 0x7632, R55 ;  /* 0x000076325a377816 */ /* 0x000fe40000000037 */
[----:B------:R-:W-:Y:S02]  /*5760*/  PRMT R54, R15, 0x7632, R54 ;  /* 0x000076320f367816 */ /* 0x000fe40000000036 */
[----:B------:R-:W-:Y:S02]  /*5770*/  PRMT R59, R89, 0x7632, R59 ;  /* 0x00007632593b7816 */ /* 0x000fe4000000003b */
[----:B------:R-:W-:-:S02]  /*5780*/  PRMT R58, R21, 0x7632, R58 ;  /* 0x00007632153a7816 */ /* 0x000fc4000000003a */
[----:B-1----:R-:W-:Y:S02]  /*5790*/  PRMT R63, R88, 0x7632, R63 ;  /* 0x00007632583f7816 */ /* 0x002fe4000000003f */
[----:B------:R-:W-:Y:S02]  /*57a0*/  PRMT R62, R9, 0x7632, R62 ;  /* 0x00007632093e7816 */ /* 0x000fe4000000003e */
        /* <DEDUP_REMOVED lines=22> */
[----:B------:R-:W-:Y:S01]  /*5910*/  PRMT R34, R92, 0x7632, R34 ;  /* 0x000076325c227816 */ /* 0x000fe20000000022 */
[----:B------:R-:W-:Y:S06]  /*5920*/  @!P6 BRA `(.L_x_160) ;  /* 0x0000001000a8e947 */ /* 0x000fec0003800000 */
[----:B------:R-:W0:Y:S01]  /*5930*/  LDC.64 R36, c[0x0][0x258] ;  /* 0x00009600ff247b82 */ /* 0x000e220000000a00 */
        /* <DEDUP_REMOVED lines=9> */
[----:B------:R-:W-:Y:S01]  /*59d0*/  IMAD R67, R4, UR7, R0 ;  /* 0x0000000704437c24 */ /* 0x000fe2000f8e0200 */
[----:B------:R-:W-:Y:S01]  /*59e0*/  VOTEU.ANY UR5, UPT, PT ;  /* 0x0000000000057886 */ /* 0x000fe200038e0100 */
[----:B------:R-:W-:Y:S01]  /*59f0*/  HFMA2.MMA R35, -RZ, RZ, 0, 5.9604644775390625e-08 ;  /* 0x00000001ff237435 */ /* 0x000fe200000001ff */
[----:B------:R-:W-:Y:S01]  /*5a00*/  UPOPC UR6, UR5 ;  /* 0x00000005000672bf */ /* 0x000fe20008000000 */
[----:B------:R-:W-:Y:S01]  /*5a10*/  P2R R66, PR, RZ, 0x1 ;  /* 0x00000001ff427803 */ /* 0x000fe20000000000 */
[----:B------:R-:W-:Y:S01]  /*5a20*/  UFLO.U32 UR5, UR5 ;  /* 0x00000005000572bd */ /* 0x000fe200080e0000 */
[----:B------:R-:W-:-:S04]  /*5a30*/  LEA R40, P6, R67, R38, 0x3 ;  /* 0x0000002643287211 */ /* 0x000fc800078c18ff */
[----:B------:R-:W-:Y:S02]  /*5a40*/  LEA.HI.X R41, R67, R39, RZ, 0x3, P6 ;  /* 0x0000002743297211 */ /* 0x000fe400030f1cff */
[----:B------:R-:W0:Y:S01]  /*5a50*/  S2R R67, SR_LANEID ;  /* 0x0000000000437919 */ /* 0x000e220000000000 */
[----:B------:R-:W-:Y:S02]  /*5a60*/  LOP3.LUT P6, RZ, R97, 0x2, RZ, 0xc0, !PT ;  /* 0x0000000261ff7812 */ /* 0x000fe400078cc0ff */
[----:B------:R1:W-:Y:S02]  /*5a70*/  STG.E.64 desc[UR8][R40.64], R26 ;  /* 0x0000001a28007986 */ /* 0x0003e4000c101b08 */
[----:B------:R-:W-:-:S05]  /*5a80*/  SEL R35, R35, 0xffffffff, !P6 ;  /* 0xffffffff23237807 */ /* 0x000fca0007000000 */
[----:B------:R-:W-:Y:S01]  /*5a90*/  IMAD R35, R35, UR6, RZ ;  /* 0x0000000623237c24 */ /* 0x000fe2000f8e02ff */
[----:B0-----:R-:W-:-:S13]  /*5aa0*/  ISETP.EQ.U32.AND P0, PT, R67, UR5, PT ;  /* 0x0000000543007c0c */ /* 0x001fda000bf02070 */
[----:B------:R-:W-:Y:S06]  /*5ab0*/  @P0 MEMBAR.ALL.GPU ;  /* 0x0000000000000992 */ /* 0x000fec000000a000 */
[----:B------:R-:W-:-:S00]  /*5ac0*/  @P0 ERRBAR ;  /* 0x00000000000009ab */ /* 0x000fc00000000000 */
[----:B------:R-:W-:Y:S06]  /*5ad0*/  @P0 CGAERRBAR ;  /* 0x00000000000005ab */ /* 0x000fec0000000000 */
[----:B------:R1:W-:Y:S01]  /*5ae0*/  @P0 REDG.E.ADD.S32.STRONG.GPU desc[UR8][R36.64], R35 ;  /* 0x000000232400098e */ /* 0x0003e2000c10e388 */
[----:B------:R-:W-:Y:S02]  /*5af0*/  ISETP.NE.AND P0, PT, R66, RZ, PT ;  /* 0x000000ff4200720c */ /* 0x000fe40003f05270 */
[----:B------:R-:W-:-:S04]  /*5b00*/  SEL R66, R5, RZ, !P6 ;  /* 0x000000ff05427207 */ /* 0x000fc80007000000 */
[----:B------:R-:W-:-:S13]  /*5b10*/  ISETP.NE.AND P6, PT, R66, -0x1, PT ;  /* 0xffffffff4200780c */ /* 0x000fda0003fc5270 */
[----:B-1----:R-:W-:Y:S05]  /*5b20*/  @!P6 BRA `(.L_x_161) ;  /* 0x000000000014e947 */ /* 0x002fea0003800000 */
.L_x_162:
[----:B------:R-:W2:Y:S04]  /*5b30*/  LDG.E.STRONG.GPU R35, desc[UR8][R36.64] ;  /* 0x0000000824237981 */ /* 0x000ea8000c1ef900 */
[----:B--2---:R-:W-:Y:S01]  /*5b40*/  CCTL.IVALL ;  /* 0x00000000ff00798f */ /* 0x004fe20002000000 */
[----:B------:R-:W-:Y:S05]  /*5b50*/  YIELD ;  /* 0x0000000000007946 */ /* 0x000fea0003800000 */
[----:B------:R-:W-:-:S13]  /*5b60*/  ISETP.NE.AND P6, PT, R35, R66, PT ;  /* 0x000000422300720c */ /* 0x000fda0003fc5270 */
[----:B------:R-:W-:Y:S05]  /*5b70*/  @P6 BRA `(.L_x_162) ;  /* 0xfffffffc00ec6947 */ /* 0x000fea000383ffff */
.L_x_161:
[----:B------:R-:W-:Y:S01]  /*5b80*/  ISETP.NE.AND P6, PT, R5, RZ, PT ;  /* 0x000000ff0500720c */ /* 0x000fe20003fc5270 */
[----:B------:R-:W-:Y:S05]  /*5b90*/  WARPSYNC.ALL ;  /* 0x0000000000007948 */ /* 0x000fea0003800000 */
[----:B------:R-:W-:Y:S07]  /*5ba0*/  BAR.SYNC.DEFER_BLOCKING 0x0 ;  /* 0x0000000000007b1d */ /* 0x000fee0000010000 */
[----:B------:R-:W-:Y:S05]  /*5bb0*/  @!P6 BRA `(.L_x_160) ;  /* 0x000000100004e947 */ /* 0x000fea0003800000 */
[----:B------:R-:W-:Y:S02]  /*5bc0*/  IADD3 R35, R5, -0x1, RZ ;  /* 0xffffffff05237810 */ /* 0x000fe40007ffe0ff */
[----:B------:R-:W-:Y:S02]  /*5bd0*/  MOV R36, RZ ;  /* 0x000000ff00247202 */ /* 0x000fe40000000f00 */
[----:B------:R-:W-:-:S13]  /*5be0*/  ISETP.GE.U32.AND P6, PT, R35, 0x3, PT ;  /* 0x000000032300780c */ /* 0x000fda0003fc6070 */
[----:B------:R-:W-:Y:S05]  /*5bf0*/  @!P6 BRA `(.L_x_163) ;  /* 0x0000000c0080e947 */ /* 0x000fea0003800000 */
[----:B------:R-:W-:Y:S01]  /*5c00*/  LOP3.LUT R40, R5, 0x3, RZ, 0xc0, !PT ;  /* 0x0000000305287812 */ /* 0x000fe200078ec0ff */
[----:B------:R-:W-:-:S03]  /*5c10*/  HFMA2.MMA R36, -RZ, RZ, 0, 0 ;  /* 0x00000000ff247435 */ /* 0x000fc600000001ff */
[----:B------:R-:W-:-:S04]  /*5c20*/  IADD3 R37, -R40, R5, RZ ;  /* 0x0000000528257210 */ /* 0x000fc80007ffe1ff */
[----:B------:R-:W-:-:S13]  /*5c30*/  ISETP.GT.AND P6, PT, R37, RZ, PT ;  /* 0x000000ff2500720c */ /* 0x000fda0003fc4270 */
[----:B------:R-:W-:Y:S05]  /*5c40*/  @!P6 BRA `(.L_x_164) ;  /* 0x0000000800f0e947 */ /* 0x000fea0003800000 */
[----:B------:R-:W-:Y:S02]  /*5c50*/  ISETP.GT.AND P6, PT, R37, 0xc, PT ;  /* 0x0000000c2500780c */ /* 0x000fe40003fc4270 */
[----:B------:R-:W-:Y:S02]  /*5c60*/  P2R R40, PR, RZ, 0x1 ;  /* 0x00000001ff287803 */ /* 0x000fe40000000000 */
[----:B------:R-:W-:-:S04]  /*5c70*/  PLOP3.LUT P0, PT, PT, PT, PT, 0x80, 0x0 ;  /* 0x000000000000781c */ /* 0x000fc80003f0f070 */
[----:B------:R-:W-:Y:S02]  /*5c80*/  P2R R35, PR, RZ, 0x1 ;  /* 0x00000001ff237803 */ /* 0x000fe40000000000 */
[----:B------:R-:W-:-:S03]  /*5c90*/  ISETP.NE.AND P0, PT, R40, RZ, PT ;  /* 0x000000ff2800720c */ /* 0x000fc60003f05270 */
[----:B------:R-:W-:Y:S10]  /*5ca0*/  @!P6 BRA `(.L_x_165) ;  /* 0x0000000400d4e947 */ /* 0x000ff40003800000 */
[----:B------:R-:W-:-:S04]  /*5cb0*/  PLOP3.LUT P6, PT, PT, PT, PT, 0x8, 0x0 ;  /* 0x000000000000781c */ /* 0x000fc80003fce170 */
[----:B------:R-:W-:-:S09]  /*5cc0*/  P2R R35, PR, RZ, 0x40 ;  /* 0x00000040ff237803 */ /* 0x000fd20000000000 */
.L_x_166:
[----:B------:R-:W-:-:S13]  /*5cd0*/  ISETP.EQ.OR P6, PT, R36, UR7, P0 ;  /* 0x0000000724007c0c */ /* 0x000fda00087c2670 */
[----:B------:R-:W-:-:S04]  /*5ce0*/  @!P6 IMAD R41, R4, R36, R0 ;  /* 0x000000240429e224 */ /* 0x000fc800078e0200 */
[----:B------:R-:W-:-:S06]  /*5cf0*/  @!P6 IMAD.WIDE.U32 R40, R41, 0x8, R38 ;  /* 0x000000082928e825 */ /* 0x000fcc00078e0026 */
[----:B------:R-:W2:Y:S01]  /*5d00*/  @!P6 LDG.E.64 R40, desc[UR8][R40.64] ;  /* 0x000000082828e981 */ /* 0x000ea2000c1e1b00 */
[----:B------:R-:W-:Y:S01]  /*5d10*/  IADD3 R67, R36, 0x1, RZ ;  /* 0x0000000124437810 */ /* 0x000fe20007ffe0ff */
[----:B--2---:R-:W-:Y:S01]  /*5d20*/  @!P6 FADD.FTZ R26, R26, R40 ;  /* 0x000000281a1ae221 */ /* 0x004fe20000010000 */
[----:B------:R-:W-:Y:S02]  /*5d30*/  @!P6 FADD.FTZ R27, R27, R41 ;  /* 0x000000291b1be221 */ /* 0x000fe40000010000 */
        /* <DEDUP_REMOVED lines=102> */
[----:B------:R-:W-:Y:S02]  /*63a0*/  IADD3 R37, R37, -0x10, RZ ;  /* 0xfffffff025257810 */ /* 0x000fe40007ffe0ff */
[----:B------:R-:W-:Y:S01]  /*63b0*/  IADD3 R36, R36, 0x10, RZ ;  /* 0x0000001024247810 */ /* 0x000fe20007ffe0ff */
[----:B--2---:R-:W-:Y:S01]  /*63c0*/  @!P6 FADD.FTZ R26, R26, R40 ;  /* 0x000000281a1ae221 */ /* 0x004fe20000010000 */
[----:B------:R-:W-:Y:S01]  /*63d0*/  @!P6 FADD.FTZ R27, R27, R41 ;  /* 0x000000291b1be221 */ /* 0x000fe20000010000 */
[----:B------:R-:W-:-:S13]  /*63e0*/  ISETP.GT.AND P6, PT, R37, 0xc, PT ;  /* 0x0000000c2500780c */ /* 0x000fda0003fc4270 */
[----:B------:R-:W-:Y:S05]  /*63f0*/  @P6 BRA `(.L_x_166) ;  /* 0xfffffff800346947 */ /* 0x000fea000383ffff */
.L_x_165:
[----:B------:R-:W-:-:S13]  /*6400*/  ISETP.GT.AND P6, PT, R37, 0x4, PT ;  /* 0x000000042500780c */ /* 0x000fda0003fc4270 */
[----:B------:R-:W-:Y:S05]  /*6410*/  @!P6 BRA `(.L_x_167) ;  /* 0x0000000000f0e947 */ /* 0x000fea0003800000 */
        /* <DEDUP_REMOVED lines=54> */
[----:B------:R-:W-:Y:S02]  /*6780*/  IADD3 R36, R35, 0x4, RZ ;  /* 0x0000000423247810 */ /* 0x000fe40007ffe0ff */
[----:B------:R-:W-:Y:S01]  /*6790*/  IADD3 R37, R37, -0x4, RZ ;  /* 0xfffffffc25257810 */ /* 0x000fe20007ffe0ff */
[----:B--2---:R-:W-:Y:S01]  /*67a0*/  @!P6 FADD.FTZ R26, R26, R40 ;  /* 0x000000281a1ae221 */ /* 0x004fe20000010000 */
[----:B------:R-:W-:Y:S01]  /*67b0*/  @!P6 FADD.FTZ R27, R27, R41 ;  /* 0x000000291b1be221 */ /* 0x000fe20000010000 */
[----:B------:R-:W-:-:S04]  /*67c0*/  PLOP3.LUT P6, PT, PT, PT, PT, 0x8, 0x0 ;  /* 0x000000000000781c */ /* 0x000fc80003fce170 */
[----:B------:R-:W-:-:S09]  /*67d0*/  P2R R35, PR, RZ, 0x40 ;  /* 0x00000040ff237803 */ /* 0x000fd20000000000 */
.L_x_167:
[----:B------:R-:W-:-:S04]  /*67e0*/  ISETP.NE.AND P6, PT, R35, RZ, PT ;  /* 0x000000ff2300720c */ /* 0x000fc80003fc5270 */
[----:B------:R-:W-:-:S13]  /*67f0*/  ISETP.NE.OR P6, PT, R37, RZ, P6 ;  /* 0x000000ff2500720c */ /* 0x000fda00037c5670 */
[----:B------:R-:W-:Y:S05]  /*6800*/  @!P6 BRA `(.L_x_163) ;  /* 0x00000000007ce947 */ /* 0x000fea0003800000 */
.L_x_164:
        /* <DEDUP_REMOVED lines=29> */
[----:B------:R-:W-:-:S13]  /*69e0*/  ISETP.NE.AND P6, PT, R37, RZ, PT ;  /* 0x000000ff2500720c */ /* 0x000fda0003fc5270 */
[----:B------:R-:W-:Y:S05]  /*69f0*/  @P6 BRA `(.L_x_164) ;  /* 0xfffffffc00846947 */ /* 0x000fea000383ffff */
.L_x_163:
[----:B------:R-:W-:-:S04]  /*6a00*/  LOP3.LUT R66, R5, 0x3, RZ, 0xc0, !PT ;  /* 0x0000000305427812 */ /* 0x000fc800078ec0ff */
[----:B------:R-:W-:-:S13]  /*6a10*/  ISETP.NE.AND P6, PT, R66, RZ, PT ;  /* 0x000000ff4200720c */ /* 0x000fda0003fc5270 */
[----:B------:R-:W-:Y:S05]  /*6a20*/  @!P6 BRA `(.L_x_160) ;  /* 0x000000000068e947 */ /* 0x000fea0003800000 */
[----:B------:R-:W-:Y:S01]  /*6a30*/  ISETP.EQ.OR P6, PT, R36, UR7, P0 ;  /* 0x0000000724007c0c */ /* 0x000fe200087c2670 */
[----:B------:R-:W-:-:S12]  /*6a40*/  BSSY B0, `(.L_x_168) ;  /* 0x0000007000007945 */ /* 0x000fd80003800000 */
[----:B------:R-:W-:Y:S05]  /*6a50*/  @P6 BRA `(.L_x_169) ;  /* 0x0000000000146947 */ /* 0x000fea0003800000 */
[----:B------:R-:W-:-:S04]  /*6a60*/  IMAD R41, R4, R36, R0 ;  /* 0x0000002404297224 */ /* 0x000fc800078e0200 */
[----:B------:R-:W-:-:S06]  /*6a70*/  IMAD.WIDE.U32 R40, R41, 0x8, R38 ;  /* 0x0000000829287825 */ /* 0x000fcc00078e0026 */
[----:B------:R-:W2:Y:S02]  /*6a80*/  LDG.E.64 R40, desc[UR8][R40.64] ;  /* 0x0000000828287981 */ /* 0x000ea4000c1e1b00 */
[----:B--2---:R-:W-:Y:S01]  /*6a90*/  FADD.FTZ R26, R26, R40 ;  /* 0x000000281a1a7221 */ /* 0x004fe20000010000 */
[----:B------:R-:W-:-:S07]  /*6aa0*/  FADD.FTZ R27, R27, R41 ;  /* 0x000000291b1b7221 */ /* 0x000fce0000010000 */
.L_x_169:
[----:B------:R-:W-:Y:S05]  /*6ab0*/  BSYNC B0 ;  /* 0x0000000000007941 */ /* 0x000fea0003800000 */
.L_x_168:
[----:B------:R-:W-:-:S13]  /*6ac0*/  ISETP.NE.AND P6, PT, R66, 0x1, PT ;  /* 0x000000014200780c */ /* 0x000fda0003fc5270 */
[----:B------:R-:W-:Y:S05]  /*6ad0*/  @!P6 BRA `(.L_x_160) ;  /* 0x00000000003ce947 */ /* 0x000fea0003800000 */
[----:B------:R-:W-:-:S04]  /*6ae0*/  IADD3 R41, R36, 0x1, RZ ;  /* 0x0000000124297810 */ /* 0x000fc80007ffe0ff */
[----:B------:R-:W-:-:S13]  /*6af0*/  ISETP.EQ.OR P6, PT, R41, UR7, P0 ;  /* 0x0000000729007c0c */ /* 0x000fda00087c2670 */
[----:B------:R-:W-:-:S04]  /*6b00*/  @!P6 IMAD R41, R41, R4, R0 ;  /* 0x000000042929e224 */ /* 0x000fc800078e0200 */
[----:B------:R-:W-:-:S06]  /*6b10*/  @!P6 IMAD.WIDE.U32 R40, R41, 0x8, R38 ;  /* 0x000000082928e825 */ /* 0x000fcc00078e0026 */
[----:B------:R-:W2:Y:S01]  /*6b20*/  @!P6 LDG.E.64 R40, desc[UR8][R40.64] ;  /* 0x000000082828e981 */ /* 0x000ea2000c1e1b00 */
[----:B------:R-:W-:Y:S01]  /*6b30*/  IADD3 R35, R36, 0x2, RZ ;  /* 0x0000000224237810 */ /* 0x000fe20007ffe0ff */
[----:B--2---:R-:W-:Y:S01]  /*6b40*/  @!P6 FADD.FTZ R26, R26, R40 ;  /* 0x000000281a1ae221 */ /* 0x004fe20000010000 */
[----:B------:R-:W-:Y:S02]  /*6b50*/  @!P6 FADD.FTZ R27, R27, R41 ;  /* 0x000000291b1be221 */ /* 0x000fe40000010000 */
[----:B------:R-:W-:-:S04]  /*6b60*/  ISETP.EQ.OR P6, PT, R35, UR7, P0 ;  /* 0x0000000723007c0c */ /* 0x000fc800087c2670 */
[----:B------:R-:W-:-:S13]  /*6b70*/  ISETP.EQ.OR P6, PT, R66, 0x2, P6 ;  /* 0x000000024200780c */ /* 0x000fda00037c2670 */
[----:B------:R-:W-:-:S04]  /*6b80*/  @!P6 IMAD R35, R35, R4, R0 ;  /* 0x000000042323e224 */ /* 0x000fc800078e0200 */
[----:B------:R-:W-:-:S06]  /*6b90*/  @!P6 IMAD.WIDE.U32 R38, R35, 0x8, R38 ;  /* 0x000000082326e825 */ /* 0x000fcc00078e0026 */
[----:B------:R-:W2:Y:S02]  /*6ba0*/  @!P6 LDG.E.64 R38, desc[UR8][R38.64] ;  /* 0x000000082626e981 */ /* 0x000ea4000c1e1b00 */
[----:B--2---:R-:W-:Y:S01]  /*6bb0*/  @!P6 FADD.FTZ R26, R26, R38 ;  /* 0x000000261a1ae221 */ /* 0x004fe20000010000 */
[----:B------:R-:W-:-:S07]  /*6bc0*/  @!P6 FADD.FTZ R27, R27, R39 ;  /* 0x000000271b1be221 */ /* 0x000fce0000010000 */
.L_x_160:
[----:B------:R-:W0:Y:S01]  /*6bd0*/  S2UR UR6, SR_CgaCtaId ;  /* 0x00000000000679c3 */ /* 0x000e220000008800 */
[----:B------:R-:W-:Y:S01]  /*6be0*/  UMOV UR5, 0x400 ;  /* 0x0000040000057882 */ /* 0x000fe20000000000 */
[----:B------:R-:W-:Y:S02]  /*6bf0*/  ISETP.NE.AND P6, PT, RZ, UR10, PT ;  /* 0x0000000aff007c0c */ /* 0x000fe4000bfc5270 */
[----:B------:R-:W-:Y:S02]  /*6c00*/  SHF.L.U32 R41, R72, 0x10, RZ ;  /* 0x0000001048297819 */ /* 0x000fe400000006ff */
[----:B------:R-:W-:Y:S02]  /*6c10*/  SHF.L.U32 R37, R52, 0x10, RZ ;  /* 0x0000001034257819 */ /* 0x000fe400000006ff */
[----:B------:R-:W1:Y:S01]  /*6c20*/  LDC R39, c[0x0][0x2ac] ;  /* 0x0000ab00ff277b82 */ /* 0x000e620000000800 */
[C---:B------:R-:W-:Y:S01]  /*6c30*/  FADD.FTZ R41, -R20.reuse, R41 ;  /* 0x0000002914297221 */ /* 0x040fe20000010100 */
[----:B------:R-:W-:Y:S01]  /*6c40*/  SHF.L.U32 R91, R91, 0x10, RZ ;  /* 0x000000105b5b7819 */ /* 0x000fe200000006ff */
[----:B------:R-:W-:Y:S01]  /*6c50*/  FADD.FTZ R37, -R20, R37 ;  /* 0x0000002514257221 */ /* 0x000fe20000010100 */
[----:B------:R-:W-:Y:S01]  /*6c60*/  SHF.L.U32 R40, R51, 0x10, RZ ;  /* 0x0000001033287819 */ /* 0x000fe200000006ff */
[-C--:B------:R-:W-:Y:S01]  /*6c70*/  FMUL.FTZ R41, R41, R8.reuse ;  /* 0x0000000829297220 */ /* 0x080fe20000410000 */
[----:B------:R-:W-:Y:S01]  /*6c80*/  SHF.L.U32 R73, R73, 0x10, RZ ;  /* 0x0000001049497819 */ /* 0x000fe200000006ff */
[----:B------:R-:W-:Y:S01]  /*6c90*/  FMUL.FTZ R52, R37, R8 ;  /* 0x0000000825347220 */ /* 0x000fe20000410000 */
        /* <DEDUP_REMOVED lines=27> */
.L_x_170:
[----:B------:R-:W-:Y:S01]  /*6e50*/  ISETP.NE.AND P0, PT, R107, RZ, PT ;  /* 0x000000ff6b00720c */ /* 0x000fe20003f05270 */
[----:B------:R-:W-:-:S12]  /*6e60*/  BSSY B0, `(.L_x_171) ;  /* 0x0000014000007945 */ /* 0x000fd80003800000 */
[----:B------:R-:W-:Y:S05]  /*6e70*/  @!P0 BRA `(.L_x_172) ;  /* 0x0000000000488947 */ /* 0x000fea0003800000 */
[----:B------:R-:W-:Y:S01]  /*6e80*/  ULDC.64 UR12, c[0x0][0x288] ;  /* 0x0000a200000c7ab9 */ /* 0x000fe20000000a00 */
[----:B------:R-:W-:Y:S01]  /*6e90*/  MOV R26, R16 ;  /* 0x00000010001a7202 */ /* 0x000fe20000000f00 */
[----:B------:R-:W-:Y:S01]  /*6ea0*/  IMAD R36, R110, UR12, RZ ;  /* 0x0000000c6e247c24 */ /* 0x000fe2000f8e02ff */
[----:B------:R-:W-:-:S03]  /*6eb0*/  MOV R27, R19 ;  /* 0x00000013001b7202 */ /* 0x000fc60000000f00 */
[C---:B------:R-:W-:Y:S02]  /*6ec0*/  IMAD R37, R3.reuse, UR13, R36 ;  /* 0x0000000d03257c24 */ /* 0x040fe4000f8e0224 */
[----:B------:R-:W-:Y:S01]  /*6ed0*/  IMAD.WIDE.U32 R26, R3, UR12, R26 ;  /* 0x0000000c031a7c25 */ /* 0x000fe2000f8e001a */
[----:B------:R-:W-:-:S04]  /*6ee0*/  ULDC.64 UR12, c[0x0][0x210] ;  /* 0x00008400000c7ab9 */ /* 0x000fc80000000a00 */
[----:B------:R-:W-:Y:S01]  /*6ef0*/  IADD3 R37, R27, R37, RZ ;  /* 0x000000251b257210 */ /* 0x000fe20007ffe0ff */
[----:B------:R-:W-:Y:S01]  /*6f00*/  FFMA.FTZ R27, R35, R52, R38 ;  /* 0x00000034231b7223 */ /* 0x000fe20000010026 */
[----:B------:R-:W-:-:S04]  /*6f10*/  LEA R36, P0, R26, UR12, 0x1 ;  /* 0x0000000c1a247c11 */ /* 0x000fc8000f8008ff */
[----:B------:R-:W-:Y:S01]  /*6f20*/  LEA.HI.X R37, R26, UR13, R37, 0x1, P0 ;  /* 0x0000000d1a257c11 */ /* 0x000fe200080f0c25 */
[----:B------:R-:W-:Y:S01]  /*6f30*/  FFMA.FTZ R26, R35, R41, R38 ;  /* 0x00000029231a7223 */ /* 0x000fe20000010026 */
[----:B------:R-:W-:-:S03]  /*6f40*/  FFMA.FTZ R41, R40, R23, -R27 ;  /* 0x0000001728297223 */ /* 0x000fc6000001081b */
[----:B------:R-:W-:Y:S01]  /*6f50*/  FFMA.FTZ R91, R91, R22, -R26 ;  /* 0x000000165b5b7223 */ /* 0x000fe2000001081a */
[----:B------:R-:W-:-:S03]  /*6f60*/  FMUL.FTZ R26, R41, R8 ;  /* 0x00000008291a7220 */ /* 0x000fc60000410000 */
[----:B------:R-:W-:-:S05]  /*6f70*/  FMUL.FTZ R27, R91, R8 ;  /* 0x000000085b1b7220 */ /* 0x000fca0000410000 */
[----:B------:R-:W-:-:S05]  /*6f80*/  F2FP.BF16.F32.PACK_AB R27, R26, R27 ;  /* 0x0000001b1a1b723e */ /* 0x000fca00000010ff */
[----:B------:R0:W-:Y:S02]  /*6f90*/  STG.E desc[UR8][R36.64], R27 ;  /* 0x0000001b24007986 */ /* 0x0001e4000c101908 */
.L_x_172:
[----:B------:R-:W-:Y:S05]  /*6fa0*/  BSYNC B0 ;  /* 0x0000000000007941 */ /* 0x000fea0003800000 */
.L_x_171:
[----:B------:R-:W-:Y:S01]  /*6fb0*/  ISETP.NE.AND P6, PT, RZ, UR10, PT ;  /* 0x0000000aff007c0c */ /* 0x000fe2000bfc5270 */
[C---:B------:R-:W-:Y:S01]  /*6fc0*/  FADD.FTZ R51, -R20.reuse, R73 ;  /* 0x0000004914337221 */ /* 0x040fe20000010100 */
[----:B0-----:R-:W-:Y:S01]  /*6fd0*/  FADD.FTZ R27, -R20, R49 ;  /* 0x00000031141b7221 */ /* 0x001fe20000010100 */
[----:B------:R-:W-:Y:S02]  /*6fe0*/  SHF.L.U32 R41, R90, 0x10, RZ ;  /* 0x000000105a297819 */ /* 0x000fe400000006ff */
[----:B------:R-:W-:Y:S01]  /*6ff0*/  SHF.L.U32 R40, R55, 0x10, RZ ;  /* 0x0000001037287819 */ /* 0x000fe200000006ff */
[-C--:B------:R-:W-:Y:S01]  /*7000*/  FMUL.FTZ R51, R51, R8.reuse ;  /* 0x0000000833337220 */ /* 0x080fe20000410000 */
[----:B------:R-:W-:Y:S01]  /*7010*/  SHF.L.U32 R15, R15, 0x10, RZ ;  /* 0x000000100f0f7819 */ /* 0x000fe200000006ff */
[----:B------:R-:W-:Y:S01]  /*7020*/  FMUL.FTZ R52, R27, R8 ;  /* 0x000000081b347220 */ /* 0x000fe20000410000 */
[----:B------:R-:W-:-:S04]  /*7030*/  SHF.L.U32 R49, R54, 0x10, RZ ;  /* 0x0000001036317819 */ /* 0x000fc800000006ff */
        /* <DEDUP_REMOVED lines=19> */
.L_x_173:
[----:B------:R-:W-:Y:S04]  /*7170*/  BSSY B0, `(.L_x_174) ;  /* 0x0000014000007945 */ /* 0x000fe80003800000 */
        /* <DEDUP_REMOVED lines=19> */
.L_x_175:
[----:B------:R-:W-:Y:S05]  /*72b0*/  BSYNC B0 ;  /* 0x0000000000007941 */ /* 0x000fea0003800000 */
.L_x_174:
[C---:B0-----:R-:W-:Y:S01]  /*72c0*/  FADD.FTZ R27, -R20.reuse, R15 ;  /* 0x0000000f141b7221 */ /* 0x041fe20000010100 */
[----:B------:R-:W-:Y:S01]  /*72d0*/  FADD.FTZ R49, -R20, R49 ;  /* 0x0000003114317221 */ /* 0x000fe20000010100 */
[----:B------:R-:W-:Y:S02]  /*72e0*/  SHF.L.U32 R15, R58, 0x10, RZ ;  /* 0x000000103a0f7819 */ /* 0x000fe400000006ff */
[----:B------:R-:W-:Y:S01]  /*72f0*/  SHF.L.U32 R89, R89, 0x10, RZ ;  /* 0x0000001059597819 */ /* 0x000fe200000006ff */
[-C--:B------:R-:W-:Y:S01]  /*7300*/  FMUL.FTZ R55, R27, R8.reuse ;  /* 0x000000081b377220 */ /* 0x080fe20000410000 */
[----:B------:R-:W-:Y:S01]  /*7310*/  SHF.L.U32 R40, R59, 0x10, RZ ;  /* 0x000000103b287819 */ /* 0x000fe200000006ff */
[----:B------:R-:W-:Y:S01]  /*7320*/  FMUL.FTZ R58, R49, R8 ;  /* 0x00000008313a7220 */ /* 0x000fe20000410000 */
        /* <DEDUP_REMOVED lines=20> */
.L_x_176:
        /* <DEDUP_REMOVED lines=15> */
[----:B------:R-:W-:Y:S01]  /*7560*/  FFMA.FTZ R89, R89, R22, -R26 ;  /* 0x0000001659597223 */ /* 0x000fe2000001081a */
[----:B------:R-:W-:-:S03]  /*7570*/  FMUL.FTZ R26, R41, R8 ;  /* 0x00000008291a7220 */ /* 0x000fc60000410000 */
[----:B------:R-:W-:-:S05]  /*7580*/  FMUL.FTZ R27, R89, R8 ;  /* 0x00000008591b7220 */ /* 0x000fca0000410000 */
[----:B------:R-:W-:-:S05]  /*7590*/  F2FP.BF16.F32.PACK_AB R27, R26, R27 ;  /* 0x0000001b1a1b723e */ /* 0x000fca00000010ff */
[----:B------:R0:W-:Y:S02]  /*75a0*/  STG.E desc[UR8][R36.64], R27 ;  /* 0x0000001b24007986 */ /* 0x0001e4000c101908 */
.L_x_178:
[----:B------:R-:W-:Y:S05]  /*75b0*/  BSYNC B0 ;  /* 0x0000000000007941 */ /* 0x000fea0003800000 */
.L_x_177:
        /* <DEDUP_REMOVED lines=27> */
.L_x_179:
[----:B------:R-:W-:Y:S01]  /*7770*/  ISETP.NE.AND P0, PT, R106, RZ, PT ;  /* 0x000000ff6a00720c */ /* 0x000fe20003f05270 */
[----:B------:R-:W-:-:S12]  /*7780*/  BSSY B0, `(.L_x_180) ;  /* 0x0000016000007945 */ /* 0x000fd80003800000 */
[----:B------:R-:W-:Y:S05]  /*7790*/  @!P0 BRA `(.L_x_181) ;  /* 0x0000000000508947 */ /* 0x000fea0003800000 */
[----:B------:R-:W-:Y:S01]  /*77a0*/  IADD3 R36, R3, 0x60, RZ ;  /* 0x0000006003247810 */ /* 0x000fe20007ffe0ff */
[----:B------:R-:W-:Y:S01]  /*77b0*/  ULDC.64 UR12, c[0x0][0x288] ;  /* 0x0000a200000c7ab9 */ /* 0x000fe20000000a00 */
[----:B------:R-:W-:Y:S02]  /*77c0*/  MOV R26, R16 ;  /* 0x00000010001a7202 */ /* 0x000fe40000000f00 */
[----:B------:R-:W-:Y:S02]  /*77d0*/  SHF.R.S32.HI R21, RZ, 0x1f, R36 ;  /* 0x0000001fff157819 */ /* 0x000fe40000011424 */
[----:B------:R-:W-:-:S03]  /*77e0*/  MOV R27, R19 ;  /* 0x00000013001b7202 */ /* 0x000fc60000000f00 */
[----:B------:R-:W-:Y:S02]  /*77f0*/  IMAD R21, R21, UR12, RZ ;  /* 0x0000000c15157c24 */ /* 0x000fe4000f8e02ff */
[----:B------:R-:W-:-:S04]  /*7800*/  IMAD.WIDE.U32 R26, R36, UR12, R26 ;  /* 0x0000000c241a7c25 */ /* 0x000fc8000f8e001a */
[----:B------:R-:W-:Y:S01]  /*7810*/  IMAD R21, R36, UR13, R21 ;  /* 0x0000000d24157c24 */ /* 0x000fe2000f8e0215 */
[----:B------:R-:W-:Y:S02]  /*7820*/  ULDC.64 UR12, c[0x0][0x210] ;  /* 0x00008400000c7ab9 */ /* 0x000fe40000000a00 */
[----:B------:R-:W-:Y:S02]  /*7830*/  LEA R36, P0, R26, UR12, 0x1 ;  /* 0x0000000c1a247c11 */ /* 0x000fe4000f8008ff */
[----:B------:R-:W-:-:S04]  /*7840*/  IADD3 R21, R27, R21, RZ ;  /* 0x000000151b157210 */ /* 0x000fc80007ffe0ff */
[----:B------:R-:W-:Y:S01]  /*7850*/  LEA.HI.X R37, R26, UR13, R21, 0x1, P0 ;  /* 0x0000000d1a257c11 */ /* 0x000fe200080f0c15 */
[C-C-:B------:R-:W-:Y:S01]  /*7860*/  FFMA.FTZ R26, R35.reuse, R55, R38.reuse ;  /* 0x00000037231a7223 */ /* 0x140fe20000010026 */
[----:B------:R-:W-:-:S03]  /*7870*/  FFMA.FTZ R21, R35, R54, R38 ;  /* 0x0000003623157223 */ /* 0x000fc60000010026 */
[----:B------:R-:W-:Y:S01]  /*7880*/  FFMA.FTZ R41, R41, R22, -R26 ;  /* 0x0000001629297223 */ /* 0x000fe2000001081a */
[----:B------:R-:W-:-:S03]  /*7890*/  FFMA.FTZ R21, R40, R23, -R21 ;  /* 0x0000001728157223 */ /* 0x000fc60000010815 */
[-C--:B------:R-:W-:Y:S01]  /*78a0*/  FMUL.FTZ R26, R41, R8.reuse ;  /* 0x00000008291a7220 */ /* 0x080fe20000410000 */
[----:B------:R-:W-:-:S05]  /*78b0*/  FMUL.FTZ R21, R21, R8 ;  /* 0x0000000815157220 */ /* 0x000fca0000410000 */
[----:B------:R-:W-:-:S05]  /*78c0*/  F2FP.BF16.F32.PACK_AB R21, R21, R26 ;  /* 0x0000001a1515723e */ /* 0x000fca00000010ff */
[----:B------:R0:W-:Y:S02]  /*78d0*/  STG.E desc[UR8][R36.64], R21 ;  /* 0x0000001524007986 */ /* 0x0001e4000c101908 */
.L_x_181:
[----:B------:R-:W-:Y:S05]  /*78e0*/  BSYNC B0 ;  /* 0x0000000000007941 */ /* 0x000fea0003800000 */
.L_x_180:
        /* <DEDUP_REMOVED lines=28> */
.L_x_182:
        /* <DEDUP_REMOVED lines=11> */
[----:B------:R-:W-:Y:S01]  /*7b60*/  ULDC.64 UR12, c[0x0][0x210] ;  /* 0x00008400000c7ab9 */ /* 0x000fe20000000a00 */
[----:B------:R-:W-:Y:S01]  /*7b70*/  FFMA.FTZ R10, R35, R51, R38 ;  /* 0x00000033230a7223 */ /* 0x000fe20000010026 */
[----:B------:R-:W-:Y:S02]  /*7b80*/  LEA R36, P0, R26, UR12, 0x1 ;  /* 0x0000000c1a247c11 */ /* 0x000fe4000f8008ff */
[----:B------:R-:W-:Y:S01]  /*7b90*/  IADD3 R21, R27, R21, RZ ;  /* 0x000000151b157210 */ /* 0x000fe20007ffe0ff */
[----:B------:R-:W-:-:S03]  /*7ba0*/  FFMA.FTZ R87, R87, R22, -R10 ;  /* 0x0000001657577223 */ /* 0x000fc6000001080a */
[----:B------:R-:W-:Y:S01]  /*7bb0*/  LEA.HI.X R37, R26, UR13, R21, 0x1, P0 ;  /* 0x0000000d1a257c11 */ /* 0x000fe200080f0c15 */
[----:B------:R-:W-:-:S04]  /*7bc0*/  FFMA.FTZ R21, R35, R54, R38 ;  /* 0x0000003623157223 */ /* 0x000fc80000010026 */
[----:B------:R-:W-:Y:S01]  /*7bd0*/  FFMA.FTZ R27, R40, R23, -R21 ;  /* 0x00000017281b7223 */ /* 0x000fe20000010815 */
[----:B------:R-:W-:-:S03]  /*7be0*/  FMUL.FTZ R21, R87, R8 ;  /* 0x0000000857157220 */ /* 0x000fc60000410000 */
[----:B------:R-:W-:-:S05]  /*7bf0*/  FMUL.FTZ R10, R27, R8 ;  /* 0x000000081b0a7220 */ /* 0x000fca0000410000 */
[----:B------:R-:W-:-:S05]  /*7c00*/  F2FP.BF16.F32.PACK_AB R21, R10, R21 ;  /* 0x000000150a15723e */ /* 0x000fca00000010ff */
[----:B------:R0:W-:Y:S02]  /*7c10*/  STG.E desc[UR8][R36.64], R21 ;  /* 0x0000001524007986 */ /* 0x0001e4000c101908 */
.L_x_184:
[----:B------:R-:W-:Y:S05]  /*7c20*/  BSYNC B0 ;  /* 0x0000000000007941 */ /* 0x000fea0003800000 */
.L_x_183:
[----:B------:R-:W-:Y:S01]  /*7c30*/  ISETP.NE.AND P0, PT, RZ, UR10, PT ;  /* 0x0000000aff007c0c */ /* 0x000fe2000bf05270 */
[C---:B------:R-:W-:Y:S01]  /*7c40*/  FADD.FTZ R9, -R20.reuse, R9 ;  /* 0x0000000914097221 */ /* 0x040fe20000010100 */
[----:B------:R-:W-:Y:S01]  /*7c50*/  FADD.FTZ R15, -R20, R15 ;  /* 0x0000000f140f7221 */ /* 0x000fe20000010100 */
[----:B0-----:R-:W-:Y:S02]  /*7c60*/  SHF.L.U32 R21, R86, 0x10, RZ ;  /* 0x0000001056157819 */ /* 0x001fe400000006ff */
        /* <DEDUP_REMOVED lines=24> */
.L_x_185:
        /* <DEDUP_REMOVED lines=23> */
.L_x_187:
[----:B------:R-:W-:Y:S05]  /*7f60*/  BSYNC B0 ;  /* 0x0000000000007941 */ /* 0x000fea0003800000 */
.L_x_186:
        /* <DEDUP_REMOVED lines=28> */
.L_x_188:
        /* <DEDUP_REMOVED lines=13> */
[----:B------:R-:W-:Y:S01]  /*8200*/  IADD3 R15, R11, R15, RZ ;  /* 0x0000000f0b0f7210 */ /* 0x000fe20007ffe0ff */
[----:B------:R-:W-:-:S03]  /*8210*/  FFMA.FTZ R11, R35, R52, R38 ;  /* 0x00000034230b7223 */ /* 0x000fc60000010026 */
[----:B------:R-:W-:Y:S01]  /*8220*/  LEA.HI.X R27, R10, UR13, R15, 0x1, P0 ;  /* 0x0000000d0a1b7c11 */ /* 0x000fe200080f0c0f */
[----:B------:R-:W-:Y:S01]  /*8230*/  FFMA.FTZ R10, R35, R85, R38 ;  /* 0x00000055230a7223 */ /* 0x000fe20000010026 */
[----:B------:R-:W-:-:S03]  /*8240*/  FFMA.FTZ R11, R36, R23, -R11 ;  /* 0x00000017240b7223 */ /* 0x000fc6000001080b */
[----:B------:R-:W-:-:S04]  /*8250*/  FFMA.FTZ R9, R9, R22, -R10 ;  /* 0x0000001609097223 */ /* 0x000fc8000001080a */
[-C--:B------:R-:W-:Y:S01]  /*8260*/  FMUL.FTZ R10, R9, R8.reuse ;  /* 0x00000008090a7220 */ /* 0x080fe20000410000 */
[----:B------:R-:W-:-:S05]  /*8270*/  FMUL.FTZ R9, R11, R8 ;  /* 0x000000080b097220 */ /* 0x000fca0000410000 */
[----:B------:R-:W-:-:S05]  /*8280*/  F2FP.BF16.F32.PACK_AB R9, R9, R10 ;  /* 0x0000000a0909723e */ /* 0x000fca00000010ff */
[----:B------:R0:W-:Y:S02]  /*8290*/  STG.E desc[UR8][R26.64], R9 ;  /* 0x000000091a007986 */ /* 0x0001e4000c101908 */
.L_x_190:
[----:B------:R-:W-:Y:S05]  /*82a0*/  BSYNC B0 ;  /* 0x0000000000007941 */ /* 0x000fea0003800000 */
.L_x_189:
[----:B------:R-:W-:Y:S01]  /*82b0*/  ISETP.NE.AND P0, PT, RZ, UR10, PT ;  /* 0x0000000aff007c0c */ /* 0x000fe2000bf05270 */
[C---:B------:R-:W-:Y:S01]  /*82c0*/  FADD.FTZ R55, -R20.reuse, R55 ;  /* 0x0000003714377221 */ /* 0x040fe20000010100 */
[----:B------:R-:W-:Y:S01]  /*82d0*/  FADD.FTZ R51, -R20, R51 ;  /* 0x0000003314337221 */ /* 0x000fe20000010100 */
        /* <DEDUP_REMOVED lines=8> */
[----:B0-----:R-:W-:-:S03]  /*8360*/  FFMA.FTZ R9, R55, R22, R24 ;  /* 0x0000001637097223 */ /* 0x001fc60000010018 */
        /* <DEDUP_REMOVED lines=16> */
.L_x_191:
[----:B------:R-:W-:Y:S01]  /*8470*/  ISETP.NE.AND P0, PT, R102, RZ, PT ;  /* 0x000000ff6600720c */ /* 0x000fe20003f05270 */
[----:B------:R-:W-:-:S12]  /*8480*/  BSSY B0, `(.L_x_192) ;  /* 0x0000016000007945 */ /* 0x000fd80003800000 */
[----:B------:R-:W-:Y:S05]  /*8490*/  @!P0 BRA `(.L_x_193) ;  /* 0x0000000000508947 */ /* 0x000fea0003800000 */
[----:B------:R-:W-:Y:S01]  /*84a0*/  IADD3 R15, R3, 0xe0, RZ ;  /* 0x000000e0030f7810 */ /* 0x000fe20007ffe0ff */
[----:B------:R-:W-:Y:S01]  /*84b0*/  ULDC.64 UR12, c[0x0][0x288] ;  /* 0x0000a200000c7ab9 */ /* 0x000fe20000000a00 */
[----:B------:R-:W-:Y:S02]  /*84c0*/  MOV R10, R16 ;  /* 0x00000010000a7202 */ /* 0x000fe40000000f00 */
[----:B0-----:R-:W-:Y:S02]  /*84d0*/  SHF.R.S32.HI R9, RZ, 0x1f, R15 ;  /* 0x0000001fff097819 */ /* 0x001fe4000001140f */
        /* <DEDUP_REMOVED lines=16> */
.L_x_193:
[----:B------:R-:W-:Y:S05]  /*85e0*/  BSYNC B0 ;  /* 0x0000000000007941 */ /* 0x000fea0003800000 */
.L_x_192:
        /* <DEDUP_REMOVED lines=28> */
.L_x_194:
[----:B------:R-:W-:Y:S01]  /*87b0*/  ISETP.NE.AND P0, PT, R101, RZ, PT ;  /* 0x000000ff6500720c */ /* 0x000fe20003f05270 */
[----:B------:R-:W-:-:S12]  /*87c0*/  BSSY B0, `(.L_x_195) ;  /* 0x0000016000007945 */ /* 0x000fd80003800000 */
[----:B------:R-:W-:Y:S05]  /*87d0*/  @!P0 BRA `(.L_x_196) ;  /* 0x0000000000508947 */ /* 0x000fea0003800000 */
[----:B------:R-:W-:Y:S01]  /*87e0*/  IADD3 R12, R3, 0x100, RZ ;  /* 0x00000100030c7810 */ /* 0x000fe20007ffe0ff */
[----:B------:R-:W-:Y:S01]  /*87f0*/  ULDC.64 UR12, c[0x0][0x288] ;  /* 0x0000a200000c7ab9 */ /* 0x000fe20000000a00 */
[----:B------:R-:W-:Y:S02]  /*8800*/  MOV R10, R16 ;  /* 0x00000010000a7202 */ /* 0x000fe40000000f00 */
[----:B01----:R-:W-:Y:S02]  /*8810*/  SHF.R.S32.HI R9, RZ, 0x1f, R12 ;  /* 0x0000001fff097819 */ /* 0x003fe4000001140c */
        /* <DEDUP_REMOVED lines=16> */
.L_x_196:
[----:B------:R-:W-:Y:S05]  /*8920*/  BSYNC B0 ;  /* 0x0000000000007941 */ /* 0x000fea0003800000 */
.L_x_195:
[----:B------:R-:W-:Y:S01]  /*8930*/  ISETP.NE.AND P6, PT, RZ, UR10, PT ;  /* 0x0000000aff007c0c */ /* 0x000fe2000bfc5270 */
[C---:B------:R-:W-:Y:S01]  /*8940*/  FADD.FTZ R37, -R20.reuse, R37 ;  /* 0x0000002514257221 */ /* 0x040fe20000010100 */
[----:B------:R-:W-:Y:S01]  /*8950*/  FADD.FTZ R47, -R20, R47 ;  /* 0x0000002f142f7221 */ /* 0x000fe20000010100 */
[----:B012---:R-:W-:Y:S02]  /*8960*/  SHF.L.U32 R9, R80, 0x10, RZ ;  /* 0x0000001050097819 */ /* 0x007fe400000006ff */
[----:B------:R-:W-:Y:S01]  /*8970*/  SHF.L.U32 R46, R46, 0x10, RZ ;  /* 0x000000102e2e7819 */ /* 0x000fe200000006ff */
[-C--:B------:R-:W-:Y:S01]  /*8980*/  FMUL.FTZ R41, R37, R8.reuse ;  /* 0x0000000825297220 */ /* 0x080fe20000410000 */
[----:B------:R-:W-:Y:S01]  /*8990*/  SHF.L.U32 R79, R79, 0x10, RZ ;  /* 0x000000104f4f7819 */ /* 0x000fe200000006ff */
[----:B------:R-:W-:-:S05]  /*89a0*/  FMUL.FTZ R40, R47, R8 ;  /* 0x000000082f287220 */ /* 0x000fca0000410000 */
        /* <DEDUP_REMOVED lines=19> */
.L_x_197:
[----:B------:R-:W-:Y:S04]  /*8ae0*/  BSSY B0, `(.L_x_198) ;  /* 0x0000016000007945 */ /* 0x000fe80003800000 */
        /* <DEDUP_REMOVED lines=21> */
.L_x_199:
[----:B------:R-:W-:Y:S05]  /*8c40*/  BSYNC B0 ;  /* 0x0000000000007941 */ /* 0x000fea0003800000 */
.L_x_198:
[----:B------:R-:W-:Y:S01]  /*8c50*/  SHF.L.U32 R45, R45, 0x10, RZ ;  /* 0x000000102d2d7819 */ /* 0x000fe200000006ff */
[----:B------:R-:W-:Y:S01]  /*8c60*/  FADD.FTZ R79, -R20, R79 ;  /* 0x0000004f144f7221 */ /* 0x000fe20000010100 */
[----:B0-----:R-:W-:Y:S02]  /*8c70*/  SHF.L.U32 R9, R78, 0x10, RZ ;  /* 0x000000104e097819 */ /* 0x001fe400000006ff */
[----:B------:R-:W-:Y:S01]  /*8c80*/  SHF.L.U32 R44, R44, 0x10, RZ ;  /* 0x000000102c2c7819 */ /* 0x000fe200000006ff */
[----:B------:R-:W-:Y:S01]  /*8c90*/  FADD.FTZ R45, -R20, R45 ;  /* 0x0000002d142d7221 */ /* 0x000fe20000010100 */
[----:B------:R-:W-:Y:S01]  /*8ca0*/  SHF.L.U32 R37, R13, 0x10, RZ ;  /* 0x000000100d257819 */ /* 0x000fe200000006ff */
[-C--:B------:R-:W-:Y:S01]  /*8cb0*/  FMUL.FTZ R79, R79, R8.reuse ;  /* 0x000000084f4f7220 */ /* 0x080fe20000410000 */
[----:B------:R-:W-:Y:S01]  /*8cc0*/  SHF.L.U32 R43, R43, 0x10, RZ ;  /* 0x000000102b2b7819 */ /* 0x000fe200000006ff */
[----:B------:R-:W-:Y:S01]  /*8cd0*/  FMUL.FTZ R40, R45, R8 ;  /* 0x000000082d287220 */ /* 0x000fe20000410000 */
[----:B------:R-:W-:Y:S01]  /*8ce0*/  SHF.R.U32.HI R46, RZ, 0x3, R2 ;  /* 0x00000003ff2e7819 */ /* 0x000fe20000011602 */
        /* <DEDUP_REMOVED lines=19> */
.L_x_200:
        /* <DEDUP_REMOVED lines=22> */
.L_x_202:
[----:B------:R-:W-:Y:S05]  /*8f80*/  BSYNC B0 ;  /* 0x0000000000007941 */ /* 0x000fea0003800000 */
.L_x_201:
[C---:B------:R-:W-:Y:S01]  /*8f90*/  FADD.FTZ R37, -R20.reuse, R37 ;  /* 0x0000002514257221 */ /* 0x040fe20000010100 */
[----:B------:R-:W-:Y:S01]  /*8fa0*/  FADD.FTZ R43, -R20, R43 ;  /* 0x0000002b142b7221 */ /* 0x000fe20000010100 */
[----:B------:R-:W-:Y:S01]  /*8fb0*/  IMAD R39, R39, UR7, R46 ;  /* 0x0000000727277c24 */ /* 0x000fe2000f8e022e */
[----:B------:R-:W-:Y:S01]  /*8fc0*/  SHF.L.U32 R77, R77, 0x10, RZ ;  /* 0x000000104d4d7819 */ /* 0x000fe200000006ff */
[-C--:B------:R-:W-:Y:S01]  /*8fd0*/  FMUL.FTZ R37, R37, R8.reuse ;  /* 0x0000000825257220 */ /* 0x080fe20000410000 */
[----:B------:R-:W-:Y:S01]  /*8fe0*/  SHF.L.U32 R42, R42, 0x10, RZ ;  /* 0x000000102a2a7819 */ /* 0x000fe200000006ff */
[----:B------:R-:W-:Y:S01]  /*8ff0*/  FMUL.FTZ R36, R43, R8 ;  /* 0x000000082b247220 */ /* 0x000fe20000410000 */
        /* <DEDUP_REMOVED lines=20> */
.L_x_203:
[----:B------:R-:W-:Y:S04]  /*9140*/  BSSY B0, `(.L_x_204) ;  /* 0x0000016000007945 */ /* 0x000fe80003800000 */
[----:B------:R-:W-:Y:S05]  /*9150*/  @!P3 BRA `(.L_x_205) ;  /* 0x000000000050b947 */ /* 0x000fea0003800000 */
[----:B0-----:R-:W-:Y:S01]  /*9160*/  IADD3 R10, R3, 0x160, RZ ;  /* 0x00000160030a7810 */ /* 0x001fe20007ffe0ff */
        /* <DEDUP_REMOVED lines=19> */
.L_x_205:
[----:B------:R-:W-:Y:S05]  /*92a0*/  BSYNC B0 ;  /* 0x0000000000007941 */ /* 0x000fea0003800000 */
.L_x_204:
[----:B01----:R-:W-:Y:S01]  /*92b0*/  SHF.L.U32 R9, R14, 0x10, RZ ;  /* 0x000000100e097819 */ /* 0x003fe200000006ff */
[C---:B------:R-:W-:Y:S01]  /*92c0*/  FADD.FTZ R27, -R20.reuse, R27 ;  /* 0x0000001b141b7221 */ /* 0x040fe20000010100 */
[----:B------:R-:W-:Y:S01]  /*92d0*/  IADD3 R37, R39, 0x180, RZ ;  /* 0x0000018027257810 */ /* 0x000fe20007ffe0ff */
[----:B------:R-:W-:Y:S01]  /*92e0*/  ULDC.64 UR12, c[0x0][0x290] ;  /* 0x0000a400000c7ab9 */ /* 0x000fe20000000a00 */
[----:B------:R-:W-:Y:S01]  /*92f0*/  SHF.L.U32 R95, R95, 0x10, RZ ;  /* 0x000000105f5f7819 */ /* 0x000fe200000006ff */
[----:B------:R-:W-:Y:S01]  /*9300*/  FADD.FTZ R9, -R20, R9 ;  /* 0x0000000914097221 */ /* 0x000fe20000010100 */
[----:B------:R-:W-:Y:S01]  /*9310*/  SHF.L.U32 R28, R28, 0x10, RZ ;  /* 0x000000101c1c7819 */ /* 0x000fe200000006ff */
[-C--:B------:R-:W-:Y:S01]  /*9320*/  FMUL.FTZ R27, R27, R8.reuse ;  /* 0x000000081b1b7220 */ /* 0x080fe20000410000 */
[----:B------:R-:W-:Y:S01]  /*9330*/  SHF.R.S32.HI R40, RZ, 0x1f, R37 ;  /* 0x0000001fff287819 */ /* 0x000fe20000011425 */
        /* <DEDUP_REMOVED lines=20> */
.L_x_206:
[----:B------:R-:W-:Y:S01]  /*9480*/  ISETP.GE.U32.AND P0, PT, R37, UR12, PT ;  /* 0x0000000c25007c0c */ /* 0x000fe2000bf06070 */
[----:B------:R-:W-:Y:S01]  /*9490*/  BSSY B0, `(.L_x_207) ;  /* 0x000001a000007945 */ /* 0x000fe20003800000 */
[----:B------:R-:W-:Y:S02]  /*94a0*/  SHF.L.U32 R15, R76, 0x10, RZ ;  /* 0x000000104c0f7819 */ /* 0x000fe400000006ff */
[----:B------:R-:W-:Y:S02]  /*94b0*/  ISETP.GE.AND.EX P0, PT, R40, UR13, PT, P0 ;  /* 0x0000000d28007c0c */ /* 0x000fe4000bf06300 */
[----:B------:R-:W-:Y:S02]  /*94c0*/  SHF.L.U32 R29, R29, 0x10, RZ ;  /* 0x000000101d1d7819 */ /* 0x000fe400000006ff */
[----:B------:R-:W-:-:S13]  /*94d0*/  ISETP.LT.U32.AND P0, PT, R2, 0x100, !P0 ;  /* 0x000001000200780c */ /* 0x000fda0004701070 */
        /* <DEDUP_REMOVED lines=21> */
.L_x_208:
[----:B------:R-:W-:Y:S05]  /*9630*/  BSYNC B0 ;  /* 0x0000000000007941 */ /* 0x000fea0003800000 */
.L_x_207:
[C---:B------:R-:W-:Y:S01]  /*9640*/  FADD.FTZ R15, -R20.reuse, R15 ;  /* 0x0000000f140f7221 */ /* 0x040fe20000010100 */
[----:B------:R-:W-:Y:S01]  /*9650*/  IADD3 R36, R39, 0x1a0, RZ ;  /* 0x000001a027247810 */ /* 0x000fe20007ffe0ff */
[----:B------:R-:W-:Y:S01]  /*9660*/  FADD.FTZ R29, -R20, R29 ;  /* 0x0000001d141d7221 */ /* 0x000fe20000010100 */
[----:B0-----:R-:W-:Y:S01]  /*9670*/  SHF.L.U32 R9, R94, 0x10, RZ ;  /* 0x000000105e097819 */ /* 0x001fe200000006ff */
[-C--:B------:R-:W-:Y:S01]  /*9680*/  FMUL.FTZ R37, R15, R8.reuse ;  /* 0x000000080f257220 */ /* 0x080fe20000410000 */
[----:B------:R-:W-:Y:S01]  /*9690*/  SHF.L.U32 R30, R30, 0x10, RZ ;  /* 0x000000101e1e7819 */ /* 0x000fe200000006ff */
[----:B------:R-:W-:Y:S01]  /*96a0*/  FMUL.FTZ R28, R29, R8 ;  /* 0x000000081d1c7220 */ /* 0x000fe20000410000 */
[----:B------:R-:W-:Y:S01]  /*96b0*/  SHF.R.S32.HI R40, RZ, 0x1f, R36 ;  /* 0x0000001fff287819 */ /* 0x000fe20000011424 */
        /* <DEDUP_REMOVED lines=19> */
.L_x_209:
        /* <DEDUP_REMOVED lines=27> */
.L_x_211:
[----:B------:R-:W-:Y:S05]  /*99a0*/  BSYNC B0 ;  /* 0x0000000000007941 */ /* 0x000fea0003800000 */
.L_x_210:
[C---:B------:R-:W-:Y:S01]  /*99b0*/  FADD.FTZ R15, -R20.reuse, R15 ;  /* 0x0000000f140f7221 */ /* 0x040fe20000010100 */
[----:B------:R-:W-:Y:S01]  /*99c0*/  IADD3 R29, R39, 0x1c0, RZ ;  /* 0x000001c0271d7810 */ /* 0x000fe20007ffe0ff */
[----:B------:R-:W-:Y:S01]  /*99d0*/  FADD.FTZ R31, -R20, R31 ;  /* 0x0000001f141f7221 */ /* 0x000fe20000010100 */
[----:B------:R-:W-:Y:S01]  /*99e0*/  SHF.L.U32 R93, R93, 0x10, RZ ;  /* 0x000000105d5d7819 */ /* 0x000fe200000006ff */
[-C--:B------:R-:W-:Y:S01]  /*99f0*/  FMUL.FTZ R27, R15, R8.reuse ;  /* 0x000000080f1b7220 */ /* 0x080fe20000410000 */
[----:B------:R-:W-:Y:S01]  /*9a00*/  SHF.L.U32 R32, R32, 0x10, RZ ;  /* 0x0000001020207819 */ /* 0x000fe200000006ff */
[----:B------:R-:W-:Y:S01]  /*9a10*/  FMUL.FTZ R28, R31, R8 ;  /* 0x000000081f1c7220 */ /* 0x000fe20000410000 */
[----:B------:R-:W-:Y:S01]  /*9a20*/  SHF.R.S32.HI R30, RZ, 0x1f, R29 ;  /* 0x0000001fff1e7819 */ /* 0x000fe2000001141d */
        /* <DEDUP_REMOVED lines=19> */
.L_x_212:
[----:B------:R-:W-:Y:S01]  /*9b60*/  ISETP.GE.U32.AND P0, PT, R29, UR12, PT ;  /* 0x0000000c1d007c0c */ /* 0x000fe2000bf06070 */
[----:B------:R-:W-:Y:S01]  /*9b70*/  BSSY B0, `(.L_x_213) ;  /* 0x000001c000007945 */ /* 0x000fe20003800000 */
[----:B------:R-:W-:Y:S02]  /*9b80*/  SHF.L.U32 R75, R75, 0x10, RZ ;  /* 0x000000104b4b7819 */ /* 0x000fe400000006ff */
[----:B------:R-:W-:Y:S02]  /*9b90*/  ISETP.GE.AND.EX P0, PT, R30, UR13, PT, P0 ;  /* 0x0000000d1e007c0c */ /* 0x000fe4000bf06300 */
[----:B------:R-:W-:Y:S01]  /*9ba0*/  SHF.L.U32 R33, R33, 0x10, RZ ;  /* 0x0000001021217819 */ /* 0x000fe200000006ff */
[----:B------:R-:W-:Y:S01]  /*9bb0*/  FADD.FTZ R75, -R20, R75 ;  /* 0x0000004b144b7221 */ /* 0x000fe20000010100 */
[----:B------:R-:W-:-:S03]  /*9bc0*/  ISETP.LT.U32.AND P0, PT, R2, 0x100, !P0 ;  /* 0x000001000200780c */ /* 0x000fc60004701070 */
[----:B------:R-:W-:-:S10]  /*9bd0*/  FADD.FTZ R33, -R20, R33 ;  /* 0x0000002114217221 */ /* 0x000fd40000010100 */
[----:B------:R-:W-:Y:S05]  /*9be0*/  @!P0 BRA `(.L_x_214) ;  /* 0x0000000000508947 */ /* 0x000fea0003800000 */
[----:B------:R-:W-:Y:S01]  /*9bf0*/  IADD3 R14, R3, 0x1c0, RZ ;  /* 0x000001c0030e7810 */ /* 0x000fe20007ffe0ff */
[----:B------:R-:W-:Y:S01]  /*9c00*/  ULDC.64 UR14, c[0x0][0x288] ;  /* 0x0000a200000e7ab9 */ /* 0x000fe20000000a00 */
[----:B0-----:R-:W-:Y:S02]  /*9c10*/  MOV R10, R16 ;  /* 0x00000010000a7202 */ /* 0x001fe40000000f00 */
        /* <DEDUP_REMOVED lines=17> */
.L_x_214:
[----:B------:R-:W-:Y:S05]  /*9d30*/  BSYNC B0 ;  /* 0x0000000000007941 */ /* 0x000fea0003800000 */
.L_x_213:
[----:B------:R-:W-:Y:S01]  /*9d40*/  IADD3 R39, R39, 0x1e0, RZ ;  /* 0x000001e027277810 */ /* 0x000fe20007ffe0ff */
[-C--:B------:R-:W-:Y:S01]  /*9d50*/  FMUL.FTZ R75, R75, R8.reuse ;  /* 0x000000084b4b7220 */ /* 0x080fe20000410000 */
[----:B01----:R-:W-:Y:S01]  /*9d60*/  SHF.L.U32 R9, R92, 0x10, RZ ;  /* 0x000000105c097819 */ /* 0x003fe200000006ff */
[----:B------:R-:W-:Y:S01]  /*9d70*/  FMUL.FTZ R26, R33, R8 ;  /* 0x00000008211a7220 */ /* 0x000fe20000410000 */
[----:B------:R-:W-:Y:S02]  /*9d80*/  SHF.L.U32 R34, R34, 0x10, RZ ;  /* 0x0000001022227819 */ /* 0x000fe400000006ff */
        /* <DEDUP_REMOVED lines=20> */
.L_x_215:
[----:B------:R-:W-:Y:S01]  /*9ed0*/  ISETP.GE.U32.AND P0, PT, R39, UR12, PT ;  /* 0x0000000c27007c0c */ /* 0x000fe2000bf06070 */
[----:B------:R-:W-:Y:S03]  /*9ee0*/  BSSY B0, `(.L_x_216) ;  /* 0x0000016000007945 */ /* 0x000fe60003800000 */
[----:B------:R-:W-:-:S04]  /*9ef0*/  ISETP.GE.AND.EX P0, PT, R27, UR13, PT, P0 ;  /* 0x0000000d1b007c0c */ /* 0x000fc8000bf06300 */
[----:B------:R-:W-:-:S13]  /*9f00*/  ISETP.LT.U32.AND P0, PT, R2, 0x100, !P0 ;  /* 0x000001000200780c */ /* 0x000fda0004701070 */
[----:B------:R-:W-:Y:S05]  /*9f10*/  @!P0 BRA `(.L_x_217) ;  /* 0x0000000000488947 */ /* 0x000fea0003800000 */
[----:B------:R-:W-:Y:S01]  /*9f20*/  SHF.R.S32.HI R10, RZ, 0x1f, R7 ;  /* 0x0000001fff0a7819 */ /* 0x000fe20000011407 */
[----:B------:R-:W-:Y:S01]  /*9f30*/  ULDC.64 UR12, c[0x0][0x288] ;  /* 0x0000a200000c7ab9 */ /* 0x000fe20000000a00 */
[----:B------:R-:W-:Y:S01]  /*9f40*/  MOV R17, R19 ;  /* 0x0000001300117202 */ /* 0x000fe20000000f00 */
[C-C-:B------:R-:W-:Y:S01]  /*9f50*/  FFMA.FTZ R12, R35.reuse, R75, R38.reuse ;  /* 0x0000004b230c7223 */ /* 0x140fe20000010026 */
[----:B------:R-:W-:Y:S01]  /*9f60*/  FFMA.FTZ R35, R35, R26, R38 ;  /* 0x0000001a23237223 */ /* 0x000fe20000010026 */
[----:B------:R-:W-:Y:S02]  /*9f70*/  IMAD R10, R10, UR12, RZ ;  /* 0x0000000c0a0a7c24 */ /* 0x000fe4000f8e02ff */
[----:B------:R-:W-:Y:S01]  /*9f80*/  FFMA.FTZ R9, R9, R22, -R12 ;  /* 0x0000001609097223 */ /* 0x000fe2000001080c */
[----:B------:R-:W-:-:S04]  /*9f90*/  IMAD.WIDE.U32 R16, R7, UR12, R16 ;  /* 0x0000000c07107c25 */ /* 0x000fc8000f8e0010 */
[----:B------:R-:W-:Y:S01]  /*9fa0*/  FFMA.FTZ R35, R34, R23, -R35 ;  /* 0x0000001722237223 */ /* 0x000fe20000010823 */
[-C--:B------:R-:W-:Y:S01]  /*9fb0*/  FMUL.FTZ R9, R9, R8.reuse ;  /* 0x0000000809097220 */ /* 0x080fe20000410000 */
[----:B------:R-:W-:Y:S01]  /*9fc0*/  IMAD R11, R7, UR13, R10 ;  /* 0x0000000d070b7c24 */ /* 0x000fe2000f8e020a */
[----:B------:R-:W-:Y:S01]  /*9fd0*/  ULDC.64 UR12, c[0x0][0x210] ;  /* 0x00008400000c7ab9 */ /* 0x000fe20000000a00 */
[----:B------:R-:W-:Y:S01]  /*9fe0*/  FMUL.FTZ R8, R35, R8 ;  /* 0x0000000823087220 */ /* 0x000fe20000410000 */
[----:B------:R-:W-:Y:S02]  /*9ff0*/  LEA R10, P0, R16, UR12, 0x1 ;  /* 0x0000000c100a7c11 */ /* 0x000fe4000f8008ff */
[----:B------:R-:W-:Y:S02]  /*a000*/  IADD3 R11, R17, R11, RZ ;  /* 0x0000000b110b7210 */ /* 0x000fe40007ffe0ff */
[----:B------:R-:W-:Y:S02]  /*a010*/  F2FP.BF16.F32.PACK_AB R9, R8, R9 ;  /* 0x000000090809723e */ /* 0x000fe400000010ff */
[----:B------:R-:W-:-:S05]  /*a020*/  LEA.HI.X R11, R16, UR13, R11, 0x1, P0 ;  /* 0x0000000d100b7c11 */ /* 0x000fca00080f0c0b */
[----:B------:R0:W-:Y:S02]  /*a030*/  STG.E desc[UR8][R10.64], R9 ;  /* 0x000000090a007986 */ /* 0x0001e4000c101908 */
.L_x_217:
[----:B------:R-:W-:Y:S05]  /*a040*/  BSYNC B0 ;  /* 0x0000000000007941 */ /* 0x000fea0003800000 */
.L_x_216:
[----:B------:R-:W-:Y:S02]  /*a050*/  IADD3 R6, R4, R6, RZ ;  /* 0x0000000604067210 */ /* 0x000fe40007ffe0ff */
[----:B------:R-:W-:Y:S02]  /*a060*/  IADD3 R97, R97, 0x1, RZ ;  /* 0x0000000161617810 */ /* 0x000fe40007ffe0ff */
[----:B------:R-:W-:-:S13]  /*a070*/  ISETP.GE.AND P0, PT, R6, UR4, PT ;  /* 0x0000000406007c0c */ /* 0x000fda000bf06270 */
[----:B------:R-:W-:Y:S05]  /*a080*/  @!P0 BRA `(.L_x_218) ;  /* 0xffffff6400748947 */ /* 0x000fea000383ffff */
.L_x_135:
[----:B------:R-:W1:Y:S01]  /*a090*/  LDC R6, c[0x0][0xc] ;  /* 0x00000300ff067b82 */ /* 0x000e620000000800 */
[----:B------:R-:W-:Y:S01]  /*a0a0*/  ISETP.NE.AND P2, PT, R2, RZ, PT ;  /* 0x000000ff0200720c */ /* 0x000fe20003f45270 */
[----:B------:R-:W-:Y:S06]  /*a0b0*/  BSSY B0, `(.L_x_219) ;  /* 0x0000015000007945 */ /* 0x000fec0003800000 */
[----:B0-----:R-:W0:Y:S08]  /*a0c0*/  LDC R9, c[0x0][0x10] ;  /* 0x00000400ff097b82 */ /* 0x001e300000000800 */
[----:B------:R-:W2:Y:S01]  /*a0d0*/  LDC.64 R4, c[0x0][0x258] ;  /* 0x00009600ff047b82 */ /* 0x000ea20000000a00 */
[----:B-1----:R-:W-:-:S02]  /*a0e0*/  IADD3 R3, R6, -0x1, RZ ;  /* 0xffffffff06037810 */ /* 0x002fc40007ffe0ff */
[----:B------:R-:W-:Y:S02]  /*a0f0*/  ISETP.NE.AND P1, PT, R6, 0x1, PT ;  /* 0x000000010600780c */ /* 0x000fe40003f25270 */
[----:B------:R-:W-:Y:S02]  /*a100*/  ISETP.NE.AND P0, PT, R3, UR7, PT ;  /* 0x0000000703007c0c */ /* 0x000fe4000bf05270 */
[C---:B0-----:R-:W-:Y:S02]  /*a110*/  SHF.L.U32 R3, R9.reuse, 0x1, RZ ;  /* 0x0000000109037819 */ /* 0x041fe400000006ff */
[----:B------:R-:W-:Y:S02]  /*a120*/  IADD3 R7, R9, -0x1, RZ ;  /* 0xffffffff09077810 */ /* 0x000fe40007ffe0ff */
[----:B------:R-:W-:Y:S02]  /*a130*/  SEL R3, R3, RZ, P1 ;  /* 0x000000ff03037207 */ /* 0x000fe40000800000 */
[----:B------:R-:W-:-:S03]  /*a140*/  ISETP.NE.OR P0, PT, R0, R7, P0 ;  /* 0x000000070000720c */ /* 0x000fc60000705670 */
[----:B--2---:R-:W-:Y:S01]  /*a150*/  IMAD.WIDE.U32 R4, R3, 0x4, R4 ;  /* 0x0000000403047825 */ /* 0x004fe200078e0004 */
[----:B------:R-:W-:Y:S09]  /*a160*/  @P2 BRA `(.L_x_220) ;  /* 0x0000000000242947 */ /* 0x000ff20003800000 */
        /* <DEDUP_REMOVED lines=9> */
.L_x_220:
[----:B------:R-:W-:Y:S05]  /*a200*/  BSYNC B0 ;  /* 0x0000000000007941 */ /* 0x000fea0003800000 */
.L_x_219:
[----:B------:R-:W-:Y:S05]  /*a210*/  @P0 EXIT ;  /* 0x000000000000094d */ /* 0x000fea0003800000 */
[----:B------:R-:W-:Y:S05]  /*a220*/  @P2 BRA `(.L_x_221) ;  /* 0x0000000000202947 */ /* 0x000fea0003800000 */
[----:B------:R-:W-:-:S05]  /*a230*/  IMAD R0, R6, R9, RZ ;  /* 0x0000000906007224 */ /* 0x000fca00078e02ff */
[----:B------:R-:W-:-:S13]  /*a240*/  ISETP.NE.AND P0, PT, R0, -0x1, PT ;  /* 0xffffffff0000780c */ /* 0x000fda0003f05270 */
[----:B------:R-:W-:Y:S05]  /*a250*/  @!P0 BRA `(.L_x_221) ;  /* 0x0000000000148947 */ /* 0x000fea0003800000 */
.L_x_222:
[----:B0-----:R-:W2:Y:S04]  /*a260*/  LDG.E.STRONG.GPU R3, desc[UR8][R4.64] ;  /* 0x0000000804037981 */ /* 0x001ea8000c1ef900 */
[----:B--2---:R-:W-:Y:S01]  /*a270*/  CCTL.IVALL ;  /* 0x00000000ff00798f */ /* 0x004fe20002000000 */
[----:B------:R-:W-:Y:S05]  /*a280*/  YIELD ;  /* 0x0000000000007946 */ /* 0x000fea0003800000 */
[----:B------:R-:W-:-:S13]  /*a290*/  ISETP.NE.AND P0, PT, R3, R0, PT ;  /* 0x000000000300720c */ /* 0x000fda0003f05270 */
[----:B------:R-:W-:Y:S05]  /*a2a0*/  @P0 BRA `(.L_x_222) ;  /* 0xfffffffc00ec0947 */ /* 0x000fea000383ffff */
.L_x_221:
        /* <DEDUP_REMOVED lines=11> */
[----:B------:R-:W-:Y:S01]  /*a360*/  IMAD.WIDE.U32 R4, R24, 0x3, RZ ;  /* 0x0000000318047825 */ /* 0x000fe200078e00ff */
[----:B------:R-:W-:Y:S01]  /*a370*/  LEA R3, R25, R25, 0x1 ;  /* 0x0000001919037211 */ /* 0x000fe200078e08ff */
[----:B------:R-:W0:Y:S01]  /*a380*/  LDC.64 R16, c[0x0][0x218] ;  /* 0x00008600ff107b82 */ /* 0x000e220000000a00 */
[----:B------:R-:W-:Y:S01]  /*a390*/  SHF.L.U64.HI R33, R27, 0x2, R29 ;  /* 0x000000021b217819 */ /* 0x000fe2000001021d */
[----:B------:R-:W-:Y:S01]  /*a3a0*/  ULDC.64 UR4, c[0x0][0x268] ;  /* 0x00009a0000047ab9 */ /* 0x000fe20000000a00 */
[----:B------:R-:W-:-:S04]  /*a3b0*/  IADD3 R3, R5, R3, RZ ;  /* 0x0000000305037210 */ /* 0x000fc80007ffe0ff */
[----:B------:R-:W-:Y:S01]  /*a3c0*/  LEA.HI R4, P0, R3, R4, RZ, 0x1 ;  /* 0x0000000403047211 */ /* 0x000fe200078108ff */
[----:B------:R-:W1:Y:S03]  /*a3d0*/  LDC.64 R18, c[0x0][0x220] ;  /* 0x00008800ff127b82 */ /* 0x000e660000000a00 */
[----:B------:R-:W-:-:S04]  /*a3e0*/  IADD3.X R3, RZ, R3, RZ, P0, !PT ;  /* 0x00000003ff037210 */ /* 0x000fc800007fe4ff */
[--C-:B------:R-:W-:Y:S02]  /*a3f0*/  SHF.R.S64 R31, R4, 0x1, R3.reuse ;  /* 0x00000001041f7819 */ /* 0x100fe40000001003 */
[----:B------:R-:W-:Y:S02]  /*a400*/  SHF.R.S32.HI R4, RZ, 0x1, R3 ;  /* 0x00000001ff047819 */ /* 0x000fe40000011403 */
[----:B------:R-:W-:Y:S02]  /*a410*/  SHF.L.U64.HI R3, R24, 0x2, R25 ;  /* 0x0000000218037819 */ /* 0x000fe40000010219 */
[----:B------:R-:W-:-:S07]  /*a420*/  SHF.L.U64.HI R25, R31, 0x2, R4 ;  /* 0x000000021f197819 */ /* 0x000fce0000010204 */
.L_x_223:
        /* <DEDUP_REMOVED lines=23> */
.L_x_224:
        /* <DEDUP_REMOVED lines=14> */
.L_x_3299:


//--------------------- .text._Z35group_norm_nhwc_bwd_one_pass_kernelI11Bf16IOBf16WLi64ELi16ELi256EEv26Group_norm_nhwc_bwd_params --------------------------
	.section	.text._Z35group_norm_nhwc_bwd_one_pass_kernelI11Bf16IOBf16WLi64ELi16ELi256EEv26Group_norm_nhwc_bwd_params,"ax",@progbits
	.align	128
        .global         _Z35group_norm_nhwc_bwd_one_pass_kernelI11Bf16IOBf16WLi64ELi16ELi256EEv26Group_norm_nhwc_bwd_params
        .type           _Z35group_norm_nhwc_bwd_one_pass_kernelI11Bf16IOBf16WLi64ELi16ELi256EEv26Group_norm_nhwc_bwd_params,@function
        .size           _Z35group_norm_nhwc_bwd_one_pass_kernelI11Bf16IOBf16WLi64ELi16ELi256EEv26Group_norm_nhwc_bwd_params,(.L_x_3300 - _Z35group_norm_nhwc_bwd_one_pass_kernelI11Bf16IOBf16WLi64ELi16ELi256EEv26Group_norm_nhwc_bwd_params)
        .other          _Z35group_norm_nhwc_bwd_one_pass_kernelI11Bf16IOBf16WLi64ELi16ELi256EEv26Group_norm_nhwc_bwd_params,@"STO_CUDA_ENTRY STV_DEFAULT"
_Z35group_norm_nhwc_bwd_one_pass_kernelI11Bf16IOBf16WLi64ELi16ELi256EEv26Group_norm_nhwc_bwd_params:
.text._Z35group_norm_nhwc_bwd_one_pass_kernelI11Bf16IOBf16WLi64ELi16ELi256EEv26Group_norm_nhwc_bwd_params:
        /* <DEDUP_REMOVED lines=11> */
[----:B------:R-:W-:Y:S01]  /*00b0*/  SHF.R.U32.HI R0, RZ, 0x3, R37 ;  /* 0x00000003ff007819 */ /* 0x000fe20000011625 */
[----:B------:R-:W-:Y:S01]  /*00c0*/  ULDC.64 UR10, c[0x0][0x288] ;  /* 0x0000a200000a7ab9 */ /* 0x000fe20000000a00 */
[----:B------:R-:W1:Y:S01]  /*00d0*/  S2R R2, SR_LANEID ;  /* 0x0000000000027919 */ /* 0x000e620000000000 */
[----:B------:R-:W-:Y:S01]  /*00e0*/  ULDC.64 UR16, c[0x0][0x290] ;  /* 0x0000a40000107ab9 */ /* 0x000fe20000000a00 */
[----:B------:R-:W-:Y:S01]  /*00f0*/  UIMAD.WIDE.U32 UR4, UR10, 0x3, URZ ;  /* 0x000000030a0478a5 */ /* 0x000fe2000f8e003f */
[----:B------:R-:W-:Y:S01]  /*0100*/  SHF.L.U32 R6, R37, 0x1, RZ ;  /* 0x0000000125067819 */ /* 0x000fe200000006ff */
[----:B------:R-:W-:Y:S01]  /*0110*/  UIMAD UR8, UR11, 0x3, URZ ;  /* 0x000000030b0878a4 */ /* 0x000fe2000f8e023f */
[----:B------:R-:W2:Y:S01]  /*0120*/  S2UR UR7, SR_CgaCtaId ;  /* 0x00000000000779c3 */ /* 0x000ea20000008800 */
[----:B------:R-:W-:Y:S01]  /*0130*/  ULEA.HI UR9, UP0, UR11, UR10, URZ, 0x1 ;  /* 0x0000000a0b097291 */ /* 0x000fe2000f81083f */
[----:B------:R-:W-:Y:S01]  /*0140*/  HFMA2.MMA R34, -RZ, RZ, 0, 0 ;  /* 0x00000000ff227435 */ /* 0x000fe200000001ff */
[----:B------:R-:W-:Y:S01]  /*0150*/  UIADD3 UR5, UR5, UR8, URZ ;  /* 0x0000000805057290 */ /* 0x000fe2000fffe03f */
[----:B------:R-:W-:Y:S01]  /*0160*/  MOV R35, R25 ;  /* 0x0000001900237202 */ /* 0x000fe20000000f00 */
[----:B------:R-:W-:-:S02]  /*0170*/  UIADD3.X UR10, URZ, UR11, URZ, UP0, !UPT ;  /* 0x0000000b3f0a7290 */ /* 0x000fc400087fe43f */
[----:B------:R-:W-:Y:S01]  /*0180*/  ULEA.HI UR8, UP0, UR5, UR4, URZ, 0x1 ;  /* 0x0000000405087291 */ /* 0x000fe2000f81083f */
[----:B------:R-:W3:Y:S01]  /*0190*/  LDC R24, c[0x0][0x10] ;  /* 0x00000400ff187b82 */ /* 0x000ee20000000800 */
[----:B------:R-:W-:Y:S01]  /*01a0*/  UMOV UR6, 0x400 ;  /* 0x0000040000067882 */ /* 0x000fe20000000000 */
[----:B------:R-:W-:Y:S02]  /*01b0*/  USHF.R.S64 UR9, UR9, 0x1, UR10 ;  /* 0x0000000109097899 */ /* 0x000fe4000800100a */
[----:B------:R-:W-:Y:S01]  /*01c0*/  UIADD3.X UR5, URZ, UR5, URZ, UP0, !UPT ;  /* 0x000000053f057290 */ /* 0x000fe200087fe43f */
[----:B0-----:R-:W-:-:S03]  /*01d0*/  IMAD R0, R3, UR14, R0 ;  /* 0x0000000e03007c24 */ /* 0x001fc6000f8e0200 */
[----:B------:R-:W-:Y:S01]  /*01e0*/  USHF.R.S64 UR8, UR8, 0x1, UR5 ;  /* 0x0000000108087899 */ /* 0x000fe20008001005 */
[----:B------:R-:W0:Y:S01]  /*01f0*/  LDC R3, c[0x0][0xc] ;  /* 0x00000300ff037b82 */ /* 0x000e220000000800 */
[----:B------:R-:W-:Y:S01]  /*0200*/  USHF.R.S32.HI UR5, URZ, 0x1, UR5 ;  /* 0x000000013f057899 */ /* 0x000fe20008011405 */
[----:B------:R-:W-:Y:S02]  /*0210*/  ISETP.GE.U32.AND P1, PT, R0, UR16, PT ;  /* 0x0000001000007c0c */ /* 0x000fe4000bf26070 */
[----:B------:R-:W-:Y:S01]  /*0220*/  SHF.R.S32.HI R4, RZ, 0x1f, R0 ;  /* 0x0000001fff047819 */ /* 0x000fe20000011400 */
[----:B--2---:R-:W-:Y:S02]  /*0230*/  ULEA UR6, UR7, UR6, 0x18 ;  /* 0x0000000607067291 */ /* 0x004fe4000f8ec03f */
[----:B------:R-:W-:Y:S01]  /*0240*/  USHF.R.S32.HI UR7, URZ, 0x1, UR10 ;  /* 0x000000013f077899 */ /* 0x000fe2000801140a */
[----:B------:R-:W-:Y:S01]  /*0250*/  ISETP.GE.AND.EX P1, PT, R4, UR17, PT, P1 ;  /* 0x0000001104007c0c */ /* 0x000fe2000bf26310 */
[----:B------:R-:W-:Y:S01]  /*0260*/  USHF.L.U64.HI UR5, UR8, 0x2, UR5 ;  /* 0x0000000208057899 */ /* 0x000fe20008010205 */
[----:B------:R-:W-:Y:S01]  /*0270*/  SHF.R.S32.HI R4, RZ, 0x1f, R37 ;  /* 0x0000001fff047819 */ /* 0x000fe20000011425 */
[----:B------:R-:W-:Y:S01]  /*0280*/  USHF.L.U64.HI UR7, UR9, 0x2, UR7 ;  /* 0x0000000209077899 */ /* 0x000fe20008010207 */
[----:B------:R-:W-:-:S02]  /*0290*/  ISETP.LT.U32.AND P1, PT, R37, 0x100, !P1 ;  /* 0x000001002500780c */ /* 0x000fc40004f21070 */
[----:B------:R-:W-:-:S04]  /*02a0*/  LEA.HI R4, R4, R37, RZ, 0x5 ;  /* 0x0000002504047211 */ /* 0x000fc800078f28ff */
[----:B------:R-:W-:Y:S02]  /*02b0*/  SHF.R.S32.HI R5, RZ, 0x5, R4 ;  /* 0x00000005ff057819 */ /* 0x000fe40000011404 */
[----:B------:R-:W-:Y:S02]  /*02c0*/  LOP3.LUT R4, R6, 0xe, RZ, 0xc0, !PT ;  /* 0x0000000e06047812 */ /* 0x000fe400078ec0ff */
[----:B------:R-:W-:Y:S02]  /*02d0*/  LEA R5, R5, UR6, 0x3 ;  /* 0x0000000605057c11 */ /* 0x000fe4000f8e18ff */
[----:B01-3--:R-:W-:-:S07]  /*02e0*/  LOP3.LUT R36, R3, 0x3, RZ, 0xc0, !PT ;  /* 0x0000000303247812 */ /* 0x00bfce00078ec0ff */
.L_x_252:
        /* <DEDUP_REMOVED lines=11> */
[----:B------:R-:W-:Y:S01]  /*03a0*/  CS2R R30, SRZ ;  /* 0x00000000001e7805 */ /* 0x000fe2000001ff00 */
[----:B------:R-:W-:-:S06]  /*03b0*/  ULDC.U8 UR6, c[0x0][0x2a4] ;  /* 0x0000a90000067ab9 */ /* 0x000fcc0000000000 */
[----:B0-----:R-:W0:Y:S02]  /*03c0*/  MUFU.RCP R8, R8 ;  /* 0x0000000800087308 */ /* 0x001e240000001000 */
[----:B0-----:R-:W-:Y:S02]  /*03d0*/  IADD3 R6, R8, 0xffffffe, RZ ;  /* 0x0ffffffe08067810 */ /* 0x001fe40007ffe0ff */
[----:B------:R-:W-:-:S04]  /*03e0*/  SHF.R.U32.HI R8, RZ, 0x3, R37 ;  /* 0x00000003ff087819 */ /* 0x000fc80000011625 */
[----:B------:R0:W4:Y:S01]  /*03f0*/  F2I.FTZ.U32.TRUNC.NTZ R7, R6 ;  /* 0x0000000600077305 */ /* 0x000122000021f000 */
[----:B-1----:R-:W-:Y:S01]  /*0400*/  IMAD R8, R13, UR14, R8 ;  /* 0x0000000e0d087c24 */ /* 0x002fe2000f8e0208 */
[----:B0-----:R-:W-:Y:S02]  /*0410*/  MOV R6, RZ ;  /* 0x000000ff00067202 */ /* 0x001fe40000000f00 */
[----:B----4-:R-:W-:-:S05]  /*0420*/  IADD3 R10, RZ, -R7, RZ ;  /* 0x80000007ff0a7210 */ /* 0x010fca0007ffe0ff */
[----:B------:R-:W-:-:S04]  /*0430*/  IMAD R11, R10, R9, RZ ;  /* 0x000000090a0b7224 */ /* 0x000fc800078e02ff */
[----:B------:R-:W-:Y:S02]  /*0440*/  IMAD.HI.U32 R7, R7, R11, R6 ;  /* 0x0000000b07077227 */ /* 0x000fe400078e0006 */
[----:B------:R-:W0:Y:S04]  /*0450*/  LDC.64 R10, c[0x0][0x248] ;  /* 0x00009200ff0a7b82 */ /* 0x000e280000000a00 */
[----:B------:R-:W-:-:S05]  /*0460*/  IMAD.HI.U32 R7, R7, R12, RZ ;  /* 0x0000000c07077227 */ /* 0x000fca00078e00ff */
[----:B------:R-:W-:-:S05]  /*0470*/  IADD3 R6, -R7, RZ, RZ ;  /* 0x000000ff07067210 */ /* 0x000fca0007ffe1ff */
[----:B------:R-:W-:Y:S01]  /*0480*/  IMAD R6, R9, R6, R12 ;  /* 0x0000000609067224 */ /* 0x000fe200078e020c */
[----:B------:R-:W-:-:S04]  /*0490*/  LOP3.LUT R12, R35, R14, RZ, 0x3c, !PT ;  /* 0x0000000e230c7212 */ /* 0x000fc800078e3cff */
[----:B------:R-:W-:Y:S01]  /*04a0*/  ISETP.GT.U32.AND P5, PT, R9, R6, PT ;  /* 0x000000060900720c */ /* 0x000fe20003fa4070 */
[----:B0-----:R-:W-:-:S06]  /*04b0*/  IMAD.WIDE R10, R35, 0x8, R10 ;  /* 0x00000008230a7825 */ /* 0x001fcc00078e020a */
[----:B------:R-:W4:Y:S06]  /*04c0*/  LDG.E.64 R10, desc[UR12][R10.64] ;  /* 0x0000000c0a0a7981 */ /* 0x000f2c000c1e1b00 */
[----:B------:R-:W-:-:S04]  /*04d0*/  @!P5 IADD3 R6, R6, -R9, RZ ;  /* 0x800000090606d210 */ /* 0x000fc80007ffe0ff */
[----:B------:R-:W-:Y:S02]  /*04e0*/  ISETP.GE.U32.AND P4, PT, R6, R9, PT ;  /* 0x000000090600720c */ /* 0x000fe40003f86070 */
[----:B------:R-:W-:Y:S02]  /*04f0*/  IADD3 R8, R8, 0x20, RZ ;  /* 0x0000002008087810 */ /* 0x000fe40007ffe0ff */
[----:B------:R-:W-:Y:S02]  /*0500*/  ISETP.GE.AND P2, PT, R12, RZ, PT ;  /* 0x000000ff0c00720c */ /* 0x000fe40003f46270 */
[----:B------:R-:W-:Y:S01]  /*0510*/  @!P5 IADD3 R7, R7, 0x1, RZ ;  /* 0x000000010707d810 */ /* 0x000fe20007ffe0ff */
[----:B------:R-:W0:Y:S01]  /*0520*/  @P1 LDC.64 R12, c[0x0][0x228] ;  /* 0x00008a00ff0c1b82 */ /* 0x000e220000000a00 */
[----:B------:R-:W-:Y:S02]  /*0530*/  ISETP.GE.U32.AND P0, PT, R8, UR10, PT ;  /* 0x0000000a08007c0c */ /* 0x000fe4000bf06070 */
[----:B------:R-:W-:-:S02]  /*0540*/  SHF.R.S32.HI R8, RZ, 0x1f, R8 ;  /* 0x0000001fff087819 */ /* 0x000fc40000011408 */
[-C--:B------:R-:W-:Y:S02]  /*0550*/  ISETP.GT.U32.AND P6, PT, R9, R6.reuse, PT ;  /* 0x000000060900720c */ /* 0x080fe40003fc4070 */
[----:B------:R-:W-:Y:S02]  /*0560*/  @P4 IADD3 R7, R7, 0x1, RZ ;  /* 0x0000000107074810 */ /* 0x000fe40007ffe0ff */
[----:B------:R-:W-:Y:S02]  /*0570*/  IADD3 R9, R6, -R9, RZ ;  /* 0x8000000906097210 */ /* 0x000fe40007ffe0ff */
[----:B------:R-:W-:Y:S01]  /*0580*/  ISETP.GE.AND.EX P0, PT, R8, UR11, PT, P0 ;  /* 0x0000000b08007c0c */ /* 0x000fe2000bf06300 */
[----:B------:R-:W-:Y:S01]  /*0590*/  ULDC.64 UR10, c[0x0][0x298] ;  /* 0x0000a600000a7ab9 */ /* 0x000fe20000000a00 */
[----:B------:R-:W-:Y:S02]  /*05a0*/  MOV R8, R7 ;  /* 0x0000000700087202 */ /* 0x000fe40000000f00 */
[----:B------:R-:W-:-:S02]  /*05b0*/  SEL R6, R9, R6, !P6 ;  /* 0x0000000609067207 */ /* 0x000fc40007000000 */
[----:B------:R-:W-:Y:S02]  /*05c0*/  ISETP.NE.AND P4, PT, R14, RZ, PT ;  /* 0x000000ff0e00720c */ /* 0x000fe40003f85270 */
[----:B------:R-:W-:Y:S02]  /*05d0*/  LOP3.LUT R7, RZ, R14, RZ, 0x33, !PT ;  /* 0x0000000eff077212 */ /* 0x000fe400078e33ff */
[----:B------:R-:W-:Y:S02]  /*05e0*/  @!P2 IADD3 R8, -R8, RZ, RZ ;  /* 0x000000ff0808a210 */ /* 0x000fe40007ffe1ff */
[----:B------:R-:W-:Y:S02]  /*05f0*/  ISETP.LT.U32.AND P0, PT, R37, 0x100, !P0 ;  /* 0x000001002500780c */ /* 0x000fe40004701070 */
[----:B------:R-:W-:Y:S02]  /*0600*/  @!P3 IADD3 R6, -R6, RZ, RZ ;  /* 0x000000ff0606b210 */ /* 0x000fe40007ffe1ff */
[----:B------:R-:W-:-:S02]  /*0610*/  SEL R41, R7, R8, !P4 ;  /* 0x0000000807297207 */ /* 0x000fc40006000000 */
[----:B------:R-:W-:Y:S02]  /*0620*/  SEL R38, R7, R6, !P4 ;  /* 0x0000000607267207 */ /* 0x000fe40006000000 */
[----:B------:R-:W-:Y:S02]  /*0630*/  SHF.R.S32.HI R8, RZ, 0x1f, R41 ;  /* 0x0000001fff087819 */ /* 0x000fe40000011429 */
[----:B------:R-:W-:-:S03]  /*0640*/  LEA R6, R38, R4, 0x4 ;  /* 0x0000000426067211 */ /* 0x000fc600078e20ff */
[----:B------:R-:W-:Y:S01]  /*0650*/  IMAD R8, R8, UR10, RZ ;  /* 0x0000000a08087c24 */ /* 0x000fe2000f8e02ff */
[----:B------:R-:W-:Y:S01]  /*0660*/  SHF.R.S32.HI R7, RZ, 0x1f, R6 ;  /* 0x0000001fff077819 */ /* 0x000fe20000011406 */
[----:B------:R-:W1:Y:S01]  /*0670*/  @P0 LDC.64 R20, c[0x0][0x288] ;  /* 0x0000a200ff140b82 */ /* 0x000e620000000a00 */
[----:B------:R-:W-:Y:S01]  /*0680*/  SHF.R.S32.HI R9, RZ, 0x1f, R0 ;  /* 0x0000001fff097819 */ /* 0x000fe20000011400 */
[C---:B------:R-:W-:Y:S02]  /*0690*/  IMAD R43, R41.reuse, UR11, R8 ;  /* 0x0000000b292b7c24 */ /* 0x040fe4000f8e0208 */
[----:B------:R-:W-:-:S04]  /*06a0*/  IMAD.WIDE.U32 R40, R41, UR10, R6 ;  /* 0x0000000a29287c25 */ /* 0x000fc8000f8e0006 */
[----:B--2---:R-:W-:Y:S01]  /*06b0*/  @P1 IMAD R8, R9, R16, RZ ;  /* 0x0000001009081224 */ /* 0x004fe200078e02ff */
[----:B------:R-:W-:Y:S01]  /*06c0*/  IADD3 R43, R41, R43, RZ ;  /* 0x0000002b292b7210 */ /* 0x000fe20007ffe0ff */
[----:B------:R-:W2:Y:S01]  /*06d0*/  @P0 LDC.64 R14, c[0x0][0x230] ;  /* 0x00008c00ff0e0b82 */ /* 0x000ea20000000a00 */
[----:B------:R-:W-:Y:S01]  /*06e0*/  @P1 MOV R42, R40 ;  /* 0x00000028002a1202 */ /* 0x000fe20000000f00 */
[----:B------:R-:W-:-:S04]  /*06f0*/  @P1 IMAD R23, R0, R17, R8 ;  /* 0x0000001100171224 */ /* 0x000fc800078e0208 */
[----:B------:R-:W-:Y:S02]  /*0700*/  @P1 IMAD.WIDE.U32 R16, R0, R16, R42 ;  /* 0x0000001000101225 */ /* 0x000fe400078e002a */
[----:B------:R-:W2:Y:S01]  /*0710*/  @P0 LDC.64 R8, c[0x0][0x228] ;  /* 0x00008a00ff080b82 */ /* 0x000ea20000000a00 */
[----:B------:R-:W-:Y:S02]  /*0720*/  SHF.R.S32.HI R27, RZ, 0x1f, R29 ;  /* 0x0000001fff1b7819 */ /* 0x000fe4000001141d */
[----:B------:R-:W-:Y:S02]  /*0730*/  @P1 IADD3 R17, R17, R23, RZ ;  /* 0x0000001711111210 */ /* 0x000fe40007ffe0ff */
[C---:B------:R-:W-:Y:S01]  /*0740*/  @P1 SHF.L.U32 R23, R16.reuse, 0x1, RZ ;  /* 0x0000000110171819 */ /* 0x040fe200000006ff */
[----:B-1----:R-:W-:Y:S01]  /*0750*/  @P0 IMAD R26, R27, R20, RZ ;  /* 0x000000141b1a0224 */ /* 0x002fe200078e02ff */
[----:B------:R-:W-:Y:S02]  /*0760*/  @P1 SHF.L.U64.HI R22, R16, 0x1, R17 ;  /* 0x0000000110161819 */ /* 0x000fe40000010211 */
[----:B------:R-:W-:-:S02]  /*0770*/  @P0 MOV R16, R40 ;  /* 0x0000002800100202 */ /* 0x000fc40000000f00 */
[----:B------:R-:W-:Y:S01]  /*0780*/  @P0 MOV R17, R43 ;  /* 0x0000002b00110202 */ /* 0x000fe20000000f00 */
[----:B------:R-:W-:Y:S01]  /*0790*/  @P0 IMAD R27, R29, R21, R26 ;  /* 0x000000151d1b0224 */ /* 0x000fe200078e021a */
[----:B---3--:R-:W-:Y:S01]  /*07a0*/  @P1 IADD3 R18, P2, R23, R18, RZ ;  /* 0x0000001217121210 */ /* 0x008fe20007f5e0ff */
[----:B------:R-:W-:-:S03]  /*07b0*/  @P0 IMAD.WIDE.U32 R20, R29, R20, R16 ;  /* 0x000000141d140225 */ /* 0x000fc600078e0010 */
[----:B------:R-:W-:Y:S02]  /*07c0*/  @P1 IADD3.X R19, R22, R19, RZ, P2, !PT ;  /* 0x0000001316131210 */ /* 0x000fe400017fe4ff */
[----:B0-----:R-:W-:Y:S02]  /*07d0*/  @P1 IADD3 R16, P2, R23, R12, RZ ;  /* 0x0000000c17101210 */ /* 0x001fe40007f5e0ff */
[----:B------:R-:W-:Y:S01]  /*07e0*/  @P0 SHF.L.U32 R17, R20, 0x1, RZ ;  /* 0x0000000114110819 */ /* 0x000fe200000006ff */
[----:B------:R-:W3:Y:S03]  /*07f0*/  @P1 LDG.E R32, desc[UR12][R18.64] ;  /* 0x0000000c12201981 */ /* 0x000ee6000c1e1900 */
[C---:B--2---:R-:W-:Y:S02]  /*0800*/  @P0 IADD3 R12, P3, R17.reuse, R14, RZ ;  /* 0x0000000e110c0210 */ /* 0x044fe40007f7e0ff */
[----:B------:R-:W-:-:S02]  /*0810*/  @P0 IADD3 R8, P4, R17, R8, RZ ;  /* 0x0000000811080210 */ /* 0x000fc40007f9e0ff */
[----:B------:R-:W-:-:S05]  /*0820*/  @P1 IADD3.X R17, R22, R13, RZ, P2, !PT ;  /* 0x0000000d16111210 */ /* 0x000fca00017fe4ff */
[----:B------:R-:W5:Y:S01]  /*0830*/  @P1 LDG.E R31, desc[UR12][R16.64] ;  /* 0x0000000c101f1981 */ /* 0x000f62000c1e1900 */
[----:B------:R-:W-:-:S04]  /*0840*/  @P0 IADD3 R21, R21, R27, RZ ;  /* 0x0000001b15150210 */ /* 0x000fc80007ffe0ff */
[----:B------:R-:W-:-:S04]  /*0850*/  @P0 SHF.L.U64.HI R20, R20, 0x1, R21 ;  /* 0x0000000114140819 */ /* 0x000fc80000010215 */
[C---:B------:R-:W-:Y:S02]  /*0860*/  @P0 IADD3.X R13, R20.reuse, R15, RZ, P3, !PT ;  /* 0x0000000f140d0210 */ /* 0x040fe40001ffe4ff */
[----:B------:R-:W-:-:S03]  /*0870*/  @P0 IADD3.X R9, R20, R9, RZ, P4, !PT ;  /* 0x0000000914090210 */ /* 0x000fc600027fe4ff */
[----:B------:R-:W5:Y:S04]  /*0880*/  @P0 LDG.E R33, desc[UR12][R12.64] ;  /* 0x0000000c0c210981 */ /* 0x000f68000c1e1900 */
[----:B------:R3:W5:Y:S01]  /*0890*/  @P0 LDG.E R30, desc[UR12][R8.64] ;  /* 0x0000000c081e0981 */ /* 0x000762000c1e1900 */
[----:B------:R-:W-:Y:S01]  /*08a0*/  UMOV UR10, 0x3f800000 ;  /* 0x3f800000000a7882 */ /* 0x000fe20000000000 */
[----:B------:R-:W-:Y:S01]  /*08b0*/  BSSY B0, `(.L_x_226) ;  /* 0x0000025000007945 */ /* 0x000fe20003800000 */
[----:B------:R-:W-:Y:S02]  /*08c0*/  CS2R R28, SRZ ;  /* 0x00000000001c7805 */ /* 0x000fe4000001ff00 */
[----:B------:R-:W-:Y:S02]  /*08d0*/  ISETP.NE.AND P2, PT, RZ, UR6, PT ;  /* 0x00000006ff007c0c */ /* 0x000fe4000bf45270 */
[----:B------:R-:W-:-:S02]  /*08e0*/  CS2R R26, SRZ ;  /* 0x00000000001a7805 */ /* 0x000fc4000001ff00 */
        /* <DEDUP_REMOVED lines=8> */
[----:B------:R-:W0:Y:S02]  /*0970*/  @P0 MUFU.RSQ R10, R10 ;  /* 0x0000000a000a0308 */ /* 0x000e240000001400 */
[----:B0-----:R-:W-:Y:S02]  /*0980*/  @P0 R2UR UR4, R10 ;  /* 0x000000000a0402ca */ /* 0x001fe400000e0000 */
[----:B------:R-:W-:-:S11]  /*0990*/  ISETP.GT.U32.AND P0, PT, R37, 0xff, PT ;  /* 0x000000ff2500780c */ /* 0x000fd60003f04070 */
[----:B------:R-:W-:Y:S01]  /*09a0*/  @UP0 UMOV UR10, UR4 ;  /* 0x00000004000a0c82 */ /* 0x000fe20008000000 */
[C---:B---3--:R-:W-:Y:S02]  /*09b0*/  PRMT R8, R32.reuse, 0x7632, R8 ;  /* 0x0000763220087816 */ /* 0x048fe40000000008 */
[----:B------:R-:W-:Y:S02]  /*09c0*/  SHF.L.U32 R11, R32, 0x10, RZ ;  /* 0x00000010200b7819 */ /* 0x000fe400000006ff */
[----:B------:R-:W-:Y:S01]  /*09d0*/  SHF.L.U32 R12, R8, 0x10, RZ ;  /* 0x00000010080c7819 */ /* 0x000fe200000006ff */
[----:B------:R-:W-:Y:S06]  /*09e0*/  @P0 BRA `(.L_x_227) ;  /* 0x0000000000440947 */ /* 0x000fec0003800000 */
[----:B------:R-:W-:Y:S01]  /*09f0*/  ISETP.NE.AND P0, PT, RZ, UR6, PT ;  /* 0x00000006ff007c0c */ /* 0x000fe2000bf05270 */
[----:B------:R-:W-:Y:S01]  /*0a00*/  ULDC.64 UR16, c[0x0][0x238] ;  /* 0x00008e0000107ab9 */ /* 0x000fe20000000a00 */
[C---:B------:R-:W-:Y:S02]  /*0a10*/  SHF.L.U32 R13, R6.reuse, 0x1, RZ ;  /* 0x00000001060d7819 */ /* 0x040fe400000006ff */
[----:B------:R-:W-:Y:S02]  /*0a20*/  SHF.L.U64.HI R10, R6, 0x1, R7 ;  /* 0x00000001060a7819 */ /* 0x000fe40000010207 */
[----:B------:R-:W-:-:S04]  /*0a30*/  IADD3 R6, P3, R13, UR16, RZ ;  /* 0x000000100d067c10 */ /* 0x000fc8000ff7e0ff */
[----:B------:R-:W-:-:S03]  /*0a40*/  IADD3.X R7, R10, UR17, RZ, P3, !PT ;  /* 0x000000110a077c10 */ /* 0x000fc60009ffe4ff */
[----:B------:R-:W0:Y:S02]  /*0a50*/  @P0 LDC.64 R8, c[0x0][0x240] ;  /* 0x00009000ff080b82 */ /* 0x000e240000000a00 */
[----:B------:R-:W2:Y:S04]  /*0a60*/  LDG.E.U16 R29, desc[UR12][R6.64] ;  /* 0x0000000c061d7981 */ /* 0x000ea8000c1e1500 */
[----:B------:R-:W3:Y:S01]  /*0a70*/  LDG.E.U16 R26, desc[UR12][R6.64+0x2] ;  /* 0x0000020c061a7981 */ /* 0x000ee2000c1e1500 */
[----:B0-----:R-:W-:-:S04]  /*0a80*/  @P0 IADD3 R8, P4, R13, R8, RZ ;  /* 0x000000080d080210 */ /* 0x001fc80007f9e0ff */
[----:B------:R-:W-:-:S05]  /*0a90*/  @P0 IADD3.X R9, R10, R9, RZ, P4, !PT ;  /* 0x000000090a090210 */ /* 0x000fca00027fe4ff */
[----:B------:R-:W4:Y:S04]  /*0aa0*/  @P0 LDG.E.U16 R13, desc[UR12][R8.64] ;  /* 0x0000000c080d0981 */ /* 0x000f28000c1e1500 */
[----:B------:R-:W4:Y:S01]  /*0ab0*/  @P0 LDG.E.U16 R10, desc[UR12][R8.64+0x2] ;  /* 0x0000020c080a0981 */ /* 0x000f22000c1e1500 */
[----:B--2---:R-:W-:Y:S02]  /*0ac0*/  SHF.L.U32 R29, R29, 0x10, RZ ;  /* 0x000000101d1d7819 */ /* 0x004fe400000006ff */
[----:B---3--:R-:W-:Y:S02]  /*0ad0*/  SHF.L.U32 R26, R26, 0x10, RZ ;  /* 0x000000101a1a7819 */ /* 0x008fe400000006ff */
[----:B----4-:R-:W-:Y:S02]  /*0ae0*/  @P0 SHF.L.U32 R28, R13, 0x10, RZ ;  /* 0x000000100d1c0819 */ /* 0x010fe400000006ff */
[----:B------:R-:W-:-:S07]  /*0af0*/  @P0 SHF.L.U32 R27, R10, 0x10, RZ ;  /* 0x000000100a1b0819 */ /* 0x000fce00000006ff */
.L_x_227:
[----:B------:R-:W-:Y:S05]  /*0b00*/  BSYNC B0 ;  /* 0x0000000000007941 */ /* 0x000fea0003800000 */
.L_x_226:
[----:B-----5:R-:W-:Y:S01]  /*0b10*/  PRMT R9, R31, 0x7632, R9 ;  /* 0x000076321f097816 */ /* 0x020fe20000000009 */
        /* <DEDUP_REMOVED lines=25> */
.L_x_228:
        /* <DEDUP_REMOVED lines=31> */
[----:B-1----:R-:W-:Y:S01]  /*0ea0*/  FADD.FTZ R39, -R44, 1 ;  /* 0x3f8000002c277421 */ /* 0x002fe20000010100 */
[----:B------:R-:W-:Y:S02]  /*0eb0*/  FMUL.FTZ R11, R11, R44 ;  /* 0x0000002c0b0b7220 */ /* 0x000fe40000410000 */
[----:B------:R-:W-:Y:S01]  /*0ec0*/  FMUL.FTZ R12, R12, R21 ;  /* 0x000000150c0c7220 */ /* 0x000fe20000410000 */
[----:B------:R-:W-:-:S04]  /*0ed0*/  FFMA.FTZ R16, R16, R39, 1 ;  /* 0x3f80000010107423 */ /* 0x000fc80000010027 */
[----:B------:R-:W-:-:S07]  /*0ee0*/  FMUL.FTZ R11, R11, R16 ;  /* 0x000000100b0b7220 */ /* 0x000fce0000410000 */
.L_x_229:
        /* <DEDUP_REMOVED lines=19> */
[----:B------:R-:W-:Y:S01]  /*1020*/  FADD.FTZ R10, R7, R12 ;  /* 0x0000000c070a7221 */ /* 0x000fe20000010000 */
        /* <DEDUP_REMOVED lines=30> */
[----:B------:R-:W-:-:S02]  /*1210*/  MOV R6, R15 ;  /* 0x0000000f00067202 */ /* 0x000fc40000000f00 */
[----:B------:R-:W-:Y:S02]  /*1220*/  MOV R7, R16 ;  /* 0x0000001000077202 */ /* 0x000fe40000000f00 */
[----:B------:R0:W-:Y:S06]  /*1230*/  STS.128 [R39], R8 ;  /* 0x0000000827007388 */ /* 0x0001ec0000000c00 */
        /* <DEDUP_REMOVED lines=22> */
.L_x_231:
[----:B------:R-:W-:Y:S05]  /*13a0*/  BSYNC B0 ;  /* 0x0000000000007941 */ /* 0x000fea0003800000 */
.L_x_230:
        /* <DEDUP_REMOVED lines=158> */
.L_x_233:
[----:B------:R-:W-:Y:S05]  /*1d90*/  BSYNC B0 ;  /* 0x0000000000007941 */ /* 0x000fea0003800000 */
.L_x_232:
        /* <DEDUP_REMOVED lines=19> */
.L_x_235:
[----:B------:R-:W-:Y:S05]  /*1ed0*/  BSYNC B0 ;  /* 0x0000000000007941 */ /* 0x000fea0003800000 */
.L_x_234:
        /* <DEDUP_REMOVED lines=33> */
.L_x_238:
[----:B-1----:R-:W2:Y:S04]  /*20f0*/  LDG.E.STRONG.GPU R10, desc[UR12][R8.64] ;  /* 0x0000000c080a7981 */ /* 0x002ea8000c1ef900 */
[----:B--2---:R-:W-:Y:S01]  /*2100*/  CCTL.IVALL ;  /* 0x00000000ff00798f */ /* 0x004fe20002000000 */
[----:B------:R-:W-:Y:S05]  /*2110*/  YIELD ;  /* 0x0000000000007946 */ /* 0x000fea0003800000 */
[----:B------:R-:W-:-:S13]  /*2120*/  ISETP.NE.AND P0, PT, R10, R15, PT ;  /* 0x0000000f0a00720c */ /* 0x000fda0003f05270 */
[----:B------:R-:W-:Y:S05]  /*2130*/  @P0 BRA `(.L_x_238) ;  /* 0xfffffffc00ec0947 */ /* 0x000fea000383ffff */
.L_x_237:
        /* <DEDUP_REMOVED lines=16> */
.L_x_242:
[----:B------:R-:W-:-:S13]  /*2240*/  ISETP.EQ.OR P6, PT, R19, UR14, P3 ;  /* 0x0000000e13007c0c */ /* 0x000fda0009fc2670 */
[----:B------:R-:W-:-:S04]  /*2250*/  @!P6 IMAD R9, R24, R19, R25 ;  /* 0x000000131809e224 */ /* 0x000fc800078e0219 */
[----:B------:R-:W-:-:S06]  /*2260*/  @!P6 IMAD.WIDE.U32 R8, R9, 0x8, R20 ;  /* 0x000000080908e825 */ /* 0x000fcc00078e0014 */
[----:B------:R-:W2:Y:S01]  /*2270*/  @!P6 LDG.E.64 R8, desc[UR12][R8.64] ;  /* 0x0000000c0808e981 */ /* 0x000ea2000c1e1b00 */
[C---:B------:R-:W-:Y:S02]  /*2280*/  IADD3 R11, R19.reuse, 0x1, RZ ;  /* 0x00000001130b7810 */ /* 0x040fe40007ffe0ff */
[----:B------:R-:W-:Y:S02]  /*2290*/  IADD3 R13, R19, 0x2, RZ ;  /* 0x00000002130d7810 */ /* 0x000fe40007ffe0ff */
        /* <DEDUP_REMOVED lines=109> */
.L_x_241:
[----:B------:R-:W-:-:S13]  /*2970*/  ISETP.GT.AND P4, PT, R18, 0x4, PT ;  /* 0x000000041200780c */ /* 0x000fda0003f84270 */
[----:B------:R-:W-:Y:S05]  /*2980*/  @!P4 BRA `(.L_x_243) ;  /* 0x0000000000ecc947 */ /* 0x000fea0003800000 */
[C---:B------:R-:W-:Y:S02]  /*2990*/  IADD3 R11, R19.reuse, 0x1, RZ ;  /* 0x00000001130b7810 */ /* 0x040fe40007ffe0ff */
[----:B------:R-:W-:Y:S02]  /*29a0*/  ISETP.EQ.OR P0, PT, R19, UR14, P3 ;  /* 0x0000000e13007c0c */ /* 0x000fe40009f02670 */
        /* <DEDUP_REMOVED lines=57> */
.L_x_243:
[----:B------:R-:W-:-:S13]  /*2d40*/  ISETP.NE.OR P0, PT, R18, RZ, P0 ;  /* 0x000000ff1200720c */ /* 0x000fda0000705670 */
[----:B------:R-:W-:Y:S05]  /*2d50*/  @!P0 BRA `(.L_x_239) ;  /* 0x00000000007c8947 */ /* 0x000fea0003800000 */
.L_x_240:
[C---:B------:R-:W-:Y:S02]  /*2d60*/  ISETP.EQ.OR P5, PT, R19.reuse, UR14, P3 ;  /* 0x0000000e13007c0c */ /* 0x040fe40009fa2670 */
[C---:B------:R-:W-:Y:S02]  /*2d70*/  IADD3 R11, R19.reuse, 0x1, RZ ;  /* 0x00000001130b7810 */ /* 0x040fe40007ffe0ff */
[----:B------:R-:W-:Y:S02]  /*2d80*/  IADD3 R13, R19, 0x2, RZ ;  /* 0x00000002130d7810 */ /* 0x000fe40007ffe0ff */
        /* <DEDUP_REMOVED lines=28> */
.L_x_239:
        /* <DEDUP_REMOVED lines=11> */
.L_x_245:
[----:B------:R-:W-:Y:S05]  /*3000*/  BSYNC B0 ;  /* 0x0000000000007941 */ /* 0x000fea0003800000 */
.L_x_244:
        /* <DEDUP_REMOVED lines=16> */
.L_x_236:
        /* <DEDUP_REMOVED lines=12> */
[----:B0-----:R-:W-:Y:S01]  /*31d0*/  FADD.FTZ R7, R32, -UR11 ;  /* 0x8000000b20077e21 */ /* 0x001fe20008010000 */
[----:B------:R-:W-:-:S03]  /*31e0*/  SHF.L.U32 R6, R31, 0x10, RZ ;  /* 0x000000101f067819 */ /* 0x000fc600000006ff */
[----:B------:R-:W-:Y:S01]  /*31f0*/  FMUL.FTZ R7, R7, UR10 ;  /* 0x0000000a07077c20 */ /* 0x000fe20008410000 */
[----:B------:R-:W0:Y:S01]  /*3200*/  LDS.64 R8, [UR4+0x50] ;  /* 0x00005004ff087984 */ /* 0x000e220008000a00 */
[----:B------:R-:W-:Y:S02]  /*3210*/  ULDC UR4, c[0x0][0x2bc] ;  /* 0x0000af0000047ab9 */ /* 0x000fe40000000800 */
[----:B0-----:R-:W-:Y:S01]  /*3220*/  FMUL.FTZ R10, R8, UR4 ;  /* 0x00000004080a7c20 */ /* 0x001fe20008410000 */
[----:B------:R-:W-:Y:S01]  /*3230*/  SHF.L.U32 R8, R13, 0x10, RZ ;  /* 0x000000100d087819 */ /* 0x000fe200000006ff */
[----:B------:R-:W-:Y:S01]  /*3240*/  FMUL.FTZ R11, R9, UR4 ;  /* 0x00000004090b7c20 */ /* 0x000fe20008410000 */
[----:B------:R-:W-:-:S03]  /*3250*/  SHF.R.U32.HI R13, RZ, 0x3, R37 ;  /* 0x00000003ff0d7819 */ /* 0x000fc60000011625 */
[----:B------:R-:W-:-:S04]  /*3260*/  FADD.FTZ R8, R8, -UR11 ;  /* 0x8000000b08087e21 */ /* 0x000fc80008010000 */
        /* <DEDUP_REMOVED lines=20> */
.L_x_246:
        /* <DEDUP_REMOVED lines=10> */
[----:B------:R-:W-:Y:S01]  /*3450*/  FFMA.FTZ R14, R15, R26, -R14 ;  /* 0x0000001a0f0e7223 */ /* 0x000fe2000001080e */
[----:B------:R-:W-:Y:S01]  /*3460*/  FMUL.FTZ R15, R8, UR10 ;  /* 0x0000000a080f7c20 */ /* 0x000fe20008410000 */
[----:B------:R-:W-:-:S02]  /*3470*/  IMAD R9, R0, UR17, R9 ;  /* 0x0000001100097c24 */ /* 0x000fc4000f8e0209 */
        /* <DEDUP_REMOVED lines=8> */
.L_x_248:
[----:B------:R-:W-:Y:S05]  /*3500*/  BSYNC B0 ;  /* 0x0000000000007941 */ /* 0x000fea0003800000 */
.L_x_247:
[----:B------:R-:W-:Y:S02]  /*3510*/  IMAD R12, R12, UR14, R13 ;  /* 0x0000000e0c0c7c24 */ /* 0x000fe4000f8e020d */
[----:B0-----:R-:W-:Y:S01]  /*3520*/  FADD.FTZ R9, R33, -UR11 ;  /* 0x8000000b21097e21 */ /* 0x001fe20008010000 */
[----:B------:R-:W-:Y:S01]  /*3530*/  FADD.FTZ R6, R17, -UR11 ;  /* 0x8000000b11067e21 */ /* 0x000fe20008010000 */
        /* <DEDUP_REMOVED lines=24> */
.L_x_249:
        /* <DEDUP_REMOVED lines=17> */
[----:B------:R-:W-:-:S04]  /*37d0*/  IMAD R8, R8, UR16, RZ ;  /* 0x0000001008087c24 */ /* 0x000fc8000f8e02ff */
[----:B------:R-:W-:Y:S01]  /*37e0*/  IMAD R7, R13, UR17, R8 ;  /* 0x000000110d077c24 */ /* 0x000fe2000f8e0208 */
[----:B------:R-:W-:Y:S01]  /*37f0*/  ULDC.64 UR16, c[0x0][0x210] ;  /* 0x0000840000107ab9 */ /* 0x000fe20000000a00 */
[----:B------:R-:W-:Y:S01]  /*3800*/  FMUL.FTZ R8, R6, UR10 ;  /* 0x0000000a06087c20 */ /* 0x000fe20008410000 */
[----:B------:R-:W-:Y:S02]  /*3810*/  LEA R6, P0, R40, UR16, 0x1 ;  /* 0x0000001028067c11 */ /* 0x000fe4000f8008ff */
[----:B------:R-:W-:Y:S02]  /*3820*/  IADD3 R7, R41, R7, RZ ;  /* 0x0000000729077210 */ /* 0x000fe40007ffe0ff */
[----:B------:R-:W-:Y:S02]  /*3830*/  F2FP.BF16.F32.PACK_AB R9, R8, R9 ;  /* 0x000000090809723e */ /* 0x000fe400000010ff */
[----:B------:R-:W-:-:S05]  /*3840*/  LEA.HI.X R7, R40, UR17, R7, 0x1, P0 ;  /* 0x0000001128077c11 */ /* 0x000fca00080f0c07 */
[----:B------:R0:W-:Y:S02]  /*3850*/  STG.E desc[UR12][R6.64], R9 ;  /* 0x0000000906007986 */ /* 0x0001e4000c10190c */
.L_x_251:
[----:B------:R-:W-:Y:S05]  /*3860*/  BSYNC B0 ;  /* 0x0000000000007941 */ /* 0x000fea0003800000 */
.L_x_250:
[----:B------:R-:W-:Y:S01]  /*3870*/  ULDC UR4, c[0x0][0x2a0] ;  /* 0x0000a80000047ab9 */ /* 0x000fe20000000800 */
[----:B------:R-:W-:Y:S01]  /*3880*/  ULDC UR6, c[0x0][0x270] ;  /* 0x00009c0000067ab9 */ /* 0x000fe20000000800 */
[----:B------:R-:W-:Y:S01]  /*3890*/  IADD3 R35, R24, R35, RZ ;  /* 0x0000002318237210 */ /* 0x000fe20007ffe0ff */
[----:B------:R-:W-:Y:S01]  /*38a0*/  UIMAD UR4, UR4, UR6, URZ ;  /* 0x00000006040472a4 */ /* 0x000fe2000f8e023f */
[----:B------:R-:W-:-:S05]  /*38b0*/  IADD3 R34, R34, 0x1, RZ ;  /* 0x0000000122227810 */ /* 0x000fca0007ffe0ff */
[----:B------:R-:W-:-:S13]  /*38c0*/  ISETP.GE.AND P0, PT, R35, UR4, PT ;  /* 0x0000000423007c0c */ /* 0x000fda000bf06270 */
[----:B------:R-:W-:Y:S05]  /*38d0*/  @!P0 BRA `(.L_x_252) ;  /* 0xffffffc800848947 */ /* 0x000fea000383ffff */
.L_x_225:
        /* <DEDUP_REMOVED lines=8> */
[C---:B-1----:R-:W-:Y:S02]  /*3960*/  SHF.L.U32 R0, R7.reuse, 0x1, RZ ;  /* 0x0000000107007819 */ /* 0x042fe400000006ff */
        /* <DEDUP_REMOVED lines=14> */
.L_x_254:
[----:B------:R-:W-:Y:S05]  /*3a50*/  BSYNC B0 ;  /* 0x0000000000007941 */ /* 0x000fea0003800000 */
.L_x_253:
[----:B------:R-:W-:Y:S05]  /*3a60*/  @P0 EXIT ;  /* 0x000000000000094d */ /* 0x000fea0003800000 */
[----:B------:R-:W-:Y:S05]  /*3a70*/  @P2 BRA `(.L_x_255) ;  /* 0x0000000000202947 */ /* 0x000fea0003800000 */
[----:B------:R-:W-:-:S05]  /*3a80*/  IMAD R0, R6, R7, RZ ;  /* 0x0000000706007224 */ /* 0x000fca00078e02ff */
[----:B------:R-:W-:-:S13]  /*3a90*/  ISETP.NE.AND P0, PT, R0, -0x1, PT ;  /* 0xffffffff0000780c */ /* 0x000fda0003f05270 */
[----:B------:R-:W-:Y:S05]  /*3aa0*/  @!P0 BRA `(.L_x_255) ;  /* 0x0000000000148947 */ /* 0x000fea0003800000 */
.L_x_256:
[----:B0-----:R-:W2:Y:S04]  /*3ab0*/  LDG.E.STRONG.GPU R5, desc[UR12][R2.64] ;  /* 0x0000000c02057981 */ /* 0x001ea8000c1ef900 */
[----:B--2---:R-:W-:Y:S01]  /*3ac0*/  CCTL.IVALL ;  /* 0x00000000ff00798f */ /* 0x004fe20002000000 */
[----:B------:R-:W-:Y:S05]  /*3ad0*/  YIELD ;  /* 0x0000000000007946 */ /* 0x000fea0003800000 */
[----:B------:R-:W-:-:S13]  /*3ae0*/  ISETP.NE.AND P0, PT, R5, R0, PT ;  /* 0x000000000500720c */ /* 0x000fda0003f05270 */
[----:B------:R-:W-:Y:S05]  /*3af0*/  @P0 BRA `(.L_x_256) ;  /* 0xfffffffc00ec0947 */ /* 0x000fea000383ffff */
.L_x_255:
[----:B------:R-:W-:Y:S05]  /*3b00*/  WARPSYNC.ALL ;  /* 0x0000000000007948 */ /* 0x000fea0003800000 */
[----:B0-----:R-:W0:Y:S08]  /*3b10*/  LDC.64 R2, c[0x0][0x288] ;  /* 0x0000a200ff027b82 */ /* 0x001e300000000a00 */
[----:B------:R-:W-:Y:S01]  /*3b20*/  BAR.SYNC.DEFER_BLOCKING 0x0 ;  /* 0x0000000000007b1d */ /* 0x000fe20000010000 */
[----:B0-----:R-:W-:-:S04]  /*3b30*/  LEA.HI R0, P0, R3, R2, RZ, 0x1 ;  /* 0x0000000203007211 */ /* 0x001fc800078108ff */
[----:B------:R-:W-:-:S04]  /*3b40*/  IADD3.X R5, RZ, R3, RZ, P0, !PT ;  /* 0x00000003ff057210 */ /* 0x000fc800007fe4ff */
[----:B------:R-:W-:Y:S02]  /*3b50*/  SHF.R.S64 R20, R0, 0x1, R5 ;  /* 0x0000000100147819 */ /* 0x000fe40000001005 */
        /* <DEDUP_REMOVED lines=18> */
.L_x_257:
[----:B------:R-:W-:-:S04]  /*3c80*/  LEA R12, P0, R37, UR4, 0x2 ;  /* 0x00000004250c7c11 */ /* 0x000fc8000f8010ff */
[----:B------:R-:W-:Y:S02]  /*3c90*/  LEA.HI.X R13, R37, UR5, R0, 0x2, P0 ;  /* 0x00000005250d7c11 */ /* 0x000fe400080f1400 */
[-C--:B------:R-:W-:Y:S02]  /*3ca0*/  LEA R14, P0, R20, R12.reuse, 0x2 ;  /* 0x0000000c140e7211 */ /* 0x080fe400078010ff */
[-C--:B------:R-:W-:Y:S01]  /*3cb0*/  LEA R18, P2, R27, R12.reuse, 0x2 ;  /* 0x0000000c1b127211 */ /* 0x080fe200078410ff */
[----:B------:R-:W2:Y:S01]  /*3cc0*/  LDG.E R0, desc[UR12][R12.64] ;  /* 0x0000000c0c007981 */ /* 0x000ea2000c1e1900 */
[----:B------:R-:W-:Y:S02]  /*3cd0*/  LEA R16, P1, R2, R12, 0x2 ;  /* 0x0000000c02107211 */ /* 0x000fe400078210ff */
[C---:B------:R-:W-:Y:S02]  /*3ce0*/  IADD3.X R15, R13.reuse, R31, RZ, P0, !PT ;  /* 0x0000001f0d0f7210 */ /* 0x040fe400007fe4ff */
[----:B------:R-:W-:-:S02]  /*3cf0*/  IADD3.X R19, R13, R29, RZ, P2, !PT ;  /* 0x0000001d0d137210 */ /* 0x000fc400017fe4ff */
[----:B------:R-:W-:Y:S02]  /*3d00*/  IADD3.X R17, R23, R13, RZ, P1, !PT ;  /* 0x0000000d17117210 */ /* 0x000fe40000ffe4ff */
        /* <DEDUP_REMOVED lines=8> */
[----:B--2---:R-:W-:Y:S02]  /*3d90*/  F2FP.BF16.F32.PACK_AB R3, R15, R0 ;  /* 0x000000000f03723e */ /* 0x004fe400000010ff */
[----:B------:R-:W-:Y:S02]  /*3da0*/  SHF.R.S32.HI R0, RZ, 0x1f, R37 ;  /* 0x0000001fff007819 */ /* 0x000fe40000011425 */
[----:B---3--:R-:W-:Y:S01]  /*3db0*/  F2FP.BF16.F32.PACK_AB R21, R19, R16 ;  /* 0x000000101315723e */ /* 0x008fe200000010ff */
[----:B------:R2:W-:Y:S04]  /*3dc0*/  STG.E desc[UR12][R8.64], R3 ;  /* 0x0000000308007986 */ /* 0x0005e8000c10190c */
[----:B------:R2:W-:Y:S01]  /*3dd0*/  STG.E desc[UR12][R10.64], R21 ;  /* 0x000000150a007986 */ /* 0x0005e2000c10190c */
[----:B------:R-:W-:-:S13]  /*3de0*/  ISETP.GT.AND.EX P0, PT, R25, R0, PT, P0 ;  /* 0x000000001900720c */ /* 0x000fda0003f04300 */
[----:B--2---:R-:W-:Y:S05]  /*3df0*/  @P0 BRA `(.L_x_257) ;  /* 0xfffffffc00a00947 */ /* 0x004fea000383ffff */
[----:B------:R-:W-:Y:S05]  /*3e00*/  EXIT ;  /* 0x000000000000794d */ /* 0x000fea0003800000 */
.L_x_258:
        /* <DEDUP_REMOVED lines=15> */
.L_x_3300:


//--------------------- .text._Z35group_norm_nhwc_bwd_one_pass_kernelI11Bf16IOBf16WLi128ELi16ELi256EEv26Group_norm_nhwc_bwd_params --------------------------
	.section	.text._Z35group_norm_nhwc_bwd_one_pass_kernelI11Bf16IOBf16WLi128ELi16ELi256EEv26Group_norm_nhwc_bwd_params,"ax",@progbits
	.align	128
        .global         _Z35group_norm_nhwc_bwd_one_pass_kernelI11Bf16IOBf16WLi128ELi16ELi256EEv26Group_norm_nhwc_bwd_params
        .type           _Z35group_norm_nhwc_bwd_one_pass_kernelI11Bf16IOBf16WLi128ELi16ELi256EEv26Group_norm_nhwc_bwd_params,@function
        .size           _Z35group_norm_nhwc_bwd_one_pass_kernelI11Bf16IOBf16WLi128ELi16ELi256EEv26Group_norm_nhwc_bwd_params,(.L_x_3301 - _Z35group_norm_nhwc_bwd_one_pass_kernelI11Bf16IOBf16WLi128ELi16ELi256EEv26Group_norm_nhwc_bwd_params)
        .other          _Z35group_norm_nhwc_bwd_one_pass_kernelI11Bf16IOBf16WLi128ELi16ELi256EEv26Group_norm_nhwc_bwd_params,@"STO_CUDA_ENTRY STV_DEFAULT"
_Z35group_norm_nhwc_bwd_one_pass_kernelI11Bf16IOBf16WLi128ELi16ELi256EEv26Group_norm_nhwc_bwd_params:
.text._Z35group_norm_nhwc_bwd_one_pass_kernelI11Bf16IOBf16WLi128ELi16ELi256EEv26Group_norm_nhwc_bwd_params:
        /* <DEDUP_REMOVED lines=12> */
[--C-:B------:R-:W-:Y:S01]  /*00c0*/  SHF.R.U32.HI R2, RZ, 0x3, R40.reuse ;  /* 0x00000003ff027819 */ /* 0x100fe20000011628 */
[----:B------:R-:W-:Y:S01]  /*00d0*/  ULDC.64 UR10, c[0x0][0x288] ;  /* 0x0000a200000a7ab9 */ /* 0x000fe20000000a00 */
[----:B------:R-:W-:Y:S01]  /*00e0*/  ULDC.64 UR16, c[0x0][0x290] ;  /* 0x0000a40000107ab9 */ /* 0x000fe20000000a00 */
[----:B------:R-:W-:Y:S01]  /*00f0*/  UIMAD.WIDE.U32 UR6, UR10, 0x3, URZ ;  /* 0x000000030a0678a5 */ /* 0x000fe2000f8e003f */
[----:B------:R-:W-:Y:S01]  /*0100*/  ISETP.GE.U32.AND P1, PT, R40, 0x100, PT ;  /* 0x000001002800780c */ /* 0x000fe20003f26070 */
[----:B------:R-:W-:Y:S01]  /*0110*/  UIMAD UR9, UR11, 0x3, URZ ;  /* 0x000000030b0978a4 */ /* 0x000fe2000f8e023f */
[----:B------:R-:W-:Y:S01]  /*0120*/  SHF.R.S32.HI R5, RZ, 0x1f, R40 ;  /* 0x0000001fff057819 */ /* 0x000fe20000011428 */
[----:B------:R-:W1:Y:S01]  /*0130*/  S2UR UR8, SR_CgaCtaId ;  /* 0x00000000000879c3 */ /* 0x000e620000008800 */
[----:B------:R-:W-:Y:S01]  /*0140*/  ULEA.HI UR10, UP0, UR11, UR10, URZ, 0x1 ;  /* 0x0000000a0b0a7291 */ /* 0x000fe2000f81083f */
[----:B------:R-:W-:Y:S01]  /*0150*/  R2UR UR15, R0 ;  /* 0x00000000000f72ca */ /* 0x000fe200000e0000 */
[----:B------:R-:W-:Y:S01]  /*0160*/  UIADD3 UR9, UR7, UR9, URZ ;  /* 0x0000000907097290 */ /* 0x000fe2000fffe03f */
[----:B------:R-:W-:Y:S01]  /*0170*/  LEA.HI R5, R5, R40, RZ, 0x5 ;  /* 0x0000002805057211 */ /* 0x000fe200078f28ff */
[----:B------:R-:W-:-:S02]  /*0180*/  UIADD3.X UR11, URZ, UR11, URZ, UP0, !UPT ;  /* 0x0000000b3f0b7290 */ /* 0x000fc400087fe43f */
[----:B------:R-:W-:Y:S01]  /*0190*/  ULEA.HI UR7, UP0, UR9, UR6, URZ, 0x1 ;  /* 0x0000000609077291 */ /* 0x000fe2000f81083f */
[----:B------:R-:W-:Y:S01]  /*01a0*/  UMOV UR4, 0x400 ;  /* 0x0000040000047882 */ /* 0x000fe20000000000 */
[----:B------:R-:W-:Y:S02]  /*01b0*/  USHF.R.S64 UR6, UR10, 0x1, UR11 ;  /* 0x000000010a067899 */ /* 0x000fe4000800100b */
[----:B------:R-:W-:Y:S01]  /*01c0*/  UIADD3.X UR9, URZ, UR9, URZ, UP0, !UPT ;  /* 0x000000093f097290 */ /* 0x000fe200087fe43f */
[----:B0-----:R-:W-:-:S03]  /*01d0*/  IMAD R2, R3, UR14, R2 ;  /* 0x0000000e03027c24 */ /* 0x001fc6000f8e0202 */
[----:B------:R-:W-:Y:S01]  /*01e0*/  USHF.R.S64 UR7, UR7, 0x1, UR9 ;  /* 0x0000000107077899 */ /* 0x000fe20008001009 */
[----:B------:R-:W0:Y:S01]  /*01f0*/  S2R R3, SR_LANEID ;  /* 0x0000000000037919 */ /* 0x000e220000000000 */
[----:B------:R-:W-:Y:S01]  /*0200*/  USHF.R.S32.HI UR9, URZ, 0x1, UR9 ;  /* 0x000000013f097899 */ /* 0x000fe20008011409 */
[----:B------:R-:W-:Y:S02]  /*0210*/  ISETP.LT.U32.AND P2, PT, R2, UR16, PT ;  /* 0x0000001002007c0c */ /* 0x000fe4000bf41070 */
[----:B------:R-:W-:Y:S01]  /*0220*/  SHF.R.S32.HI R4, RZ, 0x1f, R2 ;  /* 0x0000001fff047819 */ /* 0x000fe20000011402 */
[----:B-1----:R-:W-:Y:S02]  /*0230*/  ULEA UR4, UR8, UR4, 0x18 ;  /* 0x0000000408047291 */ /* 0x002fe4000f8ec03f */
        /* <DEDUP_REMOVED lines=12> */
[----:B------:R-:W-:-:S06]  /*0300*/  UMOV UR4, URZ ;  /* 0x0000003f00047c82 */ /* 0x000fcc0008000000 */
.L_x_294:
[----:B-1----:R-:W1:Y:S01]  /*0310*/  LDC R11, c[0x0][0x2a0] ;  /* 0x0000a800ff0b7b82 */ /* 0x002e620000000800 */
[----:B------:R-:W-:Y:S01]  /*0320*/  IABS R10, UR15 ;  /* 0x0000000f000a7c13 */ /* 0x000fe20008000000 */
[----:B------:R-:W-:Y:S01]  /*0330*/  ULDC.64 UR10, c[0x0][0x248] ;  /* 0x00009200000a7ab9 */ /* 0x000fe20000000a00 */
[----:B------:R-:W-:Y:S01]  /*0340*/  ISETP.LE.AND P0, PT, RZ, UR15, PT ;  /* 0x0000000fff007c0c */ /* 0x000fe2000bf03270 */
[----:B------:R-:W-:Y:S01]  /*0350*/  UIMAD.WIDE UR10, UR15, 0x8, UR10 ;  /* 0x000000080f0a78a5 */ /* 0x000fe2000f8e020a */
[----:B------:R-:W-:-:S03]  /*0360*/  ULDC.64 UR18, c[0x0][0x298] ;  /* 0x0000a60000127ab9 */ /* 0x000fc60000000a00 */
[----:B------:R-:W2:Y:S02]  /*0370*/  LDC R12, c[0x0][0x2ac] ;  /* 0x0000ab00ff0c7b82 */ /* 0x000ea40000000800 */
[----:B------:R-:W-:Y:S02]  /*0380*/  MOV R14, UR10 ;  /* 0x0000000a000e7c02 */ /* 0x000fe40008000f00 */
[----:B------:R-:W-:-:S04]  /*0390*/  MOV R15, UR11 ;  /* 0x0000000b000f7c02 */ /* 0x000fc80008000f00 */
[----:B0-----:R-:W3:Y:S02]  /*03a0*/  @P1 LDC.64 R16, c[0x0][0x288] ;  /* 0x0000a200ff101b82 */ /* 0x001ee40000000a00 */
[----:B------:R-:W4:Y:S01]  /*03b0*/  LDG.E.64 R14, desc[UR12][R14.64] ;  /* 0x0000000c0e0e7981 */ /* 0x000f22000c1e1b00 */
[----:B-1----:R-:W-:-:S05]  /*03c0*/  IABS R8, R11 ;  /* 0x0000000b00087213 */ /* 0x002fca0000000000 */
[----:B------:R-:W1:Y:S01]  /*03d0*/  @P1 LDC.64 R20, c[0x0][0x230] ;  /* 0x00008c00ff141b82 */ /* 0x000e620000000a00 */
[----:B------:R-:W0:Y:S01]  /*03e0*/  I2F.RP R5, R8 ;  /* 0x0000000800057306 */ /* 0x000e220000209400 */
[----:B------:R-:W-:-:S06]  /*03f0*/  IADD3 R27, R2, 0x20, RZ ;  /* 0x00000020021b7810 */ /* 0x000fcc0007ffe0ff */
[----:B------:R-:W1:Y:S01]  /*0400*/  @P1 LDC.64 R22, c[0x0][0x228] ;  /* 0x00008a00ff161b82 */ /* 0x000e620000000a00 */
[----:B0-----:R-:W0:Y:S02]  /*0410*/  MUFU.RCP R5, R5 ;  /* 0x0000000500057308 */ /* 0x001e240000001000 */
[----:B0-----:R-:W-:-:S06]  /*0420*/  IADD3 R6, R5, 0xffffffe, RZ ;  /* 0x0ffffffe05067810 */ /* 0x001fcc0007ffe0ff */
[----:B------:R0:W2:Y:S02]  /*0430*/  F2I.FTZ.U32.TRUNC.NTZ R7, R6 ;  /* 0x0000000600077305 */ /* 0x0000a4000021f000 */
[----:B0-----:R-:W-:Y:S01]  /*0440*/  HFMA2.MMA R6, -RZ, RZ, 0, 0 ;  /* 0x00000000ff067435 */ /* 0x001fe200000001ff */
[----:B--2---:R-:W-:-:S05]  /*0450*/  IADD3 R9, RZ, -R7, RZ ;  /* 0x80000007ff097210 */ /* 0x004fca0007ffe0ff */
[----:B------:R-:W-:-:S04]  /*0460*/  IMAD R9, R9, R8, RZ ;  /* 0x0000000809097224 */ /* 0x000fc800078e02ff */
[----:B------:R-:W-:Y:S01]  /*0470*/  IMAD.HI.U32 R7, R7, R9, R6 ;  /* 0x0000000907077227 */ /* 0x000fe200078e0006 */
[----:B------:R-:W-:Y:S02]  /*0480*/  MOV R9, R10 ;  /* 0x0000000a00097202 */ /* 0x000fe40000000f00 */
[----:B------:R-:W-:Y:S02]  /*0490*/  LOP3.LUT R6, R11, UR15, RZ, 0x3c, !PT ;  /* 0x0000000f0b067c12 */ /* 0x000fe4000f8e3cff */
[----:B------:R-:W-:Y:S01]  /*04a0*/  SHF.L.U32 R10, R40, 0x1, RZ ;  /* 0x00000001280a7819 */ /* 0x000fe200000006ff */
[----:B------:R-:W-:Y:S01]  /*04b0*/  IMAD.HI.U32 R7, R7, R9, RZ ;  /* 0x0000000907077227 */ /* 0x000fe200078e00ff */
[----:B------:R-:W-:Y:S02]  /*04c0*/  ISETP.GE.AND P3, PT, R6, RZ, PT ;  /* 0x000000ff0600720c */ /* 0x000fe40003f66270 */
[----:B------:R-:W-:Y:S02]  /*04d0*/  LOP3.LUT R10, R10, 0xe, RZ, 0xc0, !PT ;  /* 0x0000000e0a0a7812 */ /* 0x000fe400078ec0ff */
[----:B------:R-:W-:-:S05]  /*04e0*/  IADD3 R5, -R7, RZ, RZ ;  /* 0x000000ff07057210 */ /* 0x000fca0007ffe1ff */
[----:B------:R-:W-:-:S05]  /*04f0*/  IMAD R5, R8, R5, R9 ;  /* 0x0000000508057224 */ /* 0x000fca00078e0209 */
[----:B------:R-:W-:-:S13]  /*0500*/  ISETP.GT.U32.AND P5, PT, R8, R5, PT ;  /* 0x000000050800720c */ /* 0x000fda0003fa4070 */
[-C--:B------:R-:W-:Y:S02]  /*0510*/  @!P5 IADD3 R5, R5, -R8.reuse, RZ ;  /* 0x800000080505d210 */ /* 0x080fe40007ffe0ff */
[----:B------:R-:W-:Y:S02]  /*0520*/  @!P5 IADD3 R7, R7, 0x1, RZ ;  /* 0x000000010707d810 */ /* 0x000fe40007ffe0ff */
[CC--:B------:R-:W-:Y:S02]  /*0530*/  ISETP.GE.U32.AND P4, PT, R5.reuse, R8.reuse, PT ;  /* 0x000000080500720c */ /* 0x0c0fe40003f86070 */
[-C--:B------:R-:W-:Y:S02]  /*0540*/  ISETP.GT.U32.AND P5, PT, R8, R5.reuse, PT ;  /* 0x000000050800720c */ /* 0x080fe40003fa4070 */
[----:B------:R-:W-:Y:S02]  /*0550*/  IADD3 R6, R5, -R8, RZ ;  /* 0x8000000805067210 */ /* 0x000fe40007ffe0ff */
[----:B------:R-:W0:Y:S02]  /*0560*/  @P2 LDC.64 R8, c[0x0][0x288] ;  /* 0x0000a200ff082b82 */ /* 0x000e240000000a00 */
[----:B------:R-:W-:-:S02]  /*0570*/  SEL R5, R6, R5, !P5 ;  /* 0x0000000506057207 */ /* 0x000fc40006800000 */
[----:B------:R-:W-:Y:S02]  /*0580*/  LOP3.LUT R6, RZ, R11, RZ, 0x33, !PT ;  /* 0x0000000bff067212 */ /* 0x000fe400078e33ff */
[----:B------:R-:W-:Y:S02]  /*0590*/  @!P0 IADD3 R5, -R5, RZ, RZ ;  /* 0x000000ff05058210 */ /* 0x000fe40007ffe1ff */
[----:B------:R-:W-:Y:S02]  /*05a0*/  @P4 IADD3 R7, R7, 0x1, RZ ;  /* 0x0000000107074810 */ /* 0x000fe40007ffe0ff */
[----:B------:R-:W-:Y:S02]  /*05b0*/  ISETP.NE.AND P4, PT, R11, RZ, PT ;  /* 0x000000ff0b00720c */ /* 0x000fe40003f85270 */
[----:B------:R-:W-:Y:S02]  /*05c0*/  @!P3 IADD3 R7, -R7, RZ, RZ ;  /* 0x000000ff0707b210 */ /* 0x000fe40007ffe1ff */
[----:B------:R-:W-:-:S02]  /*05d0*/  SHF.R.U32.HI R11, RZ, 0x3, R40 ;  /* 0x00000003ff0b7819 */ /* 0x000fc40000011628 */
[C---:B------:R-:W-:Y:S02]  /*05e0*/  SEL R5, R6.reuse, R5, !P4 ;  /* 0x0000000506057207 */ /* 0x040fe40006000000 */
[----:B------:R-:W-:Y:S01]  /*05f0*/  SEL R43, R6, R7, !P4 ;  /* 0x00000007062b7207 */ /* 0x000fe20006000000 */
[----:B------:R-:W-:Y:S01]  /*0600*/  IMAD R18, R12, UR14, R11 ;  /* 0x0000000e0c127c24 */ /* 0x000fe2000f8e020b */
[----:B------:R-:W-:Y:S01]  /*0610*/  LEA R6, R5, R10, 0x4 ;  /* 0x0000000a05067211 */ /* 0x000fe200078e20ff */
[----:B------:R-:W2:Y:S01]  /*0620*/  @P2 LDC.64 R12, c[0x0][0x228] ;  /* 0x00008a00ff0c2b82 */ /* 0x000ea20000000a00 */
[----:B------:R-:W-:Y:S02]  /*0630*/  SHF.R.S32.HI R11, RZ, 0x1f, R2 ;  /* 0x0000001fff0b7819 */ /* 0x000fe40000011402 */
[----:B------:R-:W-:Y:S02]  /*0640*/  SHF.R.S32.HI R10, RZ, 0x1f, R43 ;  /* 0x0000001fff0a7819 */ /* 0x000fe4000001142b */
[----:B------:R-:W-:Y:S01]  /*0650*/  SHF.R.S32.HI R7, RZ, 0x1f, R6 ;  /* 0x0000001fff077819 */ /* 0x000fe20000011406 */
[----:B0-----:R-:W-:-:S02]  /*0660*/  @P2 IMAD R11, R11, R8, RZ ;  /* 0x000000080b0b2224 */ /* 0x001fc400078e02ff */
[----:B------:R-:W-:Y:S02]  /*0670*/  IMAD R10, R10, UR18, RZ ;  /* 0x000000120a0a7c24 */ /* 0x000fe4000f8e02ff */
[----:B------:R-:W-:Y:S01]  /*0680*/  @P2 IMAD R19, R2, R9, R11 ;  /* 0x0000000902132224 */ /* 0x000fe200078e020b */
[----:B------:R-:W-:Y:S01]  /*0690*/  IADD3 R9, R18, 0x40, RZ ;  /* 0x0000004012097810 */ /* 0x000fe20007ffe0ff */
[C---:B------:R-:W-:Y:S02]  /*06a0*/  IMAD R45, R43.reuse, UR19, R10 ;  /* 0x000000132b2d7c24 */ /* 0x040fe4000f8e020a */
[----:B------:R-:W-:Y:S01]  /*06b0*/  IMAD.WIDE.U32 R42, R43, UR18, R6 ;  /* 0x000000122b2a7c25 */ /* 0x000fe2000f8e0006 */
[----:B------:R-:W-:Y:S01]  /*06c0*/  ULDC.64 UR18, c[0x0][0x290] ;  /* 0x0000a40000127ab9 */ /* 0x000fe20000000a00 */
[----:B------:R-:W0:Y:S01]  /*06d0*/  @P2 LDC.64 R10, c[0x0][0x230] ;  /* 0x00008c00ff0a2b82 */ /* 0x000e220000000a00 */
[----:B------:R-:W-:Y:S02]  /*06e0*/  ISETP.GE.U32.AND P0, PT, R9, UR18, PT ;  /* 0x0000001209007c0c */ /* 0x000fe4000bf06070 */
[----:B------:R-:W-:-:S02]  /*06f0*/  SHF.R.S32.HI R9, RZ, 0x1f, R9 ;  /* 0x0000001fff097819 */ /* 0x000fc40000011409 */
[----:B------:R-:W-:Y:S02]  /*0700*/  IADD3 R45, R43, R45, RZ ;  /* 0x0000002d2b2d7210 */ /* 0x000fe40007ffe0ff */
[----:B------:R-:W-:Y:S02]  /*0710*/  ISETP.GE.AND.EX P0, PT, R9, UR19, PT, P0 ;  /* 0x0000001309007c0c */ /* 0x000fe4000bf06300 */
[----:B------:R-:W-:Y:S02]  /*0720*/  @P2 MOV R44, R42 ;  /* 0x0000002a002c2202 */ /* 0x000fe40000000f00 */
[----:B------:R-:W-:Y:S02]  /*0730*/  ISETP.LT.U32.AND P0, PT, R40, 0x100, !P0 ;  /* 0x000001002800780c */ /* 0x000fe40004701070 */
        /* <DEDUP_REMOVED lines=8> */
[----:B------:R-:W1:Y:S01]  /*07c0*/  @P0 LDC.64 R8, c[0x0][0x288] ;  /* 0x0000a200ff080b82 */ /* 0x000e620000000a00 */
[----:B------:R-:W-:Y:S02]  /*07d0*/  SHF.R.S32.HI R25, RZ, 0x1f, R27 ;  /* 0x0000001fff197819 */ /* 0x000fe4000001141b */
[----:B------:R-:W-:Y:S02]  /*07e0*/  ISETP.LT.U32.AND P3, PT, R40, 0x100, !P3 ;  /* 0x000001002800780c */ /* 0x000fe40005f61070 */
[C---:B0-----:R-:W-:Y:S02]  /*07f0*/  @P2 IADD3 R10, P4, R19.reuse, R10, RZ ;  /* 0x0000000a130a2210 */ /* 0x041fe40007f9e0ff */
[----:B--2---:R-:W-:Y:S01]  /*0800*/  @P2 IADD3 R12, P5, R19, R12, RZ ;  /* 0x0000000c130c2210 */ /* 0x004fe20007fbe0ff */
[----:B---3--:R-:W-:Y:S01]  /*0810*/  @P1 IMAD R18, R25, R16, RZ ;  /* 0x0000001019121224 */ /* 0x008fe200078e02ff */
[C---:B------:R-:W-:Y:S02]  /*0820*/  @P2 IADD3.X R11, R24.reuse, R11, RZ, P4, !PT ;  /* 0x0000000b180b2210 */ /* 0x040fe400027fe4ff */
[----:B------:R-:W-:-:S02]  /*0830*/  @P2 IADD3.X R13, R24, R13, RZ, P5, !PT ;  /* 0x0000000d180d2210 */ /* 0x000fc40002ffe4ff */
[----:B------:R-:W-:Y:S02]  /*0840*/  @P1 MOV R24, R42 ;  /* 0x0000002a00181202 */ /* 0x000fe40000000f00 */
[----:B------:R-:W-:Y:S01]  /*0850*/  @P1 MOV R25, R45 ;  /* 0x0000002d00191202 */ /* 0x000fe20000000f00 */
[C---:B------:R-:W-:Y:S02]  /*0860*/  @P1 IMAD R17, R27.reuse, R17, R18 ;  /* 0x000000111b111224 */ /* 0x040fe400078e0212 */
[----:B------:R-:W0:Y:S01]  /*0870*/  @P3 LDC.64 R18, c[0x0][0x288] ;  /* 0x0000a200ff123b82 */ /* 0x000e220000000a00 */
[----:B------:R-:W-:Y:S01]  /*0880*/  @P1 IMAD.WIDE.U32 R24, R27, R16, R24 ;  /* 0x000000101b181225 */ /* 0x000fe200078e0018 */
[----:B------:R-:W-:-:S04]  /*0890*/  IADD3 R27, R2, 0x40, RZ ;  /* 0x00000040021b7810 */ /* 0x000fc80007ffe0ff */
[----:B------:R-:W-:Y:S02]  /*08a0*/  @P1 IADD3 R29, R25, R17, RZ ;  /* 0x00000011191d1210 */ /* 0x000fe40007ffe0ff */
[C---:B------:R-:W-:Y:S02]  /*08b0*/  @P1 SHF.L.U32 R25, R24.reuse, 0x1, RZ ;  /* 0x0000000118191819 */ /* 0x040fe400000006ff */
[----:B------:R-:W-:Y:S02]  /*08c0*/  CS2R R38, SRZ ;  /* 0x0000000000267805 */ /* 0x000fe4000001ff00 */
[----:B------:R-:W-:Y:S02]  /*08d0*/  SHF.R.S32.HI R31, RZ, 0x1f, R27 ;  /* 0x0000001fff1f7819 */ /* 0x000fe4000001141b */
[----:B------:R-:W-:Y:S02]  /*08e0*/  CS2R R36, SRZ ;  /* 0x0000000000247805 */ /* 0x000fe4000001ff00 */
[----:B------:R-:W-:-:S02]  /*08f0*/  @P1 SHF.L.U64.HI R26, R24, 0x1, R29 ;  /* 0x00000001181a1819 */ /* 0x000fc4000001021d */
[----:B------:R-:W-:Y:S02]  /*0900*/  CS2R R34, SRZ ;  /* 0x0000000000227805 */ /* 0x000fe4000001ff00 */
[C---:B-1----:R-:W-:Y:S01]  /*0910*/  @P1 IADD3 R20, P4, R25.reuse, R20, RZ ;  /* 0x0000001419141210 */ /* 0x042fe20007f9e0ff */
[----:B------:R-:W1:Y:S01]  /*0920*/  @P0 LDC.64 R16, c[0x0][0x230] ;  /* 0x00008c00ff100b82 */ /* 0x000e620000000a00 */
[----:B------:R-:W-:Y:S01]  /*0930*/  @P1 IADD3 R22, P5, R25, R22, RZ ;  /* 0x0000001619161210 */ /* 0x000fe20007fbe0ff */
[----:B------:R-:W-:Y:S01]  /*0940*/  @P0 IMAD R28, R31, R8, RZ ;  /* 0x000000081f1c0224 */ /* 0x000fe200078e02ff */
[----:B------:R-:W-:Y:S01]  /*0950*/  @P0 MOV R24, R42 ;  /* 0x0000002a00180202 */ /* 0x000fe20000000f00 */
[----:B------:R2:W5:Y:S01]  /*0960*/  @P2 LDG.E R38, desc[UR12][R10.64] ;  /* 0x0000000c0a262981 */ /* 0x000562000c1e1900 */
[----:B------:R-:W-:Y:S01]  /*0970*/  @P0 MOV R25, R45 ;  /* 0x0000002d00190202 */ /* 0x000fe20000000f00 */
[C---:B------:R-:W-:Y:S01]  /*0980*/  @P0 IMAD R31, R27.reuse, R9, R28 ;  /* 0x000000091b1f0224 */ /* 0x040fe200078e021c */
[----:B------:R-:W-:Y:S01]  /*0990*/  IADD3 R29, R2, 0x60, RZ ;  /* 0x00000060021d7810 */ /* 0x000fe20007ffe0ff */
[----:B------:R3:W5:Y:S01]  /*09a0*/  @P2 LDG.E R37, desc[UR12][R12.64] ;  /* 0x0000000c0c252981 */ /* 0x000762000c1e1900 */
[----:B------:R-:W-:Y:S01]  /*09b0*/  @P0 IMAD.WIDE.U32 R24, R27, R8, R24 ;  /* 0x000000081b180225 */ /* 0x000fe200078e0018 */
[----:B--2---:R-:W2:Y:S01]  /*09c0*/  @P3 LDC.64 R10, c[0x0][0x230] ;  /* 0x00008c00ff0a3b82 */ /* 0x004ea20000000a00 */
[----:B------:R-:W-:-:S03]  /*09d0*/  SHF.R.S32.HI R33, RZ, 0x1f, R29 ;  /* 0x0000001fff217819 */ /* 0x000fc6000001141d */
[----:B------:R-:W-:-:S04]  /*09e0*/  @P0 IADD3 R27, R25, R31, RZ ;  /* 0x0000001f191b0210 */ /* 0x000fc80007ffe0ff */
[----:B---3--:R-:W3:Y:S01]  /*09f0*/  @P3 LDC.64 R12, c[0x0][0x228] ;  /* 0x00008a00ff0c3b82 */ /* 0x008ee20000000a00 */
[----:B------:R-:W-:Y:S01]  /*0a00*/  @P0 SHF.L.U32 R25, R24, 0x1, RZ ;  /* 0x0000000118190819 */ /* 0x000fe200000006ff */
[----:B0-----:R-:W-:Y:S01]  /*0a10*/  @P3 IMAD R28, R33, R18, RZ ;  /* 0x00000012211c3224 */ /* 0x001fe200078e02ff */
[C---:B------:R-:W-:Y:S02]  /*0a20*/  @P1 IADD3.X R21, R26.reuse, R21, RZ, P4, !PT ;  /* 0x000000151a151210 */ /* 0x040fe400027fe4ff */
[----:B------:R-:W-:Y:S02]  /*0a30*/  @P1 IADD3.X R23, R26, R23, RZ, P5, !PT ;  /* 0x000000171a171210 */ /* 0x000fe40002ffe4ff */
[----:B------:R-:W-:Y:S01]  /*0a40*/  @P0 SHF.L.U64.HI R24, R24, 0x1, R27 ;  /* 0x0000000118180819 */ /* 0x000fe2000001021b */
[----:B------:R-:W-:Y:S01]  /*0a50*/  @P3 IMAD R31, R29, R19, R28 ;  /* 0x000000131d1f3224 */ /* 0x000fe200078e021c */
[----:B------:R-:W-:Y:S02]  /*0a60*/  @P3 MOV R26, R42 ;  /* 0x0000002a001a3202 */ /* 0x000fe40000000f00 */
[----:B------:R-:W-:-:S02]  /*0a70*/  CS2R R32, SRZ ;  /* 0x0000000000207805 */ /* 0x000fc4000001ff00 */
[----:B------:R-:W-:Y:S01]  /*0a80*/  @P3 MOV R27, R45 ;  /* 0x0000002d001b3202 */ /* 0x000fe20000000f00 */
[----:B------:R0:W5:Y:S01]  /*0a90*/  @P1 LDG.E R39, desc[UR12][R20.64] ;  /* 0x0000000c14271981 */ /* 0x000162000c1e1900 */
[----:B------:R-:W4:Y:S01]  /*0aa0*/  @P0 LDC.64 R8, c[0x0][0x228] ;  /* 0x00008a00ff080b82 */ /* 0x000f220000000a00 */
[----:B------:R-:W-:Y:S02]  /*0ab0*/  @P3 IMAD.WIDE.U32 R18, R29, R18, R26 ;  /* 0x000000121d123225 */ /* 0x000fe400078e001a */
[----:B------:R0:W5:Y:S03]  /*0ac0*/  @P1 LDG.E R36, desc[UR12][R22.64] ;  /* 0x0000000c16241981 */ /* 0x000166000c1e1900 */
[----:B------:R-:W-:Y:S02]  /*0ad0*/  @P3 IADD3 R27, R19, R31, RZ ;  /* 0x0000001f131b3210 */ /* 0x000fe40007ffe0ff */
[----:B------:R-:W-:-:S02]  /*0ae0*/  @P3 SHF.L.U32 R19, R18, 0x1, RZ ;  /* 0x0000000112133819 */ /* 0x000fc400000006ff */
[----:B------:R-:W-:Y:S02]  /*0af0*/  @P3 SHF.L.U64.HI R18, R18, 0x1, R27 ;  /* 0x0000000112123819 */ /* 0x000fe4000001021b */
[C---:B--2---:R-:W-:Y:S02]  /*0b00*/  @P3 IADD3 R10, P5, R19.reuse, R10, RZ ;  /* 0x0000000a130a3210 */ /* 0x044fe40007fbe0ff */
[----:B---3--:R-:W-:Y:S02]  /*0b10*/  @P3 IADD3 R12, P6, R19, R12, RZ ;  /* 0x0000000c130c3210 */ /* 0x008fe40007fde0ff */
[C---:B------:R-:W-:Y:S02]  /*0b20*/  @P3 IADD3.X R11, R18.reuse, R11, RZ, P5, !PT ;  /* 0x0000000b120b3210 */ /* 0x040fe40002ffe4ff */
[----:B------:R-:W-:-:S03]  /*0b30*/  @P3 IADD3.X R13, R18, R13, RZ, P6, !PT ;  /* 0x0000000d120d3210 */ /* 0x000fc600037fe4ff */
[----:B------:R0:W5:Y:S04]  /*0b40*/  @P3 LDG.E R35, desc[UR12][R10.64] ;  /* 0x0000000c0a233981 */ /* 0x000168000c1e1900 */
[----:B------:R0:W5:Y:S01]  /*0b50*/  @P3 LDG.E R32, desc[UR12][R12.64] ;  /* 0x0000000c0c203981 */ /* 0x000162000c1e1900 */
[----:B-1----:R-:W-:-:S04]  /*0b60*/  @P0 IADD3 R16, P4, R25, R16, RZ ;  /* 0x0000001019100210 */ /* 0x002fc80007f9e0ff */
[----:B------:R-:W-:Y:S02]  /*0b70*/  @P0 IADD3.X R17, R24, R17, RZ, P4, !PT ;  /* 0x0000001118110210 */ /* 0x000fe400027fe4ff */
[----:B----4-:R-:W-:-:S03]  /*0b80*/  @P0 IADD3 R8, P4, R25, R8, RZ ;  /* 0x0000000819080210 */ /* 0x010fc60007f9e0ff */
[----:B------:R0:W5:Y:S01]  /*0b90*/  @P0 LDG.E R34, desc[UR12][R16.64] ;  /* 0x0000000c10220981 */ /* 0x000162000c1e1900 */
[----:B------:R-:W-:Y:S02]  /*0ba0*/  R2UR UR20, R14 ;  /* 0x000000000e1472ca */ /* 0x000fe400000e0000 */
        /* <DEDUP_REMOVED lines=10> */
[----:B------:R-:W-:Y:S01]  /*0c50*/  UMOV UR18, 0x3f800000 ;  /* 0x3f80000000127882 */ /* 0x000fe20000000000 */
[----:B------:R-:W-:Y:S01]  /*0c60*/  BSSY B0, `(.L_x_260) ;  /* 0x0000018000007945 */ /* 0x000fe20003800000 */
[----:B-1----:R-:W-:Y:S02]  /*0c70*/  @P0 R2UR UR10, R14 ;  /* 0x000000000e0a02ca */ /* 0x002fe400000e0000 */
[----:B------:R-:W-:Y:S02]  /*0c80*/  ISETP.GT.U32.AND P0, PT, R40, 0xff, PT ;  /* 0x000000ff2800780c */ /* 0x000fe40003f04070 */
[----:B------:R-:W-:Y:S02]  /*0c90*/  CS2R R30, SRZ ;  /* 0x00000000001e7805 */ /* 0x000fe4000001ff00 */
[----:B------:R-:W-:-:S07]  /*0ca0*/  CS2R R28, SRZ ;  /* 0x00000000001c7805 */ /* 0x000fce000001ff00 */
[----:B------:R-:W-:Y:S02]  /*0cb0*/  @UP0 UMOV UR18, UR10 ;  /* 0x0000000a00120c82 */ /* 0x000fe40008000000 */
[----:B0-----:R-:W-:Y:S05]  /*0cc0*/  @P0 BRA `(.L_x_261) ;  /* 0x0000000000440947 */ /* 0x001fea0003800000 */
        /* <DEDUP_REMOVED lines=17> */
.L_x_261:
[----:B------:R-:W-:Y:S05]  /*0de0*/  BSYNC B0 ;  /* 0x0000000000007941 */ /* 0x000fea0003800000 */
.L_x_260:
[----:B------:R-:W-:Y:S02]  /*0df0*/  ISETP.NE.AND P3, PT, RZ, UR16, PT ;  /* 0x00000010ff007c0c */ /* 0x000fe4000bf65270 */
[C---:B-----5:R-:W-:Y:S02]  /*0e00*/  PRMT R6, R38.reuse, 0x7632, R6 ;  /* 0x0000763226067816 */ /* 0x060fe40000000006 */
        /* <DEDUP_REMOVED lines=36> */
.L_x_262:
        /* <DEDUP_REMOVED lines=26> */
.L_x_263:
[----:B------:R-:W-:Y:S01]  /*11f0*/  FFMA.FTZ R20, R6, R15, R17 ;  /* 0x0000000f06147223 */ /* 0x000fe20000010011 */
[----:B------:R-:W-:Y:S01]  /*1200*/  FMUL.FTZ R18, R8, R31 ;  /* 0x0000001f08127220 */ /* 0x000fe20000410000 */
[----:B------:R-:W-:Y:S01]  /*1210*/  FADD.FTZ R17, R15, R16 ;  /* 0x000000100f117221 */ /* 0x000fe20000010000 */
[----:B------:R-:W-:Y:S01]  /*1220*/  SHF.L.U32 R15, R34, 0x10, RZ ;  /* 0x00000010220f7819 */ /* 0x000fe200000006ff */
[----:B------:R-:W-:Y:S01]  /*1230*/  FMUL.FTZ R21, R9, R28 ;  /* 0x0000001c09157220 */ /* 0x000fe20000410000 */
[----:B------:R-:W-:Y:S01]  /*1240*/  SHF.L.U32 R16, R12, 0x10, RZ ;  /* 0x000000100c107819 */ /* 0x000fe200000006ff */
[----:B------:R-:W-:Y:S01]  /*1250*/  FADD.FTZ R12, R17, R18 ;  /* 0x00000012110c7221 */ /* 0x000fe20000010000 */
[----:B------:R-:W-:Y:S01]  /*1260*/  FFMA.FTZ R19, R13, R18, R20 ;  /* 0x000000120d137223 */ /* 0x000fe20000010014 */
        /* <DEDUP_REMOVED lines=26> */
.L_x_264:
        /* <DEDUP_REMOVED lines=37> */
.L_x_265:
[----:B------:R-:W-:Y:S01]  /*1660*/  FMUL.FTZ R24, R22, R31 ;  /* 0x0000001f16187220 */ /* 0x000fe20000410000 */
[----:B------:R-:W-:Y:S01]  /*1670*/  ISETP.GT.AND P0, PT, R3, 0x1e, PT ;  /* 0x0000001e0300780c */ /* 0x000fe20003f04270 */
[----:B------:R-:W0:Y:S01]  /*1680*/  S2UR UR19, SR_CgaCtaId ;  /* 0x00000000001379c3 */ /* 0x000e220000008800 */
[----:B------:R-:W-:Y:S01]  /*1690*/  FFMA.FTZ R26, R7, R10, RZ ;  /* 0x0000000a071a7223 */ /* 0x000fe200000100ff */
[----:B------:R-:W-:Y:S01]  /*16a0*/  FFMA.FTZ R25, R21, R24, R12 ;  /* 0x0000001815197223 */ /* 0x000fe2000001000c */
[----:B------:R-:W-:Y:S01]  /*16b0*/  FMUL.FTZ R12, R19, R28 ;  /* 0x0000001c130c7220 */ /* 0x000fe20000410000 */
[----:B------:R-:W-:Y:S01]  /*16c0*/  FADD.FTZ R27, R23, R24 ;  /* 0x00000018171b7221 */ /* 0x000fe20000010000 */
[----:B------:R-:W-:Y:S01]  /*16d0*/  FFMA.FTZ R26, R13, R8, R26 ;  /* 0x000000080d1a7223 */ /* 0x000fe2000001001a */
[----:B------:R-:W-:Y:S01]  /*16e0*/  FFMA.FTZ R13, R6, R11, RZ ;  /* 0x0000000b060d7223 */ /* 0x000fe200000100ff */
[----:B------:R-:W-:Y:S01]  /*16f0*/  FFMA.FTZ R23, R20, R12, R25 ;  /* 0x0000000c14177223 */ /* 0x000fe20000010019 */
[----:B------:R-:W-:Y:S01]  /*1700*/  FADD.FTZ R12, R12, R27 ;  /* 0x0000001b0c0c7221 */ /* 0x000fe20000010000 */
[----:B------:R-:W-:Y:S01]  /*1710*/  FADD.FTZ R7, RZ, R10 ;  /* 0x0000000aff077221 */ /* 0x000fe20000010000 */
[----:B------:R-:W-:Y:S01]  /*1720*/  FADD.FTZ R6, RZ, R11 ;  /* 0x0000000bff067221 */ /* 0x000fe20000010000 */
[----:B------:R-:W-:Y:S01]  /*1730*/  UMOV UR11, 0x400 ;  /* 0x00000400000b7882 */ /* 0x000fe20000000000 */
[----:B------:R-:W1:Y:S01]  /*1740*/  SHFL.DOWN PT, R24, R23, 0x1, 0x1f ;  /* 0x08201f0017187f89 */ /* 0x000e6200000e0000 */
[----:B------:R-:W-:Y:S01]  /*1750*/  UIADD3 UR10, UR11, 0x60, URZ ;  /* 0x000000600b0a7890 */ /* 0x000fe2000fffe03f */
[----:B------:R-:W-:Y:S01]  /*1760*/  FADD.FTZ R7, R7, R8 ;  /* 0x0000000807077221 */ /* 0x000fe20000010000 */
[----:B------:R-:W-:Y:S01]  /*1770*/  FFMA.FTZ R13, R14, R9, R13 ;  /* 0x000000090e0d7223 */ /* 0x000fe2000001000d */
[----:B------:R-:W2:Y:S01]  /*1780*/  SHFL.DOWN PT, R25, R12, 0x1, 0x1f ;  /* 0x08201f000c197f89 */ /* 0x000ea200000e0000 */
[----:B------:R-:W-:Y:S01]  /*1790*/  FADD.FTZ R6, R6, R9 ;  /* 0x0000000906067221 */ /* 0x000fe20000010000 */
[----:B------:R-:W-:Y:S01]  /*17a0*/  ISETP.NE.AND P4, PT, R40, RZ, PT ;  /* 0x000000ff2800720c */ /* 0x000fe20003f85270 */
[----:B------:R-:W-:Y:S01]  /*17b0*/  FFMA.FTZ R26, R17, R18, R26 ;  /* 0x00000012111a7223 */ /* 0x000fe2000001001a */
[----:B------:R-:W-:Y:S01]  /*17c0*/  FADD.FTZ R7, R7, R18 ;  /* 0x0000001207077221 */ /* 0x000fe20000010000 */
[----:B------:R-:W-:Y:S01]  /*17d0*/  FFMA.FTZ R13, R16, R15, R13 ;  /* 0x0000000f100d7223 */ /* 0x000fe2000001000d */
[----:B------:R-:W-:Y:S01]  /*17e0*/  FADD.FTZ R6, R6, R15 ;  /* 0x0000000f06067221 */ /* 0x000fe20000010000 */
[----:B------:R-:W-:Y:S01]  /*17f0*/  FFMA.FTZ R8, R21, R22, R26 ;  /* 0x0000001615087223 */ /* 0x000fe2000001001a */
[----:B0-----:R-:W-:Y:S01]  /*1800*/  ULEA UR10, UR19, UR10, 0x18 ;  /* 0x0000000a130a7291 */ /* 0x001fe2000f8ec03f */
[----:B------:R-:W-:Y:S01]  /*1810*/  FFMA.FTZ R9, R20, R19, R13 ;  /* 0x0000001314097223 */ /* 0x000fe2000001000d */
[----:B------:R-:W-:Y:S01]  /*1820*/  FADD.FTZ R10, R7, R22 ;  /* 0x00000016070a7221 */ /* 0x000fe20000010000 */
        /* <DEDUP_REMOVED lines=27> */
[----:B------:R-:W-:-:S03]  /*19e0*/  ISETP.NE.AND P0, PT, R3, RZ, PT ;  /* 0x000000ff0300720c */ /* 0x000fc60003f05270 */
[----:B------:R-:W-:Y:S02]  /*19f0*/  MOV R6, R23 ;  /* 0x0000001700067202 */ /* 0x000fe40000000f00 */
[----:B------:R-:W-:-:S08]  /*1a00*/  MOV R7, R12 ;  /* 0x0000000c00077202 */ /* 0x000fd00000000f00 */
[----:B------:R0:W-:Y:S01]  /*1a10*/  @!P0 STS.64 [R4+0x8], R6 ;  /* 0x0000080604008388 */ /* 0x0001e20000000a00 */
[----:B------:R-:W-:Y:S06]  /*1a20*/  BAR.SYNC.DEFER_BLOCKING 0x0 ;  /* 0x0000000000007b1d */ /* 0x000fec0000010000 */
[----:B------:R-:W-:Y:S05]  /*1a30*/  @P4 BRA `(.L_x_267) ;  /* 0x00000000004c4947 */ /* 0x000fea0003800000 */
[----:B------:R-:W-:-:S09]  /*1a40*/  ULEA UR10, UR19, UR11, 0x18 ;  /* 0x0000000b130a7291 */ /* 0x000fd2000f8ec03f */
[----:B------:R-:W1:Y:S04]  /*1a50*/  LDS.128 R12, [UR10+0x10] ;  /* 0x0000100aff0c7984 */ /* 0x000e680008000c00 */
[----:B------:R-:W2:Y:S04]  /*1a60*/  LDS.128 R16, [UR10+0x20] ;  /* 0x0000200aff107984 */ /* 0x000ea80008000c00 */
[----:B------:R-:W3:Y:S04]  /*1a70*/  LDS.128 R20, [UR10+0x30] ;  /* 0x0000300aff147984 */ /* 0x000ee80008000c00 */
[----:B------:R-:W4:Y:S01]  /*1a80*/  LDS.64 R24, [UR10+0x40] ;  /* 0x0000400aff187984 */ /* 0x000f220008000a00 */
[----:B-1----:R-:W-:Y:S01]  /*1a90*/  FADD.FTZ R27, R6, R12 ;  /* 0x0000000c061b7221 */ /* 0x002fe20000010000 */
[----:B0-----:R-:W-:-:S03]  /*1aa0*/  FADD.FTZ R6, R7, R13 ;  /* 0x0000000d07067221 */ /* 0x001fc60000010000 */
        /* <DEDUP_REMOVED lines=10> */
[----:B----4-:R-:W-:Y:S01]  /*1b50*/  FADD.FTZ R6, R27, R24 ;  /* 0x000000181b067221 */ /* 0x010fe20000010000 */
[----:B------:R-:W-:-:S07]  /*1b60*/  FADD.FTZ R7, R12, R25 ;  /* 0x000000190c077221 */ /* 0x000fce0000010000 */
.L_x_267:
[----:B------:R-:W-:Y:S05]  /*1b70*/  BSYNC B0 ;  /* 0x0000000000007941 */ /* 0x000fea0003800000 */
.L_x_266:
        /* <DEDUP_REMOVED lines=158> */
.L_x_269:
[----:B------:R-:W-:Y:S05]  /*2560*/  BSYNC B0 ;  /* 0x0000000000007941 */ /* 0x000fea0003800000 */
.L_x_268:
        /* <DEDUP_REMOVED lines=21> */
.L_x_271:
[----:B------:R-:W-:Y:S05]  /*26c0*/  BSYNC B0 ;  /* 0x0000000000007941 */ /* 0x000fea0003800000 */
.L_x_270:
[----:B------:R-:W-:Y:S02]  /*26d0*/  PRMT R16, R33, 0x7632, R16 ;  /* 0x0000763221107816 */ /* 0x000fe40000000010 */
[----:B--2---:R-:W-:Y:S02]  /*26e0*/  PRMT R15, R35, 0x7632, R15 ;  /* 0x00007632230f7816 */ /* 0x004fe4000000000f */
        /* <DEDUP_REMOVED lines=36> */
.L_x_274:
[----:B------:R-:W2:Y:S04]  /*2930*/  LDG.E.STRONG.GPU R10, desc[UR12][R8.64] ;  /* 0x0000000c080a7981 */ /* 0x000ea8000c1ef900 */
[----:B--2---:R-:W-:Y:S01]  /*2940*/  CCTL.IVALL ;  /* 0x00000000ff00798f */ /* 0x004fe20002000000 */
[----:B------:R-:W-:Y:S05]  /*2950*/  YIELD ;  /* 0x0000000000007946 */ /* 0x000fea0003800000 */
[----:B------:R-:W-:-:S13]  /*2960*/  ISETP.NE.AND P0, PT, R10, R13, PT ;  /* 0x0000000d0a00720c */ /* 0x000fda0003f05270 */
[----:B------:R-:W-:Y:S05]  /*2970*/  @P0 BRA `(.L_x_274) ;  /* 0xfffffffc00ec0947 */ /* 0x000fea000383ffff */
.L_x_273:
        /* <DEDUP_REMOVED lines=17> */
.L_x_278:
        /* <DEDUP_REMOVED lines=115> */
.L_x_277:
        /* <DEDUP_REMOVED lines=61> */
.L_x_279:
[----:B------:R-:W-:-:S13]  /*3590*/  ISETP.NE.OR P0, PT, R18, RZ, P0 ;  /* 0x000000ff1200720c */ /* 0x000fda0000705670 */
[----:B------:R-:W-:Y:S05]  /*35a0*/  @!P0 BRA `(.L_x_275) ;  /* 0x00000000007c8947 */ /* 0x000fea0003800000 */
.L_x_276:
        /* <DEDUP_REMOVED lines=31> */
.L_x_275:
        /* <DEDUP_REMOVED lines=11> */
.L_x_281:
[----:B------:R-:W-:Y:S05]  /*3850*/  BSYNC B0 ;  /* 0x0000000000007941 */ /* 0x000fea0003800000 */
.L_x_280:
        /* <DEDUP_REMOVED lines=16> */
.L_x_272:
[----:B------:R-:W1:Y:S01]  /*3960*/  S2UR UR11, SR_CgaCtaId ;  /* 0x00000000000b79c3 */ /* 0x000e620000008800 */
[----:B------:R-:W-:Y:S01]  /*3970*/  UMOV UR10, 0x400 ;  /* 0x00000400000a7882 */ /* 0x000fe20000000000 */
[C---:B------:R-:W-:Y:S01]  /*3980*/  PRMT R13, R38.reuse, 0x7632, R13 ;  /* 0x00007632260d7816 */ /* 0x040fe2000000000d */
[----:B------:R-:W-:Y:S01]  /*3990*/  ULDC.64 UR22, c[0x0][0x290] ;  /* 0x0000a40000167ab9 */ /* 0x000fe20000000a00 */
[----:B------:R-:W-:Y:S02]  /*39a0*/  SHF.R.U32.HI R12, RZ, 0x3, R40 ;  /* 0x00000003ff0c7819 */ /* 0x000fe40000011628 */
[----:B------:R-:W-:Y:S02]  /*39b0*/  SHF.L.U32 R38, R38, 0x10, RZ ;  /* 0x0000001026267819 */ /* 0x000fe400000006ff */
[----:B------:R-:W2:Y:S01]  /*39c0*/  LDC R11, c[0x0][0x2ac] ;  /* 0x0000ab00ff0b7b82 */ /* 0x000ea20000000800 */
[----:B------:R-:W-:Y:S01]  /*39d0*/  SHF.L.U32 R18, R37, 0x10, RZ ;  /* 0x0000001025127819 */ /* 0x000fe200000006ff */
[----:B-1----:R-:W-:Y:S01]  /*39e0*/  ULEA UR10, UR11, UR10, 0x18 ;  /* 0x0000000a0b0a7291 */ /* 0x002fe2000f8ec03f */
[----:B--2---:R-:W-:-:S08]  /*39f0*/  IMAD R12, R11, UR14, R12 ;  /* 0x0000000e0b0c7c24 */ /* 0x004fd0000f8e020c */
[----:B------:R0:W-:Y:S01]  /*3a00*/  @!P4 STS.64 [UR10+0x50], R6 ;  /* 0x00005006ff00c988 */ /* 0x0001e20008000a0a */
[----:B------:R-:W-:Y:S01]  /*3a10*/  BAR.SYNC.DEFER_BLOCKING 0x0 ;  /* 0x0000000000007b1d */ /* 0x000fe20000010000 */
[----:B0-----:R-:W-:Y:S01]  /*3a20*/  SHF.L.U32 R6, R13, 0x10, RZ ;  /* 0x000000100d067819 */ /* 0x001fe200000006ff */
[----:B------:R-:W-:Y:S01]  /*3a30*/  FADD.FTZ R7, R38, -UR20 ;  /* 0x8000001426077e21 */ /* 0x000fe20008010000 */
[----:B------:R-:W-:-:S03]  /*3a40*/  IADD3 R13, R12, 0x40, RZ ;  /* 0x000000400c0d7810 */ /* 0x000fc60007ffe0ff */
[----:B------:R-:W-:Y:S01]  /*3a50*/  FADD.FTZ R6, R6, -UR20 ;  /* 0x8000001406067e21 */ /* 0x000fe20008010000 */
[----:B------:R-:W-:-:S03]  /*3a60*/  FMUL.FTZ R7, R7, UR18 ;  /* 0x0000001207077c20 */ /* 0x000fc60008410000 */
[----:B------:R-:W-:Y:S01]  /*3a70*/  FMUL.FTZ R6, R6, UR18 ;  /* 0x0000001206067c20 */ /* 0x000fe20008410000 */
[----:B------:R-:W0:Y:S01]  /*3a80*/  LDS.64 R8, [UR10+0x50] ;  /* 0x0000500aff087984 */ /* 0x000e220008000a00 */
[----:B------:R-:W-:Y:S02]  /*3a90*/  ULDC UR10, c[0x0][0x2bc] ;  /* 0x0000af00000a7ab9 */ /* 0x000fe40000000800 */
[----:B0-----:R-:W-:Y:S01]  /*3aa0*/  FMUL.FTZ R11, R9, UR10 ;  /* 0x0000000a090b7c20 */ /* 0x001fe20008410000 */
[----:B------:R-:W-:Y:S01]  /*3ab0*/  PRMT R9, R37, 0x7632, R9 ;  /* 0x0000763225097816 */ /* 0x000fe20000000009 */
[----:B------:R-:W-:-:S03]  /*3ac0*/  FMUL.FTZ R10, R8, UR10 ;  /* 0x0000000a080a7c20 */ /* 0x000fc60008410000 */
        /* <DEDUP_REMOVED lines=20> */
.L_x_282:
[----:B------:R-:W-:Y:S04]  /*3c10*/  BSSY B0, `(.L_x_283) ;  /* 0x0000015000007945 */ /* 0x000fe80003800000 */
[----:B------:R-:W-:Y:S05]  /*3c20*/  @!P2 BRA `(.L_x_284) ;  /* 0x00000000004ca947 */ /* 0x000fea0003800000 */
[C-C-:B------:R-:W-:Y:S01]  /*3c30*/  FFMA.FTZ R7, R10.reuse, R7, R11.reuse ;  /* 0x000000070a077223 */ /* 0x140fe2000001000b */
[----:B------:R-:W-:Y:S01]  /*3c40*/  FFMA.FTZ R6, R10, R6, R11 ;  /* 0x000000060a067223 */ /* 0x000fe2000001000b */
[----:B------:R-:W-:Y:S01]  /*3c50*/  SHF.R.S32.HI R19, RZ, 0x1f, R2 ;  /* 0x0000001fff137819 */ /* 0x000fe20000011402 */
[----:B------:R-:W-:Y:S01]  /*3c60*/  ULDC.64 UR10, c[0x0][0x288] ;  /* 0x0000a200000a7ab9 */ /* 0x000fe20000000a00 */
[----:B------:R-:W-:Y:S01]  /*3c70*/  FFMA.FTZ R18, R18, R31, -R7 ;  /* 0x0000001f12127223 */ /* 0x000fe20000010807 */
[----:B------:R-:W-:Y:S01]  /*3c80*/  FFMA.FTZ R17, R9, R28, -R6 ;  /* 0x0000001c09117223 */ /* 0x000fe20000010806 */
[----:B------:R-:W-:Y:S01]  /*3c90*/  MOV R6, R42 ;  /* 0x0000002a00067202 */ /* 0x000fe20000000f00 */
[----:B------:R-:W-:Y:S01]  /*3ca0*/  IMAD R19, R19, UR10, RZ ;  /* 0x0000000a13137c24 */ /* 0x000fe2000f8e02ff */
[----:B------:R-:W-:Y:S01]  /*3cb0*/  MOV R7, R45 ;  /* 0x0000002d00077202 */ /* 0x000fe20000000f00 */
[----:B------:R-:W-:Y:S01]  /*3cc0*/  FMUL.FTZ R18, R18, UR18 ;  /* 0x0000001212127c20 */ /* 0x000fe20008410000 */
[----:B------:R-:W-:Y:S01]  /*3cd0*/  FMUL.FTZ R17, R17, UR18 ;  /* 0x0000001211117c20 */ /* 0x000fe20008410000 */
[----:B------:R-:W-:-:S02]  /*3ce0*/  IMAD R19, R2, UR11, R19 ;  /* 0x0000000b02137c24 */ /* 0x000fc4000f8e0213 */
[----:B------:R-:W-:Y:S01]  /*3cf0*/  IMAD.WIDE.U32 R6, R2, UR10, R6 ;  /* 0x0000000a02067c25 */ /* 0x000fe2000f8e0006 */
[----:B------:R-:W-:Y:S01]  /*3d00*/  ULDC.64 UR10, c[0x0][0x210] ;  /* 0x00008400000a7ab9 */ /* 0x000fe20000000a00 */
[----:B------:R-:W-:Y:S02]  /*3d10*/  F2FP.BF16.F32.PACK_AB R17, R17, R18 ;  /* 0x000000121111723e */ /* 0x000fe400000010ff */
[----:B------:R-:W-:Y:S02]  /*3d20*/  LEA R8, P0, R6, UR10, 0x1 ;  /* 0x0000000a06087c11 */ /* 0x000fe4000f8008ff */
[----:B------:R-:W-:-:S04]  /*3d30*/  IADD3 R19, R7, R19, RZ ;  /* 0x0000001307137210 */ /* 0x000fc80007ffe0ff */
[----:B------:R-:W-:-:S05]  /*3d40*/  LEA.HI.X R9, R6, UR11, R19, 0x1, P0 ;  /* 0x0000000b06097c11 */ /* 0x000fca00080f0c13 */
[----:B------:R0:W-:Y:S02]  /*3d50*/  STG.E desc[UR12][R8.64], R17 ;  /* 0x0000001108007986 */ /* 0x0001e4000c10190c */
.L_x_284:
[----:B------:R-:W-:Y:S05]  /*3d60*/  BSYNC B0 ;  /* 0x0000000000007941 */ /* 0x000fea0003800000 */
.L_x_283:
[C---:B------:R-:W-:Y:S02]  /*3d70*/  PRMT R6, R39.reuse, 0x7632, R6 ;  /* 0x0000763227067816 */ /* 0x040fe40000000006 */
[----:B------:R-:W-:Y:S02]  /*3d80*/  IADD3 R12, R12, 0x60, RZ ;  /* 0x000000600c0c7810 */ /* 0x000fe40007ffe0ff */
[----:B------:R-:W-:Y:S02]  /*3d90*/  SHF.L.U32 R39, R39, 0x10, RZ ;  /* 0x0000001027277819 */ /* 0x000fe400000006ff */
[----:B------:R-:W-:Y:S02]  /*3da0*/  SHF.L.U32 R6, R6, 0x10, RZ ;  /* 0x0000001006067819 */ /* 0x000fe400000006ff */
[----:B------:R-:W-:Y:S01]  /*3db0*/  ISETP.GE.U32.AND P0, PT, R13, UR22, PT ;  /* 0x000000160d007c0c */ /* 0x000fe2000bf06070 */
[----:B------:R-:W-:Y:S01]  /*3dc0*/  FADD.FTZ R39, R39, -UR20 ;  /* 0x8000001427277e21 */ /* 0x000fe20008010000 */
[----:B------:R-:W-:Y:S01]  /*3dd0*/  ISETP.GE.U32.AND P4, PT, R12, UR22, PT ;  /* 0x000000160c007c0c */ /* 0x000fe2000bf86070 */
[----:B------:R-:W-:Y:S01]  /*3de0*/  FADD.FTZ R6, R6, -UR20 ;  /* 0x8000001406067e21 */ /* 0x000fe20008010000 */
        /* <DEDUP_REMOVED lines=28> */
.L_x_285:
[----:B------:R-:W-:Y:S04]  /*3fb0*/  BSSY B0, `(.L_x_286) ;  /* 0x0000016000007945 */ /* 0x000fe80003800000 */
[----:B------:R-:W-:Y:S05]  /*3fc0*/  @!P1 BRA `(.L_x_287) ;  /* 0x0000000000509947 */ /* 0x000fea0003800000 */
[----:B0-----:R-:W-:Y:S01]  /*3fd0*/  IADD3 R17, R2, 0x20, RZ ;  /* 0x0000002002117810 */ /* 0x001fe20007ffe0ff */
[C-C-:B------:R-:W-:Y:S01]  /*3fe0*/  FFMA.FTZ R6, R10.reuse, R6, R11.reuse ;  /* 0x000000060a067223 */ /* 0x140fe2000001000b */
[----:B------:R-:W-:Y:S01]  /*3ff0*/  ULDC.64 UR10, c[0x0][0x288] ;  /* 0x0000a200000a7ab9 */ /* 0x000fe20000000a00 */
[----:B------:R-:W-:Y:S01]  /*4000*/  FFMA.FTZ R9, R10, R39, R11 ;  /* 0x000000270a097223 */ /* 0x000fe2000001000b */
[----:B------:R-:W-:Y:S01]  /*4010*/  SHF.R.S32.HI R8, RZ, 0x1f, R17 ;  /* 0x0000001fff087819 */ /* 0x000fe20000011411 */
[----:B------:R-:W-:Y:S01]  /*4020*/  FFMA.FTZ R12, R7, R28, -R6 ;  /* 0x0000001c070c7223 */ /* 0x000fe20000010806 */
[----:B------:R-:W-:Y:S01]  /*4030*/  MOV R6, R42 ;  /* 0x0000002a00067202 */ /* 0x000fe20000000f00 */
[----:B------:R-:W-:Y:S01]  /*4040*/  FFMA.FTZ R9, R36, R31, -R9 ;  /* 0x0000001f24097223 */ /* 0x000fe20000010809 */
[----:B------:R-:W-:Y:S01]  /*4050*/  MOV R7, R45 ;  /* 0x0000002d00077202 */ /* 0x000fe20000000f00 */
[----:B------:R-:W-:Y:S02]  /*4060*/  IMAD R8, R8, UR10, RZ ;  /* 0x0000000a08087c24 */ /* 0x000fe4000f8e02ff */
        /* <DEDUP_REMOVED lines=10> */
.L_x_287:
[----:B------:R-:W-:Y:S05]  /*4110*/  BSYNC B0 ;  /* 0x0000000000007941 */ /* 0x000fea0003800000 */
.L_x_286:
[----:B------:R-:W-:Y:S02]  /*4120*/  SHF.L.U32 R34, R34, 0x10, RZ ;  /* 0x0000001022227819 */ /* 0x000fe400000006ff */
[----:B-1----:R-:W-:Y:S02]  /*4130*/  SHF.L.U32 R7, R5, 0x10, RZ ;  /* 0x0000001005077819 */ /* 0x002fe400000006ff */
        /* <DEDUP_REMOVED lines=29> */
.L_x_288:
[----:B------:R-:W-:Y:S04]  /*4310*/  BSSY B0, `(.L_x_289) ;  /* 0x0000016000007945 */ /* 0x000fe80003800000 */
[----:B------:R-:W-:Y:S05]  /*4320*/  @!P0 BRA `(.L_x_290) ;  /* 0x0000000000508947 */ /* 0x000fea0003800000 */
[----:B------:R-:W-:Y:S01]  /*4330*/  IADD3 R13, R2, 0x40, RZ ;  /* 0x00000040020d7810 */ /* 0x000fe20007ffe0ff */
[C-C-:B------:R-:W-:Y:S01]  /*4340*/  FFMA.FTZ R7, R10.reuse, R21, R11.reuse ;  /* 0x000000150a077223 */ /* 0x140fe2000001000b */
[----:B------:R-:W-:Y:S01]  /*4350*/  ULDC.64 UR10, c[0x0][0x288] ;  /* 0x0000a200000a7ab9 */ /* 0x000fe20000000a00 */
[----:B------:R-:W-:Y:S01]  /*4360*/  FFMA.FTZ R12, R10, R22, R11 ;  /* 0x000000160a0c7223 */ /* 0x000fe2000001000b */
[----:B0-----:R-:W-:Y:S01]  /*4370*/  SHF.R.S32.HI R9, RZ, 0x1f, R13 ;  /* 0x0000001fff097819 */ /* 0x001fe2000001140d */
        /* <DEDUP_REMOVED lines=8> */
[----:B------:R-:W-:Y:S01]  /*4400*/  F2FP.BF16.F32.PACK_AB R5, R5, R12 ;  /* 0x0000000c0505723e */ /* 0x000fe200000010ff */
[----:B------:R-:W-:Y:S01]  /*4410*/  IMAD R9, R13, UR11, R9 ;  /* 0x0000000b0d097c24 */ /* 0x000fe2000f8e0209 */
[----:B------:R-:W-:Y:S02]  /*4420*/  ULDC.64 UR10, c[0x0][0x210] ;  /* 0x00008400000a7ab9 */ /* 0x000fe40000000a00 */
[----:B------:R-:W-:Y:S02]  /*4430*/  LEA R8, P0, R6, UR10, 0x1 ;  /* 0x0000000a06087c11 */ /* 0x000fe4000f8008ff */
[----:B------:R-:W-:-:S04]  /*4440*/  IADD3 R9, R7, R9, RZ ;  /* 0x0000000907097210 */ /* 0x000fc80007ffe0ff */
[----:B------:R-:W-:-:S05]  /*4450*/  LEA.HI.X R9, R6, UR11, R9, 0x1, P0 ;  /* 0x0000000b06097c11 */ /* 0x000fca00080f0c09 */
[----:B------:R1:W-:Y:S02]  /*4460*/  STG.E desc[UR12][R8.64], R5 ;  /* 0x0000000508007986 */ /* 0x0003e4000c10190c */
.L_x_290:
[----:B------:R-:W-:Y:S05]  /*4470*/  BSYNC B0 ;  /* 0x0000000000007941 */ /* 0x000fea0003800000 */
.L_x_289:
[----:B------:R-:W-:Y:S01]  /*4480*/  FADD.FTZ R35, R35, -UR20 ;  /* 0x8000001423237e21 */ /* 0x000fe20008010000 */
[----:B------:R-:W-:Y:S01]  /*4490*/  FADD.FTZ R15, R15, -UR20 ;  /* 0x800000140f0f7e21 */ /* 0x000fe20008010000 */
[----:B------:R-:W-:Y:S02]  /*44a0*/  SHF.L.U32 R32, R32, 0x10, RZ ;  /* 0x0000001020207819 */ /* 0x000fe400000006ff */
[----:B-1----:R-:W-:Y:S01]  /*44b0*/  SHF.L.U32 R5, R14, 0x10, RZ ;  /* 0x000000100e057819 */ /* 0x002fe200000006ff */
[----:B------:R-:W-:Y:S01]  /*44c0*/  FMUL.FTZ R35, R35, UR18 ;  /* 0x0000001223237c20 */ /* 0x000fe20008410000 */
[----:B------:R-:W-:Y:S01]  /*44d0*/  FMUL.FTZ R16, R15, UR18 ;  /* 0x000000120f107c20 */ /* 0x000fe20008410000 */
[----:B------:R-:W-:Y:S06]  /*44e0*/  @!P3 BRA `(.L_x_291) ;  /* 0x000000000048b947 */ /* 0x000fec0003800000 */
[----:B------:R-:W-:Y:S01]  /*44f0*/  FFMA.FTZ R30, R35, R31, R30 ;  /* 0x0000001f231e7223 */ /* 0x000fe2000001001e */
[----:B------:R-:W-:-:S03]  /*4500*/  FFMA.FTZ R29, R16, R28, R29 ;  /* 0x0000001c101d7223 */ /* 0x000fc6000001001d */
[----:B------:R-:W-:Y:S01]  /*4510*/  FMUL.FTZ R6, R30, -1.4426950216293334961 ;  /* 0xbfb8aa3b1e067820 */ /* 0x000fe20000410000 */
[----:B0-----:R-:W-:-:S05]  /*4520*/  FMUL.FTZ R8, R29, -1.4426950216293334961 ;  /* 0xbfb8aa3b1d087820 */ /* 0x001fca0000410000 */
        /* <DEDUP_REMOVED lines=14> */
.L_x_291:
[----:B------:R-:W-:Y:S04]  /*4610*/  BSSY B0, `(.L_x_292) ;  /* 0x0000015000007945 */ /* 0x000fe80003800000 */
[----:B------:R-:W-:Y:S05]  /*4620*/  @!P4 BRA `(.L_x_293) ;  /* 0x00000000004cc947 */ /* 0x000fea0003800000 */
[----:B0-----:R-:W-:Y:S01]  /*4630*/  IADD3 R9, R2, 0x60, RZ ;  /* 0x0000006002097810 */ /* 0x001fe20007ffe0ff */
[----:B------:R-:W-:Y:S01]  /*4640*/  ULDC.64 UR10, c[0x0][0x288] ;  /* 0x0000a200000a7ab9 */ /* 0x000fe20000000a00 */
[----:B------:R-:W-:Y:S01]  /*4650*/  MOV R43, R45 ;  /* 0x0000002d002b7202 */ /* 0x000fe20000000f00 */
[C---:B------:R-:W-:Y:S01]  /*4660*/  FFMA.FTZ R7, R10.reuse, R35, R11 ;  /* 0x000000230a077223 */ /* 0x040fe2000001000b */
[----:B------:R-:W-:Y:S01]  /*4670*/  SHF.R.S32.HI R6, RZ, 0x1f, R9 ;  /* 0x0000001fff067819 */ /* 0x000fe20000011409 */
[----:B------:R-:W-:Y:S01]  /*4680*/  FFMA.FTZ R10, R10, R16, R11 ;  /* 0x000000100a0a7223 */ /* 0x000fe2000001000b */
[----:B------:R-:W-:-:S04]  /*4690*/  IMAD.WIDE.U32 R42, R9, UR10, R42 ;  /* 0x0000000a092a7c25 */ /* 0x000fc8000f8e002a */
[----:B------:R-:W-:Y:S01]  /*46a0*/  FFMA.FTZ R7, R32, R31, -R7 ;  /* 0x0000001f20077223 */ /* 0x000fe20000010807 */
[----:B------:R-:W-:Y:S01]  /*46b0*/  FFMA.FTZ R10, R5, R28, -R10 ;  /* 0x0000001c050a7223 */ /* 0x000fe2000001080a */
[----:B------:R-:W-:Y:S02]  /*46c0*/  IMAD R6, R6, UR10, RZ ;  /* 0x0000000a06067c24 */ /* 0x000fe4000f8e02ff */
[----:B------:R-:W-:Y:S01]  /*46d0*/  FMUL.FTZ R5, R7, UR18 ;  /* 0x0000001207057c20 */ /* 0x000fe20008410000 */
[----:B------:R-:W-:Y:S01]  /*46e0*/  FMUL.FTZ R10, R10, UR18 ;  /* 0x000000120a0a7c20 */ /* 0x000fe20008410000 */
[----:B------:R-:W-:Y:S01]  /*46f0*/  IMAD R9, R9, UR11, R6 ;  /* 0x0000000b09097c24 */ /* 0x000fe2000f8e0206 */
[----:B------:R-:W-:Y:S02]  /*4700*/  ULDC.64 UR10, c[0x0][0x210] ;  /* 0x00008400000a7ab9 */ /* 0x000fe40000000a00 */
[----:B------:R-:W-:Y:S02]  /*4710*/  LEA R6, P0, R42, UR10, 0x1 ;  /* 0x0000000a2a067c11 */ /* 0x000fe4000f8008ff */
[----:B------:R-:W-:-:S02]  /*4720*/  IADD3 R9, R43, R9, RZ ;  /* 0x000000092b097210 */ /* 0x000fc40007ffe0ff */
[----:B------:R-:W-:Y:S02]  /*4730*/  F2FP.BF16.F32.PACK_AB R5, R10, R5 ;  /* 0x000000050a05723e */ /* 0x000fe400000010ff */
[----:B------:R-:W-:-:S05]  /*4740*/  LEA.HI.X R7, R42, UR11, R9, 0x1, P0 ;  /* 0x0000000b2a077c11 */ /* 0x000fca00080f0c09 */
[----:B------:R1:W-:Y:S02]  /*4750*/  STG.E desc[UR12][R6.64], R5 ;  /* 0x0000000506007986 */ /* 0x0003e4000c10190c */
.L_x_293:
[----:B------:R-:W-:Y:S05]  /*4760*/  BSYNC B0 ;  /* 0x0000000000007941 */ /* 0x000fea0003800000 */
.L_x_292:
[----:B------:R-:W-:Y:S02]  /*4770*/  UIADD3 UR15, UR17, UR15, URZ ;  /* 0x0000000f110f7290 */ /* 0x000fe4000fffe03f */
[----:B------:R-:W-:Y:S02]  /*4780*/  UIADD3 UR4, UR4, 0x1, URZ ;  /* 0x0000000104047890 */ /* 0x000fe4000fffe03f */
[----:B------:R-:W-:-:S06]  /*4790*/  UISETP.GE.AND UP0, UPT, UR15, UR5, UPT ;  /* 0x000000050f00728c */ /* 0x000fcc000bf06270 */
[----:B------:R-:W-:-:S13]  /*47a0*/  PLOP3.LUT P0, PT, PT, PT, UP0, 0x80, 0x0 ;  /* 0x000000000000781c */ /* 0x000fda0003f0f008 */
[----:B------:R-:W-:Y:S05]  /*47b0*/  @!P0 BRA `(.L_x_294) ;  /* 0xffffffb800d48947 */ /* 0x000fea000383ffff */
.L_x_259:
[----:B-1----:R-:W1:Y:S01]  /*47c0*/  LDC R6, c[0x0][0xc] ;  /* 0x00000300ff067b82 */ /* 0x002e620000000800 */
[----:B------:R-:W-:Y:S01]  /*47d0*/  ISETP.NE.AND P2, PT, R40, RZ, PT ;  /* 0x000000ff2800720c */ /* 0x000fe20003f45270 */
[----:B------:R-:W-:Y:S06]  /*47e0*/  BSSY B0, `(.L_x_295) ;  /* 0x0000015000007945 */ /* 0x000fec0003800000 */
[----:B------:R-:W2:Y:S08]  /*47f0*/  LDC R7, c[0x0][0x10] ;  /* 0x00000400ff077b82 */ /* 0x000eb00000000800 */
[----:B------:R-:W3:Y:S01]  /*4800*/  LDC.64 R2, c[0x0][0x258] ;  /* 0x00009600ff027b82 */ /* 0x000ee20000000a00 */
[----:B-1----:R-:W-:-:S02]  /*4810*/  IADD3 R4, R6, -0x1, RZ ;  /* 0xffffffff06047810 */ /* 0x002fc40007ffe0ff */
[----:B------:R-:W-:Y:S02]  /*4820*/  ISETP.NE.AND P1, PT, R6, 0x1, PT ;  /* 0x000000010600780c */ /* 0x000fe40003f25270 */
[----:B------:R-:W-:Y:S02]  /*4830*/  ISETP.NE.AND P0, PT, R4, UR14, PT ;  /* 0x0000000e04007c0c */ /* 0x000fe4000bf05270 */
[C---:B--2---:R-:W-:Y:S02]  /*4840*/  IADD3 R5, R7.reuse, -0x1, RZ ;  /* 0xffffffff07057810 */ /* 0x044fe40007ffe0ff */
[----:B------:R-:W-:Y:S02]  /*4850*/  SHF.L.U32 R4, R7, 0x1, RZ ;  /* 0x0000000107047819 */ /* 0x000fe400000006ff */
[----:B------:R-:W-:Y:S02]  /*4860*/  ISETP.NE.OR P0, PT, R0, R5, P0 ;  /* 0x000000050000720c */ /* 0x000fe40000705670 */
[----:B------:R-:W-:-:S05]  /*4870*/  SEL R5, R4, RZ, P1 ;  /* 0x000000ff04057207 */ /* 0x000fca0000800000 */
[----:B---3--:R-:W-:Y:S01]  /*4880*/  IMAD.WIDE.U32 R2, R5, 0x4, R2 ;  /* 0x0000000405027825 */ /* 0x008fe200078e0002 */
[----:B------:R-:W-:Y:S06]  /*4890*/  @P2 BRA `(.L_x_296) ;  /* 0x0000000000242947 */ /* 0x000fec0003800000 */
[----:B------:R-:W1:Y:S01]  /*48a0*/  S2R R0, SR_LANEID ;  /* 0x0000000000007919 */ /* 0x000e620000000000 */
[----:B------:R-:W-:Y:S02]  /*48b0*/  VOTEU.ANY UR4, UPT, PT ;  /* 0x0000000000047886 */ /* 0x000fe400038e0100 */
[----:B------:R-:W-:Y:S02]  /*48c0*/  UFLO.U32 UR5, UR4 ;  /* 0x00000004000572bd */ /* 0x000fe400080e0000 */
[----:B------:R-:W2:Y:S04]  /*48d0*/  POPC R5, UR4 ;  /* 0x0000000400057d09 */ /* 0x000ea80008000000 */
[----:B-1----:R-:W-:-:S13]  /*48e0*/  ISETP.EQ.U32.AND P1, PT, R0, UR5, PT ;  /* 0x0000000500007c0c */ /* 0x002fda000bf22070 */
[----:B------:R-:W-:Y:S06]  /*48f0*/  @P1 MEMBAR.ALL.GPU ;  /* 0x0000000000001992 */ /* 0x000fec000000a000 */
[----:B------:R-:W-:-:S00]  /*4900*/  @P1 ERRBAR ;  /* 0x00000000000019ab */ /* 0x000fc00000000000 */
[----:B------:R-:W-:Y:S06]  /*4910*/  @P1 CGAERRBAR ;  /* 0x00000000000015ab */ /* 0x000fec0000000000 */
[----:B--2---:R1:W-:Y:S02]  /*4920*/  @P1 REDG.E.ADD.S32.STRONG.GPU desc[UR12][R2.64], R5 ;  /* 0x000000050200198e */ /* 0x0043e4000c10e38c */
.L_x_296:
[----:B------:R-:W-:Y:S05]  /*4930*/  BSYNC B0 ;  /* 0x0000000000007941 */ /* 0x000fea0003800000 */
.L_x_295:
[----:B------:R-:W-:Y:S05]  /*4940*/  @P0 EXIT ;  /* 0x000000000000094d */ /* 0x000fea0003800000 */
[----:B------:R-:W-:Y:S05]  /*4950*/  @P2 BRA `(.L_x_297) ;  /* 0x0000000000202947 */ /* 0x000fea0003800000 */
[----:B------:R-:W-:-:S05]  /*4960*/  IMAD R0, R6, R7, RZ ;  /* 0x0000000706007224 */ /* 0x000fca00078e02ff */
[----:B------:R-:W-:-:S13]  /*4970*/  ISETP.NE.AND P0, PT, R0, -0x1, PT ;  /* 0xffffffff0000780c */ /* 0x000fda0003f05270 */
[----:B------:R-:W-:Y:S05]  /*4980*/  @!P0 BRA `(.L_x_297) ;  /* 0x0000000000148947 */ /* 0x000fea0003800000 */
.L_x_298:
[----:B-1----:R-:W2:Y:S04]  /*4990*/  LDG.E.STRONG.GPU R5, desc[UR12][R2.64] ;  /* 0x0000000c02057981 */ /* 0x002ea8000c1ef900 */
[----:B--2---:R-:W-:Y:S01]  /*49a0*/  CCTL.IVALL ;  /* 0x00000000ff00798f */ /* 0x004fe20002000000 */
[----:B------:R-:W-:Y:S05]  /*49b0*/  YIELD ;  /* 0x0000000000007946 */ /* 0x000fea0003800000 */
[----:B------:R-:W-:-:S13]  /*49c0*/  ISETP.NE.AND P0, PT, R5, R0, PT ;  /* 0x000000000500720c */ /* 0x000fda0003f05270 */
[----:B------:R-:W-:Y:S05]  /*49d0*/  @P0 BRA `(.L_x_298) ;  /* 0xfffffffc00ec0947 */ /* 0x000fea000383ffff */
.L_x_297:
[----:B------:R-:W-:Y:S05]  /*49e0*/  WARPSYNC.ALL ;  /* 0x0000000000007948 */ /* 0x000fea0003800000 */
[----:B-1----:R-:W1:Y:S08]  /*49f0*/  LDC.64 R2, c[0x0][0x288] ;  /* 0x0000a200ff027b82 */ /* 0x002e700000000a00 */
[----:B------:R-:W-:Y:S01]  /*4a00*/  BAR.SYNC.DEFER_BLOCKING 0x0 ;  /* 0x0000000000007b1d */ /* 0x000fe20000010000 */
[----:B-1----:R-:W-:-:S04]  /*4a10*/  LEA.HI R0, P0, R3, R2, RZ, 0x1 ;  /* 0x0000000203007211 */ /* 0x002fc800078108ff */
[----:B------:R-:W-:-:S04]  /*4a20*/  IADD3.X R5, RZ, R3, RZ, P0, !PT ;  /* 0x00000003ff057210 */ /* 0x000fc800007fe4ff */
[--C-:B------:R-:W-:Y:S02]  /*4a30*/  SHF.R.S64 R25, R0, 0x1, R5.reuse ;  /* 0x0000000100197819 */ /* 0x100fe40000001005 */
[----:B------:R-:W-:Y:S02]  /*4a40*/  SHF.R.S32.HI R0, RZ, 0x1f, R40 ;  /* 0x0000001fff007819 */ /* 0x000fe40000011428 */
[----:B------:R-:W-:Y:S02]  /*4a50*/  SHF.R.S32.HI R27, RZ, 0x1, R5 ;  /* 0x00000001ff1b7819 */ /* 0x000fe40000011405 */
[----:B------:R-:W-:-:S04]  /*4a60*/  ISETP.GT.U32.AND P0, PT, R25, R40, PT ;  /* 0x000000281900720c */ /* 0x000fc80003f04070 */
[----:B------:R-:W-:-:S13]  /*4a70*/  ISETP.GT.AND.EX P0, PT, R27, R0, PT, P0 ;  /* 0x000000001b00720c */ /* 0x000fda0003f04300 */
[----:B------:R-:W-:Y:S05]  /*4a80*/  @!P0 EXIT ;  /* 0x000000000000894d */ /* 0x000fea0003800000 */
[C---:B0-----:R-:W-:Y:S01]  /*4a90*/  IMAD.WIDE.U32 R8, R2.reuse, 0x3, RZ ;  /* 0x0000000302087825 */ /* 0x041fe200078e00ff */
        /* <DEDUP_REMOVED lines=12> */
.L_x_299:
        /* <DEDUP_REMOVED lines=25> */
.L_x_300:
        /* <DEDUP_REMOVED lines=9> */
.L_x_3301:


//--------------------- .text._Z35group_norm_nhwc_bwd_one_pass_kernelI11Bf16IOBf16WLi256ELi16ELi256EEv26Group_norm_nhwc_bwd_params --------------------------
	.section	.text._Z35group_norm_nhwc_bwd_one_pass_kernelI11Bf16IOBf16WLi256ELi16ELi256EEv26Group_norm_nhwc_bwd_params,"ax",@progbits
	.align	128
        .global         _Z35group_norm_nhwc_bwd_one_pass_kernelI11Bf16IOBf16WLi256ELi16ELi256EEv26Group_norm_nhwc_bwd_params
        .type           _Z35group_norm_nhwc_bwd_one_pass_kernelI11Bf16IOBf16WLi256ELi16ELi256EEv26Group_norm_nhwc_bwd_params,@function
        .size           _Z35group_norm_nhwc_bwd_one_pass_kernelI11Bf16IOBf16WLi256ELi16ELi256EEv26Group_norm_nhwc_bwd_params,(.L_x_3302 - _Z35group_norm_nhwc_bwd_one_pass_kernelI11Bf16IOBf16WLi256ELi16ELi256EEv26Group_norm_nhwc_bwd_params)
        .other          _Z35group_norm_nhwc_bwd_one_pass_kernelI11Bf16IOBf16WLi256ELi16ELi256EEv26Group_norm_nhwc_bwd_params,@"STO_CUDA_ENTRY STV_DEFAULT"
_Z35group_norm_nhwc_bwd_one_pass_kernelI11Bf16IOBf16WLi256ELi16ELi256EEv26Group_norm_nhwc_bwd_params:
.text._Z35group_norm_nhwc_bwd_one_pass_kernelI11Bf16IOBf16WLi256ELi16ELi256EEv26Group_norm_nhwc_bwd_params:
        /* <DEDUP_REMOVED lines=47> */
.L_x_352:
        /* <DEDUP_REMOVED lines=9> */
[----:B--234-:R-:W-:Y:S02]  /*0380*/  SHF.R.S32.HI R15, RZ, 0x1f, R23 ;  /* 0x0000001fff0f7819 */ /* 0x01cfe40000011417 */
[----:B------:R-:W-:Y:S01]  /*0390*/  SHF.R.S32.HI R19, RZ, 0x1f, R17 ;  /* 0x0000001fff137819 */ /* 0x000fe20000011411 */
[----:B------:R-:W2:Y:S01]  /*03a0*/  @P6 LDC.64 R12, c[0x0][0x288] ;  /* 0x0000a200ff0c6b82 */ /* 0x000ea20000000a00 */
[C---:B------:R-:W-:Y:S02]  /*03b0*/  IADD3 R18, R2.reuse, 0x60, RZ ;  /* 0x0000006002127810 */ /* 0x040fe40007ffe0ff */
[C---:B------:R-:W-:Y:S02]  /*03c0*/  IADD3 R14, R2.reuse, 0x80, RZ ;  /* 0x00000080020e7810 */ /* 0x040fe40007ffe0ff */
[----:B------:R-:W-:Y:S02]  /*03d0*/  SHF.R.S32.HI R41, RZ, 0x1f, R2 ;  /* 0x0000001fff297819 */ /* 0x000fe40000011402 */
[----:B------:R-:W-:Y:S01]  /*03e0*/  IADD3 R49, R2, 0xe0, RZ ;  /* 0x000000e002317810 */ /* 0x000fe20007ffe0ff */
[----:B------:R-:W3:Y:S01]  /*03f0*/  @P6 LDC.64 R36, c[0x0][0x230] ;  /* 0x00008c00ff246b82 */ /* 0x000ee20000000a00 */
[----:B-1----:R-:W-:-:S02]  /*0400*/  IABS R6, R8 ;  /* 0x0000000800067213 */ /* 0x002fc40000000000 */
[----:B------:R-:W-:Y:S02]  /*0410*/  SHF.R.S32.HI R45, RZ, 0x1f, R49 ;  /* 0x0000001fff2d7819 */ /* 0x000fe40000011431 */
[----:B0-----:R-:W0:Y:S03]  /*0420*/  I2F.RP R3, R6 ;  /* 0x0000000600037306 */ /* 0x001e260000209400 */
[----:B------:R-:W1:Y:S05]  /*0430*/  @P6 LDC.64 R34, c[0x0][0x228] ;  /* 0x00008a00ff226b82 */ /* 0x000e6a0000000a00 */
        /* <DEDUP_REMOVED lines=24> */
[----:B------:R-:W-:Y:S01]  /*05c0*/  ISETP.NE.AND P3, PT, R8, RZ, PT ;  /* 0x000000ff0800720c */ /* 0x000fe20003f65270 */
[----:B--2---:R-:W-:Y:S01]  /*05d0*/  @P6 IMAD R8, R19, R12, RZ ;  /* 0x0000000c13086224 */ /* 0x004fe200078e02ff */
[----:B------:R-:W-:-:S02]  /*05e0*/  @!P1 IADD3 R3, -R3, RZ, RZ ;  /* 0x000000ff03039210 */ /* 0x000fc40007ffe1ff */
[----:B------:R-:W-:Y:S01]  /*05f0*/  @!P2 IADD3 R5, -R5, RZ, RZ ;  /* 0x000000ff0505a210 */ /* 0x000fe20007ffe1ff */
[----:B------:R-:W-:Y:S01]  /*0600*/  @P6 IMAD R25, R17, R13, R8 ;  /* 0x0000000d11196224 */ /* 0x000fe200078e0208 */
[----:B------:R-:W-:Y:S02]  /*0610*/  ISETP.GE.OR.EX P5, PT, R15, UR19, P0, P5 ;  /* 0x000000130f007c0c */ /* 0x000fe400087a6750 */
[----:B------:R-:W-:Y:S02]  /*0620*/  LOP3.LUT R6, R6, 0xe, RZ, 0xc0, !PT ;  /* 0x0000000e06067812 */ /* 0x000fe400078ec0ff */
[C---:B------:R-:W-:Y:S02]  /*0630*/  SEL R55, R4.reuse, R3, !P3 ;  /* 0x0000000304377207 */ /* 0x040fe40005800000 */
[----:B------:R-:W-:Y:S02]  /*0640*/  SEL R7, R4, R5, !P3 ;  /* 0x0000000504077207 */ /* 0x000fe40005800000 */
[----:B------:R-:W-:-:S02]  /*0650*/  LEA R10, R55, R6, 0x4 ;  /* 0x00000006370a7211 */ /* 0x000fc400078e20ff */
[----:B------:R-:W-:Y:S02]  /*0660*/  SHF.R.S32.HI R6, RZ, 0x1f, R7 ;  /* 0x0000001fff067819 */ /* 0x000fe40000011407 */
[----:B------:R-:W-:Y:S01]  /*0670*/  IADD3 R3, R2, 0x40, RZ ;  /* 0x0000004002037810 */ /* 0x000fe20007ffe0ff */
[----:B------:R-:W0:Y:S01]  /*0680*/  @!P5 LDC.64 R4, c[0x0][0x288] ;  /* 0x0000a200ff04db82 */ /* 0x000e220000000a00 */
[----:B------:R-:W-:Y:S01]  /*0690*/  SHF.R.S32.HI R11, RZ, 0x1f, R10 ;  /* 0x0000001fff0b7819 */ /* 0x000fe2000001140a */
[----:B------:R-:W-:Y:S01]  /*06a0*/  IMAD R6, R6, UR10, RZ ;  /* 0x0000000a06067c24 */ /* 0x000fe2000f8e02ff */
[----:B------:R-:W-:Y:S02]  /*06b0*/  ISETP.GE.U32.AND P4, PT, R3, UR18, PT ;  /* 0x0000001203007c0c */ /* 0x000fe4000bf86070 */
[----:B------:R-:W-:Y:S01]  /*06c0*/  SHF.R.S32.HI R21, RZ, 0x1f, R3 ;  /* 0x0000001fff157819 */ /* 0x000fe20000011403 */
[C---:B------:R-:W-:Y:S01]  /*06d0*/  IMAD R9, R7.reuse, UR11, R6 ;  /* 0x0000000b07097c24 */ /* 0x040fe2000f8e0206 */
[----:B------:R-:W-:Y:S01]  /*06e0*/  ISETP.GE.U32.AND P3, PT, R18, UR18, PT ;  /* 0x0000001212007c0c */ /* 0x000fe2000bf66070 */
[----:B------:R-:W-:Y:S01]  /*06f0*/  IMAD.WIDE.U32 R6, R7, UR10, R10 ;  /* 0x0000000a07067c25 */ /* 0x000fe2000f8e000a */
[----:B------:R-:W-:Y:S01]  /*0700*/  ISETP.GE.OR.EX P4, PT, R21, UR19, P0, P4 ;  /* 0x0000001315007c0c */ /* 0x000fe20008786740 */
[----:B------:R-:W2:Y:S01]  /*0710*/  @!P5 LDC.64 R32, c[0x0][0x230] ;  /* 0x00008c00ff20db82 */ /* 0x000ea20000000a00 */
[----:B------:R-:W-:Y:S01]  /*0720*/  SHF.R.S32.HI R19, RZ, 0x1f, R18 ;  /* 0x0000001fff137819 */ /* 0x000fe20000011412 */
[----:B------:R-:W-:Y:S01]  /*0730*/  ULDC.64 UR10, c[0x0][0x248] ;  /* 0x00009200000a7ab9 */ /* 0x000fe20000000a00 */
[----:B------:R-:W-:Y:S01]  /*0740*/  IADD3 R9, R7, R9, RZ ;  /* 0x0000000907097210 */ /* 0x000fe20007ffe0ff */
[----:B------:R-:W-:Y:S01]  /*0750*/  UIMAD.WIDE UR10, UR15, 0x8, UR10 ;  /* 0x000000080f0a78a5 */ /* 0x000fe2000f8e020a */
[----:B------:R-:W-:-:S02]  /*0760*/  @P6 MOV R8, R6 ;  /* 0x0000000600086202 */ /* 0x000fc40000000f00 */
[----:B------:R-:W-:Y:S01]  /*0770*/  ISETP.GE.OR.EX P3, PT, R19, UR19, P0, P3 ;  /* 0x0000001313007c0c */ /* 0x000fe20008766730 */
[----:B------:R-:W4:Y:S01]  /*0780*/  @!P5 LDC.64 R30, c[0x0][0x228] ;  /* 0x00008a00ff1edb82 */ /* 0x000f220000000a00 */
[----:B------:R-:W-:Y:S01]  /*0790*/  ISETP.GE.U32.AND P2, PT, R14, UR18, PT ;  /* 0x000000120e007c0c */ /* 0x000fe2000bf46070 */
[----:B------:R-:W-:-:S04]  /*07a0*/  @P6 IMAD.WIDE.U32 R12, R17, R12, R8 ;  /* 0x0000000c110c6225 */ /* 0x000fc800078e0008 */
        /* <DEDUP_REMOVED lines=9> */
[----:B---3--:R-:W-:-:S02]  /*0840*/  @P6 IADD3 R36, P1, R25, R36, RZ ;  /* 0x0000002419246210 */ /* 0x008fc40007f3e0ff */
[----:B------:R-:W-:Y:S01]  /*0850*/  SHF.R.S32.HI R15, RZ, 0x1f, R14 ;  /* 0x0000001fff0f7819 */ /* 0x000fe2000001140e */
[----:B------:R-:W-:Y:S01]  /*0860*/  @!P5 IMAD.WIDE.U32 R4, R23, R4, R12 ;  /* 0x000000041704d225 */ /* 0x000fe200078e000c */
[----:B------:R-:W-:Y:S02]  /*0870*/  @P6 IADD3.X R37, R20, R37, RZ, P1, !PT ;  /* 0x0000002514256210 */ /* 0x000fe40000ffe4ff */
[----:B-1----:R-:W-:Y:S01]  /*0880*/  @P6 IADD3 R34, P1, R25, R34, RZ ;  /* 0x0000002219226210 */ /* 0x002fe20007f3e0ff */
[----:B------:R-:W1:Y:S01]  /*0890*/  @!P3 LDC.64 R12, c[0x0][0x288] ;  /* 0x0000a200ff0cbb82 */ /* 0x000e620000000a00 */
[----:B------:R-:W-:Y:S02]  /*08a0*/  @!P5 IADD3 R5, R5, R27, RZ ;  /* 0x0000001b0505d210 */ /* 0x000fe40007ffe0ff */
[----:B------:R-:W-:Y:S02]  /*08b0*/  @!P5 SHF.L.U32 R23, R4, 0x1, RZ ;  /* 0x000000010417d819 */ /* 0x000fe400000006ff */
[----:B------:R-:W-:-:S02]  /*08c0*/  ISETP.GE.OR.EX P2, PT, R15, UR19, P0, P2 ;  /* 0x000000130f007c0c */ /* 0x000fc40008746720 */
[----:B------:R-:W-:Y:S01]  /*08d0*/  @P6 IADD3.X R35, R20, R35, RZ, P1, !PT ;  /* 0x0000002314236210 */ /* 0x000fe20000ffe4ff */
[----:B0-----:R-:W-:Y:S01]  /*08e0*/  @!P4 IMAD R20, R21, R16, RZ ;  /* 0x000000101514c224 */ /* 0x001fe200078e02ff */
[----:B------:R-:W-:Y:S01]  /*08f0*/  @!P5 SHF.L.U64.HI R22, R4, 0x1, R5 ;  /* 0x000000010416d819 */ /* 0x000fe20000010205 */
[----:B------:R-:W0:Y:S01]  /*0900*/  @!P4 LDC.64 R26, c[0x0][0x228] ;  /* 0x00008a00ff1acb82 */ /* 0x000e220000000a00 */
[C---:B--2---:R-:W-:Y:S02]  /*0910*/  @!P5 IADD3 R32, P1, R23.reuse, R32, RZ ;  /* 0x000000201720d210 */ /* 0x044fe40007f3e0ff */
[----:B------:R-:W-:Y:S02]  /*0920*/  @!P4 MOV R21, R9 ;  /* 0x000000090015c202 */ /* 0x000fe40000000f00 */
[C---:B------:R-:W-:Y:S02]  /*0930*/  @!P5 IADD3.X R33, R22.reuse, R33, RZ, P1, !PT ;  /* 0x000000211621d210 */ /* 0x040fe40000ffe4ff */
[----:B----4-:R-:W-:Y:S01]  /*0940*/  @!P5 IADD3 R30, P1, R23, R30, RZ ;  /* 0x0000001e171ed210 */ /* 0x010fe20007f3e0ff */
[----:B------:R-:W-:Y:S01]  /*0950*/  @!P4 IMAD R23, R3, R17, R20 ;  /* 0x000000110317c224 */ /* 0x000fe200078e0214 */
[----:B------:R-:W-:Y:S01]  /*0960*/  @!P4 MOV R20, R6 ;  /* 0x000000060014c202 */ /* 0x000fe20000000f00 */
[----:B------:R-:W2:Y:S01]  /*0970*/  @!P2 LDC.64 R4, c[0x0][0x288] ;  /* 0x0000a200ff04ab82 */ /* 0x000ea20000000a00 */
[----:B------:R-:W-:-:S03]  /*0980*/  @!P5 IADD3.X R31, R22, R31, RZ, P1, !PT ;  /* 0x0000001f161fd210 */ /* 0x000fc60000ffe4ff */
[----:B------:R-:W-:Y:S01]  /*0990*/  @!P4 IMAD.WIDE.U32 R16, R3, R16, R20 ;  /* 0x000000100310c225 */ /* 0x000fe200078e0014 */
[----:B------:R-:W-:-:S03]  /*09a0*/  P2R R3, PR, RZ, 0x20 ;  /* 0x00000020ff037803 */ /* 0x000fc60000000000 */
[----:B------:R-:W3:Y:S01]  /*09b0*/  @!P3 LDC.64 R24, c[0x0][0x230] ;  /* 0x00008c00ff18bb82 */ /* 0x000ee20000000a00 */
[----:B------:R-:W-:Y:S01]  /*09c0*/  @!P4 IADD3 R17, R17, R23, RZ ;  /* 0x000000171111c210 */ /* 0x000fe20007ffe0ff */
[----:B-1----:R-:W-:Y:S01]  /*09d0*/  @!P3 IMAD R20, R19, R12, RZ ;  /* 0x0000000c1314b224 */ /* 0x002fe200078e02ff */
[C---:B------:R-:W-:Y:S02]  /*09e0*/  @!P4 SHF.L.U32 R19, R16.reuse, 0x1, RZ ;  /* 0x000000011013c819 */ /* 0x040fe400000006ff */
[----:B------:R-:W-:Y:S01]  /*09f0*/  @!P4 SHF.L.U64.HI R40, R16, 0x1, R17 ;  /* 0x000000011028c819 */ /* 0x000fe20000010211 */
[C---:B------:R-:W-:Y:S01]  /*0a00*/  @!P3 IMAD R39, R18.reuse, R13, R20 ;  /* 0x0000000d1227b224 */ /* 0x040fe200078e0214 */
[----:B------:R-:W-:Y:S01]  /*0a10*/  @!P3 MOV R16, R6 ;  /* 0x000000060010b202 */ /* 0x000fe20000000f00 */
[----:B------:R-:W1:Y:S01]  /*0a20*/  @!P3 LDC.64 R22, c[0x0][0x228] ;  /* 0x00008a00ff16bb82 */ /* 0x000e620000000a00 */
[----:B------:R-:W-:Y:S02]  /*0a30*/  @!P3 MOV R17, R9 ;  /* 0x000000090011b202 */ /* 0x000fe40000000f00 */
[----:B------:R-:W-:Y:S01]  /*0a40*/  @!P4 IADD3 R28, P1, R19, R28, RZ ;  /* 0x0000001c131cc210 */ /* 0x000fe20007f3e0ff */
[----:B------:R-:W-:-:S03]  /*0a50*/  @!P3 IMAD.WIDE.U32 R12, R18, R12, R16 ;  /* 0x0000000c120cb225 */ /* 0x000fc600078e0010 */
[----:B------:R-:W-:Y:S01]  /*0a60*/  @!P4 IADD3.X R29, R40, R29, RZ, P1, !PT ;  /* 0x0000001d281dc210 */ /* 0x000fe20000ffe4ff */
[----:B------:R-:W4:Y:S01]  /*0a70*/  @!P2 LDC.64 R20, c[0x0][0x230] ;  /* 0x00008c00ff14ab82 */ /* 0x000f220000000a00 */
[----:B0-----:R-:W-:Y:S01]  /*0a80*/  @!P4 IADD3 R26, P1, R19, R26, RZ ;  /* 0x0000001a131ac210 */ /* 0x001fe20007f3e0ff */
[----:B--2---:R-:W-:Y:S01]  /*0a90*/  @!P2 IMAD R17, R15, R4, RZ ;  /* 0x000000040f11a224 */ /* 0x004fe200078e02ff */
[----:B------:R-:W-:Y:S02]  /*0aa0*/  @!P3 IADD3 R13, R13, R39, RZ ;  /* 0x000000270d0db210 */ /* 0x000fe40007ffe0ff */
[----:B------:R-:W-:Y:S01]  /*0ab0*/  @!P3 SHF.L.U32 R15, R12, 0x1, RZ ;  /* 0x000000010c0fb819 */ /* 0x000fe200000006ff */
[----:B------:R-:W-:Y:S01]  /*0ac0*/  @!P2 IMAD R17, R14, R5, R17 ;  /* 0x000000050e11a224 */ /* 0x000fe200078e0211 */
[----:B------:R-:W-:Y:S01]  /*0ad0*/  @!P3 SHF.L.U64.HI R16, R12, 0x1, R13 ;  /* 0x000000010c10b819 */ /* 0x000fe2000001020d */
[----:B------:R-:W0:Y:S01]  /*0ae0*/  @!P2 LDC.64 R18, c[0x0][0x228] ;  /* 0x00008a00ff12ab82 */ /* 0x000e220000000a00 */
[----:B------:R-:W-:-:S02]  /*0af0*/  @!P2 MOV R12, R6 ;  /* 0x00000006000ca202 */ /* 0x000fc40000000f00 */
[----:B------:R-:W-:Y:S02]  /*0b00*/  @!P2 MOV R13, R9 ;  /* 0x00000009000da202 */ /* 0x000fe40000000f00 */
[----:B------:R-:W-:Y:S02]  /*0b10*/  @!P4 IADD3.X R27, R40, R27, RZ, P1, !PT ;  /* 0x0000001b281bc210 */ /* 0x000fe40000ffe4ff */
[C---:B---3--:R-:W-:Y:S01]  /*0b20*/  @!P3 IADD3 R24, P1, R15.reuse, R24, RZ ;  /* 0x000000180f18b210 */ /* 0x048fe20007f3e0ff */
[----:B------:R-:W-:Y:S01]  /*0b30*/  @!P2 IMAD.WIDE.U32 R4, R14, R4, R12 ;  /* 0x000000040e04a225 */ /* 0x000fe200078e000c */
[----:B------:R-:W-:Y:S02]  /*0b40*/  P2R R39, PR, RZ, 0x10 ;  /* 0x00000010ff277803 */ /* 0x000fe40000000000 */
[----:B------:R-:W-:Y:S02]  /*0b50*/  @!P3 IADD3.X R25, R16, R25, RZ, P1, !PT ;  /* 0x000000191019b210 */ /* 0x000fe40000ffe4ff */
[----:B-1----:R-:W-:-:S02]  /*0b60*/  @!P3 IADD3 R22, P1, R15, R22, RZ ;  /* 0x000000160f16b210 */ /* 0x002fc40007f3e0ff */
[----:B------:R-:W-:Y:S02]  /*0b70*/  @!P2 IADD3 R13, R5, R17, RZ ;  /* 0x00000011050da210 */ /* 0x000fe40007ffe0ff */
[----:B------:R-:W-:Y:S02]  /*0b80*/  @!P2 SHF.L.U32 R5, R4, 0x1, RZ ;  /* 0x000000010405a819 */ /* 0x000fe400000006ff */
[----:B------:R-:W-:Y:S02]  /*0b90*/  @!P3 IADD3.X R23, R16, R23, RZ, P1, !PT ;  /* 0x000000171017b210 */ /* 0x000fe40000ffe4ff */
[----:B------:R-:W-:Y:S02]  /*0ba0*/  @!P2 SHF.L.U64.HI R4, R4, 0x1, R13 ;  /* 0x000000010404a819 */ /* 0x000fe4000001020d */
[----:B----4-:R-:W-:Y:S02]  /*0bb0*/  @!P2 IADD3 R20, P1, R5, R20, RZ ;  /* 0x000000140514a210 */ /* 0x010fe40007f3e0ff */
[----:B------:R-:W-:-:S02]  /*0bc0*/  IADD3 R15, R2, 0xa0, RZ ;  /* 0x000000a0020f7810 */ /* 0x000fc40007ffe0ff */
[C---:B------:R-:W-:Y:S02]  /*0bd0*/  @!P2 IADD3.X R21, R4.reuse, R21, RZ, P1, !PT ;  /* 0x000000150415a210 */ /* 0x040fe40000ffe4ff */
[----:B0-----:R-:W-:Y:S02]  /*0be0*/  @!P2 IADD3 R18, P1, R5, R18, RZ ;  /* 0x000000120512a210 */ /* 0x001fe40007f3e0ff */
[----:B------:R-:W-:Y:S02]  /*0bf0*/  SHF.R.S32.HI R13, RZ, 0x1f, R15 ;  /* 0x0000001fff0d7819 */ /* 0x000fe4000001140f */
[----:B------:R-:W-:Y:S02]  /*0c00*/  @!P2 IADD3.X R19, R4, R19, RZ, P1, !PT ;  /* 0x000000130413a210 */ /* 0x000fe40000ffe4ff */
[----:B------:R-:W-:-:S04]  /*0c10*/  ISETP.GE.U32.AND P1, PT, R15, UR18, PT ;  /* 0x000000120f007c0c */ /* 0x000fc8000bf26070 */
[----:B------:R-:W-:-:S13]  /*0c20*/  ISETP.GE.OR.EX P1, PT, R13, UR19, P0, P1 ;  /* 0x000000130d007c0c */ /* 0x000fda0008726710 */
[----:B------:R-:W0:Y:S08]  /*0c30*/  @!P1 LDC.64 R16, c[0x0][0x288] ;  /* 0x0000a200ff109b82 */ /* 0x000e300000000a00 */
[----:B------:R-:W1:Y:S01]  /*0c40*/  @!P1 LDC.64 R4, c[0x0][0x230] ;  /* 0x00008c00ff049b82 */ /* 0x000e620000000a00 */
[----:B0-----:R-:W-:Y:S01]  /*0c50*/  @!P1 IMAD R12, R13, R16, RZ ;  /* 0x000000100d0c9224 */ /* 0x001fe200078e02ff */
[----:B------:R-:W-:-:S03]  /*0c60*/  @!P1 MOV R13, R9 ;  /* 0x00000009000d9202 */ /* 0x000fc60000000f00 */
[----:B------:R-:W-:Y:S01]  /*0c70*/  @!P1 IMAD R17, R15, R17, R12 ;  /* 0x000000110f119224 */ /* 0x000fe200078e020c */
[----:B------:R-:W-:-:S05]  /*0c80*/  @!P1 MOV R12, R6 ;  /* 0x00000006000c9202 */ /* 0x000fca0000000f00 */
[----:B------:R-:W-:-:S05]  /*0c90*/  @!P1 IMAD.WIDE.U32 R12, R15, R16, R12 ;  /* 0x000000100f0c9225 */ /* 0x000fca00078e000c */
[----:B------:R-:W-:Y:S02]  /*0ca0*/  @!P1 IADD3 R15, R13, R17, RZ ;  /* 0x000000110d0f9210 */ /* 0x000fe40007ffe0ff */
[----:B------:R-:W0:Y:S01]  /*0cb0*/  @!P1 LDC.64 R16, c[0x0][0x228] ;  /* 0x00008a00ff109b82 */ /* 0x000e220000000a00 */
[C---:B------:R-:W-:Y:S02]  /*0cc0*/  @!P1 SHF.L.U32 R13, R12.reuse, 0x1, RZ ;  /* 0x000000010c0d9819 */ /* 0x040fe400000006ff */
[----:B------:R-:W-:Y:S02]  /*0cd0*/  @!P1 SHF.L.U64.HI R14, R12, 0x1, R15 ;  /* 0x000000010c0e9819 */ /* 0x000fe4000001020f */
[----:B-1----:R-:W-:-:S04]  /*0ce0*/  @!P1 IADD3 R4, P6, R13, R4, RZ ;  /* 0x000000040d049210 */ /* 0x002fc80007fde0ff */
[----:B------:R-:W-:Y:S02]  /*0cf0*/  @!P1 IADD3.X R5, R14, R5, RZ, P6, !PT ;  /* 0x000000050e059210 */ /* 0x000fe400037fe4ff */
[----:B0-----:R-:W-:-:S04]  /*0d00*/  @!P1 IADD3 R12, P6, R13, R16, RZ ;  /* 0x000000100d0c9210 */ /* 0x001fc80007fde0ff */
[----:B------:R-:W-:Y:S02]  /*0d10*/  @!P1 IADD3.X R13, R14, R17, RZ, P6, !PT ;  /* 0x000000110e0d9210 */ /* 0x000fe400037fe4ff */
[----:B------:R-:W-:-:S04]  /*0d20*/  ISETP.GE.U32.AND P6, PT, R2, UR18, PT ;  /* 0x0000001202007c0c */ /* 0x000fc8000bfc6070 */
[----:B------:R-:W-:-:S04]  /*0d30*/  ISETP.GE.OR.EX P5, PT, R41, UR19, P0, P6 ;  /* 0x0000001329007c0c */ /* 0x000fc800087a6760 */
[----:B------:R-:W-:-:S09]  /*0d40*/  P2R R56, PR, RZ, 0x20 ;  /* 0x00000020ff387803 */ /* 0x000fd20000000000 */
[----:B------:R-:W0:Y:S01]  /*0d50*/  @!P5 LDC.64 R16, c[0x0][0x288] ;  /* 0x0000a200ff10db82 */ /* 0x000e220000000a00 */
[----:B------:R-:W-:-:S07]  /*0d60*/  @!P5 MOV R40, R6 ;  /* 0x000000060028d202 */ /* 0x000fce0000000f00 */
[----:B------:R-:W1:Y:S01]  /*0d70*/  @!P5 LDC.64 R14, c[0x0][0x230] ;  /* 0x00008c00ff0edb82 */ /* 0x000e620000000a00 */
[----:B0-----:R-:W-:-:S04]  /*0d80*/  @!P5 IMAD R41, R41, R16, RZ ;  /* 0x000000102929d224 */ /* 0x001fc800078e02ff */
[----:B------:R-:W-:Y:S01]  /*0d90*/  @!P5 IMAD R43, R2, R17, R41 ;  /* 0x00000011022bd224 */ /* 0x000fe200078e0229 */
[----:B------:R-:W-:-:S03]  /*0da0*/  @!P5 MOV R41, R9 ;  /* 0x000000090029d202 */ /* 0x000fc60000000f00 */
        /* <DEDUP_REMOVED lines=9> */
[----:B------:R-:W-:Y:S02]  /*0e40*/  ISETP.GE.U32.AND P6, PT, R49, UR18, PT ;  /* 0x0000001231007c0c */ /* 0x000fe4000bfc6070 */
[----:B------:R-:W-:Y:S02]  /*0e50*/  ISETP.NE.AND P5, PT, R60, RZ, PT ;  /* 0x000000ff3c00720c */ /* 0x000fe40003fa5270 */
[----:B------:R-:W-:Y:S02]  /*0e60*/  ISETP.GE.AND.EX P6, PT, R45, UR19, PT, P6 ;  /* 0x000000132d007c0c */ /* 0x000fe4000bfc6360 */
[----:B------:R-:W-:Y:S02]  /*0e70*/  CS2R R52, SRZ ;  /* 0x0000000000347805 */ /* 0x000fe4000001ff00 */
[----:B------:R-:W-:-:S02]  /*0e80*/  CS2R R50, SRZ ;  /* 0x0000000000327805 */ /* 0x000fc4000001ff00 */
[----:B------:R-:W-:Y:S01]  /*0e90*/  MOV R54, RZ ;  /* 0x000000ff00367202 */ /* 0x000fe20000000f00 */
[----:B------:R-:W-:Y:S01]  /*0ea0*/  UMOV UR18, 0x3f800000 ;  /* 0x3f80000000127882 */ /* 0x000fe20000000000 */
[----:B------:R-:W-:Y:S01]  /*0eb0*/  ISETP.LT.U32.AND P6, PT, R38, 0x100, !P6 ;  /* 0x000001002600780c */ /* 0x000fe200077c1070 */
[----:B------:R-:W-:Y:S01]  /*0ec0*/  ULDC.U8 UR19, c[0x0][0x2a4] ;  /* 0x0000a90000137ab9 */ /* 0x000fe20000000000 */
[----:B-----5:R-:W5:Y:S01]  /*0ed0*/  @!P3 LDG.E R51, desc[UR12][R22.64] ;  /* 0x0000000c1633b981 */ /* 0x020f62000c1e1900 */
[----:B------:R-:W-:Y:S03]  /*0ee0*/  BSSY B0, `(.L_x_302) ;  /* 0x000004c000007945 */ /* 0x000fe60003800000 */
[----:B------:R-:W5:Y:S07]  /*0ef0*/  @!P1 LDG.E R50, desc[UR12][R4.64] ;  /* 0x0000000c04329981 */ /* 0x000f6e000c1e1900 */
[----:B------:R-:W0:Y:S08]  /*0f00*/  @P6 LDC.64 R40, c[0x0][0x288] ;  /* 0x0000a200ff286b82 */ /* 0x000e300000000a00 */
[----:B------:R-:W1:Y:S01]  /*0f10*/  @P6 LDC.64 R42, c[0x0][0x230] ;  /* 0x00008c00ff2a6b82 */ /* 0x000e620000000a00 */
[----:B0-----:R-:W-:Y:S01]  /*0f20*/  @P6 IMAD R44, R45, R40, RZ ;  /* 0x000000282d2c6224 */ /* 0x001fe200078e02ff */
[----:B------:R-:W-:-:S03]  /*0f30*/  @P6 MOV R45, R9 ;  /* 0x00000009002d6202 */ /* 0x000fc60000000f00 */
[----:B------:R-:W-:Y:S01]  /*0f40*/  @P6 IMAD R47, R49, R41, R44 ;  /* 0x00000029312f6224 */ /* 0x000fe200078e022c */
[----:B------:R-:W-:-:S05]  /*0f50*/  @P6 MOV R44, R6 ;  /* 0x00000006002c6202 */ /* 0x000fca0000000f00 */
[----:B------:R-:W-:Y:S01]  /*0f60*/  @P6 IMAD.WIDE.U32 R40, R49, R40, R44 ;  /* 0x0000002831286225 */ /* 0x000fe200078e002c */
[----:B------:R-:W-:Y:S01]  /*0f70*/  MOV R44, UR10 ;  /* 0x0000000a002c7c02 */ /* 0x000fe20008000f00 */
[----:B------:R-:W0:Y:S03]  /*0f80*/  @P6 LDC.64 R48, c[0x0][0x228] ;  /* 0x00008a00ff306b82 */ /* 0x000e260000000a00 */
[----:B------:R-:W-:Y:S02]  /*0f90*/  @P6 IADD3 R45, R41, R47, RZ ;  /* 0x0000002f292d6210 */ /* 0x000fe40007ffe0ff */
[C---:B------:R-:W-:Y:S02]  /*0fa0*/  @P6 SHF.L.U32 R41, R40.reuse, 0x1, RZ ;  /* 0x0000000128296819 */ /* 0x040fe400000006ff */
[----:B------:R-:W-:Y:S02]  /*0fb0*/  @P6 SHF.L.U64.HI R40, R40, 0x1, R45 ;  /* 0x0000000128286819 */ /* 0x000fe4000001022d */
[----:B-1----:R-:W-:-:S02]  /*0fc0*/  @P6 IADD3 R42, P4, R41, R42, RZ ;  /* 0x0000002a292a6210 */ /* 0x002fc40007f9e0ff */
[----:B------:R-:W-:Y:S02]  /*0fd0*/  MOV R45, UR11 ;  /* 0x0000000b002d7c02 */ /* 0x000fe40008000f00 */
[----:B------:R-:W-:Y:S02]  /*0fe0*/  @P6 IADD3.X R43, R40, R43, RZ, P4, !PT ;  /* 0x0000002b282b6210 */ /* 0x000fe400027fe4ff */
[----:B0-----:R-:W-:-:S04]  /*0ff0*/  @P6 IADD3 R48, P4, R41, R48, RZ ;  /* 0x0000003029306210 */ /* 0x001fc80007f9e0ff */
[----:B------:R-:W-:Y:S02]  /*1000*/  @P6 IADD3.X R49, R40, R49, RZ, P4, !PT ;  /* 0x0000003128316210 */ /* 0x000fe400027fe4ff */
[----:B------:R0:W2:Y:S01]  /*1010*/  LDG.E.64 R40, desc[UR12][R44.64] ;  /* 0x0000000c2c287981 */ /* 0x0000a2000c1e1b00 */
[----:B------:R-:W-:-:S06]  /*1020*/  CS2R R46, SRZ ;  /* 0x00000000002e7805 */ /* 0x000fcc000001ff00 */
[----:B------:R1:W5:Y:S04]  /*1030*/  @P6 LDG.E R46, desc[UR12][R48.64] ;  /* 0x0000000c302e6981 */ /* 0x000368000c1e1900 */
[----:B------:R-:W5:Y:S01]  /*1040*/  @P5 LDG.E R47, desc[UR12][R34.64] ;  /* 0x0000000c222f5981 */ /* 0x000f62000c1e1900 */
[----:B0-----:R-:W-:Y:S02]  /*1050*/  CS2R R44, SRZ ;  /* 0x00000000002c7805 */ /* 0x001fe4000001ff00 */
[----:B-1----:R-:W-:-:S06]  /*1060*/  CS2R R48, SRZ ;  /* 0x0000000000307805 */ /* 0x002fcc000001ff00 */
[----:B------:R-:W5:Y:S04]  /*1070*/  @!P2 LDG.E R49, desc[UR12][R18.64] ;  /* 0x0000000c1231a981 */ /* 0x000f68000c1e1900 */
[----:B------:R-:W5:Y:S01]  /*1080*/  @!P1 LDG.E R48, desc[UR12][R12.64] ;  /* 0x0000000c0c309981 */ /* 0x000f62000c1e1900 */
[----:B--2---:R-:W-:-:S13]  /*1090*/  R2UR UR17, R40 ;  /* 0x00000000281172ca */ /* 0x004fda00000e0000 */
[----:B------:R-:W-:-:S05]  /*10a0*/  MOV R40, UR17 ;  /* 0x0000001100287c02 */ /* 0x000fca0008000f00 */
[----:B------:R-:W-:Y:S01]  /*10b0*/  FFMA.FTZ R41, -R40, UR17, R41 ;  /* 0x0000001128297c23 */ /* 0x000fe20008010129 */
[----:B------:R-:W-:-:S04]  /*10c0*/  HFMA2.MMA R40, -RZ, RZ, 0, 0 ;  /* 0x00000000ff287435 */ /* 0x000fc800000001ff */
[----:B------:R-:W-:-:S06]  /*10d0*/  FSETP.GTU.FTZ.AND P4, PT, R41, RZ, PT ;  /* 0x000000ff2900720b */ /* 0x000fcc0003f9c000 */
[----:B------:R0:W5:Y:S07]  /*10e0*/  @P6 LDG.E R40, desc[UR12][R42.64] ;  /* 0x0000000c2a286981 */ /* 0x00016e000c1e1900 */
[----:B------:R-:W-:Y:S01]  /*10f0*/  VOTEU.ANY UP0, P4 ;  /* 0x00000000003f7886 */ /* 0x000fe20002000100 */
[----:B------:R-:W-:Y:S02]  /*1100*/  PLOP3.LUT P6, PT, PT, PT, UP0, 0x80, 0x0 ;  /* 0x000000000000781c */ /* 0x000fe40003fcf008 */
[----:B------:R-:W-:-:S02]  /*1110*/  ISETP.NE.AND P4, PT, R39, RZ, PT ;  /* 0x000000ff2700720c */ /* 0x000fc40003f85270 */
[----:B------:R-:W-:-:S09]  /*1120*/  @UP0 ULDC UR9, c[0x0][0x250] ;  /* 0x0000940000090ab9 */ /* 0x000fd20000000800 */
[----:B------:R-:W-:Y:S01]  /*1130*/  @P6 FADD.FTZ R41, R41, UR9 ;  /* 0x0000000929296e21 */ /* 0x000fe20008010000 */
[----:B------:R-:W-:Y:S02]  /*1140*/  MOV R39, RZ ;  /* 0x000000ff00277202 */ /* 0x000fe40000000f00 */
[----:B0-----:R-:W-:Y:S01]  /*1150*/  CS2R R42, SRZ ;  /* 0x00000000002a7805 */ /* 0x001fe2000001ff00 */
[----:B------:R-:W5:Y:S02]  /*1160*/  @!P4 LDG.E R52, desc[UR12][R26.64] ;  /* 0x0000000c1a34c981 */ /* 0x000f64000c1e1900 */
[----:B------:R-:W0:Y:S02]  /*1170*/  @P6 MUFU.RSQ R41, R41 ;  /* 0x0000002900296308 */ /* 0x000e240000001400 */
[----:B------:R1:W5:Y:S01]  /*1180*/  @P5 LDG.E R39, desc[UR12][R36.64] ;  /* 0x0000000c24275981 */ /* 0x000362000c1e1900 */
[----:B------:R-:W-:-:S03]  /*1190*/  ISETP.NE.AND P5, PT, R3, RZ, PT ;  /* 0x000000ff0300720c */ /* 0x000fc60003fa5270 */
[----:B------:R2:W5:Y:S04]  /*11a0*/  @!P4 LDG.E R42, desc[UR12][R28.64] ;  /* 0x0000000c1c2ac981 */ /* 0x000568000c1e1900 */
[----:B------:R2:W5:Y:S06]  /*11b0*/  @!P3 LDG.E R43, desc[UR12][R24.64] ;  /* 0x0000000c182bb981 */ /* 0x00056c000c1e1900 */
[----:B------:R2:W5:Y:S01]  /*11c0*/  @!P5 LDG.E R45, desc[UR12][R32.64] ;  /* 0x0000000c202dd981 */ /* 0x000562000c1e1900 */
[----:B0-----:R-:W-:-:S02]  /*11d0*/  @P6 R2UR UR9, R41 ;  /* 0x00000000290962ca */ /* 0x001fc400000e0000 */
[----:B------:R-:W-:Y:S01]  /*11e0*/  ISETP.NE.AND P6, PT, R56, RZ, PT ;  /* 0x000000ff3800720c */ /* 0x000fe20003fc5270 */
[----:B------:R-:W-:Y:S01]  /*11f0*/  HFMA2.MMA R41, -RZ, RZ, 0, 0 ;  /* 0x00000000ff297435 */ /* 0x000fe200000001ff */
[----:B------:R2:W5:Y:S09]  /*1200*/  @!P5 LDG.E R53, desc[UR12][R30.64] ;  /* 0x0000000c1e35d981 */ /* 0x000572000c1e1900 */
[----:B------:R2:W5:Y:S04]  /*1210*/  @!P2 LDG.E R41, desc[UR12][R20.64] ;  /* 0x0000000c1429a981 */ /* 0x000568000c1e1900 */
[----:B------:R2:W5:Y:S04]  /*1220*/  @!P6 LDG.E R44, desc[UR12][R14.64] ;  /* 0x0000000c0e2ce981 */ /* 0x000568000c1e1900 */
[----:B------:R2:W5:Y:S01]  /*1230*/  @!P6 LDG.E R54, desc[UR12][R16.64] ;  /* 0x0000000c1036e981 */ /* 0x000562000c1e1900 */
[----:B------:R-:W-:Y:S01]  /*1240*/  @UP0 UMOV UR18, UR9 ;  /* 0x0000000900120c82 */ /* 0x000fe20008000000 */
[----:B------:R-:W-:Y:S01]  /*1250*/  HFMA2.MMA R3, -RZ, RZ, 0, 0 ;  /* 0x00000000ff037435 */ /* 0x000fe200000001ff */
[----:B-1----:R-:W-:-:S02]  /*1260*/  CS2R R36, SRZ ;  /* 0x0000000000247805 */ /* 0x002fc4000001ff00 */
[----:B------:R-:W-:Y:S01]  /*1270*/  MOV R4, RZ ;  /* 0x000000ff00047202 */ /* 0x000fe20000000f00 */
[----:B------:R-:W-:Y:S07]  /*1280*/  @P0 BRA `(.L_x_303) ;  /* 0x0000000000440947 */ /* 0x000fee0003800000 */
[----:B------:R-:W-:Y:S01]  /*1290*/  ISETP.NE.AND P0, PT, RZ, UR19, PT ;  /* 0x00000013ff007c0c */ /* 0x000fe2000bf05270 */
[----:B------:R-:W-:Y:S01]  /*12a0*/  ULDC.64 UR10, c[0x0][0x238] ;  /* 0x00008e00000a7ab9 */ /* 0x000fe20000000a00 */
[C---:B------:R-:W-:Y:S02]  /*12b0*/  SHF.L.U32 R13, R10.reuse, 0x1, RZ ;  /* 0x000000010a0d7819 */ /* 0x040fe400000006ff */
[----:B--2---:R-:W-:-:S09]  /*12c0*/  SHF.L.U64.HI R14, R10, 0x1, R11 ;  /* 0x000000010a0e7819 */ /* 0x004fd2000001020b */
[----:B------:R-:W0:Y:S02]  /*12d0*/  @P0 LDC.64 R4, c[0x0][0x240] ;  /* 0x00009000ff040b82 */ /* 0x000e240000000a00 */
[----:B0-----:R-:W-:-:S04]  /*12e0*/  @P0 IADD3 R10, P6, R13, R4, RZ ;  /* 0x000000040d0a0210 */ /* 0x001fc80007fde0ff */
[----:B------:R-:W-:Y:S02]  /*12f0*/  @P0 IADD3.X R11, R14, R5, RZ, P6, !PT ;  /* 0x000000050e0b0210 */ /* 0x000fe400037fe4ff */
[----:B------:R-:W-:-:S03]  /*1300*/  IADD3 R12, P6, R13, UR10, RZ ;  /* 0x0000000a0d0c7c10 */ /* 0x000fc6000ffde0ff */
[----:B------:R-:W2:Y:S01]  /*1310*/  @P0 LDG.E.U16 R4, desc[UR12][R10.64] ;  /* 0x0000000c0a040981 */ /* 0x000ea2000c1e1500 */
[----:B------:R-:W-:-:S03]  /*1320*/  IADD3.X R13, R14, UR11, RZ, P6, !PT ;  /* 0x0000000b0e0d7c10 */ /* 0x000fc6000b7fe4ff */
[----:B------:R-:W3:Y:S01]  /*1330*/  @P0 LDG.E.U16 R3, desc[UR12][R10.64+0x2] ;  /* 0x0000020c0a030981 */ /* 0x000ee2000c1e1500 */
[----:B--2---:R-:W-:-:S03]  /*1340*/  @P0 SHF.L.U32 R37, R4, 0x10, RZ ;  /* 0x0000001004250819 */ /* 0x004fc600000006ff */
[----:B------:R-:W2:Y:S01]  /*1350*/  LDG.E.U16 R4, desc[UR12][R12.64+0x2] ;  /* 0x0000020c0c047981 */ /* 0x000ea2000c1e1500 */
[----:B---3--:R-:W-:-:S03]  /*1360*/  @P0 SHF.L.U32 R36, R3, 0x10, RZ ;  /* 0x0000001003240819 */ /* 0x008fc600000006ff */
[----:B------:R-:W3:Y:S01]  /*1370*/  LDG.E.U16 R3, desc[UR12][R12.64] ;  /* 0x0000000c0c037981 */ /* 0x000ee2000c1e1500 */
[----:B--2---:R-:W-:Y:S02]  /*1380*/  SHF.L.U32 R4, R4, 0x10, RZ ;  /* 0x0000001004047819 */ /* 0x004fe400000006ff */
[----:B---3--:R-:W-:-:S07]  /*1390*/  SHF.L.U32 R3, R3, 0x10, RZ ;  /* 0x0000001003037819 */ /* 0x008fce00000006ff */
.L_x_303:
[----:B------:R-:W-:Y:S05]  /*13a0*/  BSYNC B0 ;  /* 0x0000000000007941 */ /* 0x000fea0003800000 */
.L_x_302:
[----:B------:R-:W-:Y:S02]  /*13b0*/  ISETP.NE.AND P0, PT, RZ, UR19, PT ;  /* 0x00000013ff007c0c */ /* 0x000fe4000bf05270 */
[C---:B-----5:R-:W-:Y:S02]  /*13c0*/  PRMT R5, R44.reuse, 0x7632, R5 ;  /* 0x000076322c057816 */ /* 0x060fe40000000005 */
[----:B------:R-:W-:Y:S02]  /*13d0*/  SHF.L.U32 R11, R45, 0x10, RZ ;  /* 0x000000102d0b7819 */ /* 0x000fe400000006ff */
[----:B------:R-:W-:Y:S02]  /*13e0*/  SHF.L.U32 R10, R44, 0x10, RZ ;  /* 0x000000102c0a7819 */ /* 0x000fe400000006ff */
[----:B------:R-:W-:Y:S01]  /*13f0*/  SHF.L.U32 R5, R5, 0x10, RZ ;  /* 0x0000001005057819 */ /* 0x000fe200000006ff */
[----:B------:R-:W-:Y:S01]  /*1400*/  FADD.FTZ R11, R11, -UR17 ;  /* 0x800000110b0b7e21 */ /* 0x000fe20008010000 */
[----:B--2---:R-:W-:Y:S01]  /*1410*/  PRMT R17, R45, 0x7632, R17 ;  /* 0x000076322d117816 */ /* 0x004fe20000000011 */
        /* <DEDUP_REMOVED lines=32> */
.L_x_304:
[----:B------:R-:W-:Y:S01]  /*1620*/  FMUL.FTZ R5, R14, R3 ;  /* 0x000000030e057220 */ /* 0x000fe20000410000 */
[----:B------:R-:W-:Y:S01]  /*1630*/  FADD.FTZ R17, R17, -UR17 ;  /* 0x8000001111117e21 */ /* 0x000fe20008010000 */
[C---:B------:R-:W-:Y:S01]  /*1640*/  FFMA.FTZ R19, R10.reuse, R14, RZ ;  /* 0x0000000e0a137223 */ /* 0x040fe200000100ff */
        /* <DEDUP_REMOVED lines=23> */
.L_x_305:
[----:B------:R-:W-:Y:S01]  /*17c0*/  FADD.FTZ R21, RZ, R14 ;  /* 0x0000000eff157221 */ /* 0x000fe20000010000 */
[----:B------:R-:W-:Y:S01]  /*17d0*/  FFMA.FTZ R25, R11, R18, R10 ;  /* 0x000000120b197223 */ /* 0x000fe2000001000a */
[----:B------:R-:W-:Y:S01]  /*17e0*/  FADD.FTZ R18, R18, R5 ;  /* 0x0000000512127221 */ /* 0x000fe20000010000 */
[----:B------:R-:W-:Y:S01]  /*17f0*/  FFMA.FTZ R19, R16, R12, R19 ;  /* 0x0000000c10137223 */ /* 0x000fe20000010013 */
[----:B------:R-:W-:Y:S01]  /*1800*/  FMUL.FTZ R23, R12, R3 ;  /* 0x000000030c177220 */ /* 0x000fe20000410000 */
[----:B------:R-:W-:Y:S01]  /*1810*/  FADD.FTZ R5, R21, R12 ;  /* 0x0000000c15057221 */ /* 0x000fe20000010000 */
[----:B------:R-:W-:Y:S01]  /*1820*/  FFMA.FTZ R10, R11, R15, RZ ;  /* 0x0000000f0b0a7223 */ /* 0x000fe200000100ff */
[----:B------:R-:W-:Y:S01]  /*1830*/  FADD.FTZ R12, RZ, R15 ;  /* 0x0000000fff0c7221 */ /* 0x000fe20000010000 */
        /* <DEDUP_REMOVED lines=9> */
[----:B------:R-:W-:Y:S01]  /*18d0*/  FADD.FTZ R16, R13, R12 ;  /* 0x0000000c0d107221 */ /* 0x000fe20000010000 */
        /* <DEDUP_REMOVED lines=26> */
.L_x_306:
[C---:B------:R-:W-:Y:S01]  /*1a80*/  PRMT R22, R43.reuse, 0x7632, R22 ;  /* 0x000076322b167816 */ /* 0x040fe20000000016 */
[----:B------:R-:W-:Y:S01]  /*1a90*/  FMUL.FTZ R20, R12, R3 ;  /* 0x000000030c147220 */ /* 0x000fe20000410000 */
[----:B------:R-:W-:Y:S01]  /*1aa0*/  SHF.L.U32 R23, R43, 0x10, RZ ;  /* 0x000000102b177819 */ /* 0x000fe200000006ff */
[----:B------:R-:W-:Y:S01]  /*1ab0*/  FFMA.FTZ R15, R18, R12, R19 ;  /* 0x0000000c120f7223 */ /* 0x000fe20000010013 */
[----:B------:R-:W-:Y:S01]  /*1ac0*/  SHF.L.U32 R22, R22, 0x10, RZ ;  /* 0x0000001016167819 */ /* 0x000fe200000006ff */
[--C-:B------:R-:W-:Y:S01]  /*1ad0*/  FFMA.FTZ R21, R18, R20, R17.reuse ;  /* 0x0000001412157223 */ /* 0x100fe20000010011 */
        /* <DEDUP_REMOVED lines=28> */
.L_x_307:
        /* <DEDUP_REMOVED lines=36> */
.L_x_308:
        /* <DEDUP_REMOVED lines=34> */
.L_x_309:
        /* <DEDUP_REMOVED lines=37> */
.L_x_310:
        /* <DEDUP_REMOVED lines=37> */
.L_x_311:
        /* <DEDUP_REMOVED lines=89> */
.L_x_313:
[----:B------:R-:W-:Y:S05]  /*2b30*/  BSYNC B0 ;  /* 0x0000000000007941 */ /* 0x000fea0003800000 */
.L_x_312:
        /* <DEDUP_REMOVED lines=159> */
.L_x_315:
[----:B------:R-:W-:Y:S05]  /*3530*/  BSYNC B0 ;  /* 0x0000000000007941 */ /* 0x000fea0003800000 */
.L_x_314:
        /* <DEDUP_REMOVED lines=20> */
.L_x_317:
[----:B------:R-:W-:Y:S05]  /*3680*/  BSYNC B0 ;  /* 0x0000000000007941 */ /* 0x000fea0003800000 */
.L_x_316:
[----:B-1----:R-:W-:Y:S02]  /*3690*/  ISETP.GE.U32.AND P6, PT, R5, 0x2, PT ;  /* 0x000000020500780c */ /* 0x002fe40003fc6070 */
[----:B------:R-:W-:Y:S02]  /*36a0*/  PRMT R22, R47, 0x7632, R22 ;  /* 0x000076322f167816 */ /* 0x000fe40000000016 */
[----:B------:R-:W-:Y:S02]  /*36b0*/  PRMT R28, R42, 0x7632, R28 ;  /* 0x000076322a1c7816 */ /* 0x000fe4000000001c */
[----:B------:R-:W-:Y:S02]  /*36c0*/  PRMT R30, R52, 0x7632, R30 ;  /* 0x00007632341e7816 */ /* 0x000fe4000000001e */
[----:B------:R-:W-:Y:S02]  /*36d0*/  PRMT R29, R43, 0x7632, R29 ;  /* 0x000076322b1d7816 */ /* 0x000fe4000000001d */
[----:B--2---:R-:W-:-:S02]  /*36e0*/  PRMT R27, R51, 0x7632, R27 ;  /* 0x00007632331b7816 */ /* 0x004fc4000000001b */
        /* <DEDUP_REMOVED lines=41> */
.L_x_320:
[----:B------:R-:W2:Y:S04]  /*3980*/  LDG.E.STRONG.GPU R14, desc[UR12][R12.64] ;  /* 0x0000000c0c0e7981 */ /* 0x000ea8000c1ef900 */
[----:B--2---:R-:W-:Y:S01]  /*3990*/  CCTL.IVALL ;  /* 0x00000000ff00798f */ /* 0x004fe20002000000 */
[----:B------:R-:W-:Y:S05]  /*39a0*/  YIELD ;  /* 0x0000000000007946 */ /* 0x000fea0003800000 */
[----:B------:R-:W-:-:S13]  /*39b0*/  ISETP.NE.AND P6, PT, R14, R19, PT ;  /* 0x000000130e00720c */ /* 0x000fda0003fc5270 */
[----:B------:R-:W-:Y:S05]  /*39c0*/  @P6 BRA `(.L_x_320) ;  /* 0xfffffffc00ec6947 */ /* 0x000fea000383ffff */
.L_x_319:
        /* <DEDUP_REMOVED lines=21> */
.L_x_324:
        /* <DEDUP_REMOVED lines=115> */
.L_x_323:
[----:B------:R-:W-:-:S13]  /*4250*/  ISETP.GT.AND P6, PT, R14, 0x4, PT ;  /* 0x000000040e00780c */ /* 0x000fda0003fc4270 */
[----:B------:R-:W-:Y:S05]  /*4260*/  @!P6 BRA `(.L_x_325) ;  /* 0x0000000000f0e947 */ /* 0x000fea0003800000 */
        /* <DEDUP_REMOVED lines=53> */
[----:B------:R-:W-:-:S04]  /*45c0*/  IADD3 R14, R14, -0x4, RZ ;  /* 0xfffffffc0e0e7810 */ /* 0x000fc80007ffe0ff */
[----:B------:R-:W-:Y:S01]  /*45d0*/  IADD3 R14, R14, -0x4, RZ ;  /* 0xfffffffc0e0e7810 */ /* 0x000fe20007ffe0ff */
[----:B--2---:R-:W-:Y:S01]  /*45e0*/  @!P6 FADD.FTZ R10, R10, R12 ;  /* 0x0000000c0a0ae221 */ /* 0x004fe20000010000 */
[----:B------:R-:W-:Y:S01]  /*45f0*/  @!P6 FADD.FTZ R11, R11, R13 ;  /* 0x0000000d0b0be221 */ /* 0x000fe20000010000 */
[----:B------:R-:W-:Y:S02]  /*4600*/  PLOP3.LUT P6, PT, PT, PT, PT, 0x8, 0x0 ;  /* 0x000000000000781c */ /* 0x000fe40003fce170 */
[----:B------:R-:W-:Y:S02]  /*4610*/  IADD3 R12, R15, 0x4, RZ ;  /* 0x000000040f0c7810 */ /* 0x000fe40007ffe0ff */
[----:B------:R-:W-:-:S09]  /*4620*/  P2R R13, PR, RZ, 0x40 ;  /* 0x00000040ff0d7803 */ /* 0x000fd20000000000 */
.L_x_325:
[----:B------:R-:W-:-:S04]  /*4630*/  ISETP.NE.AND P6, PT, R13, RZ, PT ;  /* 0x000000ff0d00720c */ /* 0x000fc80003fc5270 */
[----:B------:R-:W-:-:S13]  /*4640*/  ISETP.NE.OR P6, PT, R14, RZ, P6 ;  /* 0x000000ff0e00720c */ /* 0x000fda00037c5670 */
[----:B------:R-:W-:Y:S05]  /*4650*/  @!P6 BRA `(.L_x_321) ;  /* 0x00000000007ce947 */ /* 0x000fea0003800000 */
.L_x_322:
        /* <DEDUP_REMOVED lines=31> */
.L_x_321:
        /* <DEDUP_REMOVED lines=10> */
.L_x_327:
[----:B------:R-:W-:Y:S05]  /*48f0*/  BSYNC B0 ;  /* 0x0000000000007941 */ /* 0x000fea0003800000 */
.L_x_326:
        /* <DEDUP_REMOVED lines=17> */
.L_x_318:
        /* <DEDUP_REMOVED lines=8> */
[C---:B------:R-:W-:Y:S01]  /*4a90*/  PRMT R15, R45.reuse, 0x7632, R15 ;  /* 0x000076322d0f7816 */ /* 0x040fe2000000000f */
        /* <DEDUP_REMOVED lines=33> */
.L_x_328:
        /* <DEDUP_REMOVED lines=16> */
[----:B------:R-:W-:Y:S02]  /*4db0*/  FFMA.FTZ R10, R5, R19, R14 ;  /* 0x00000013050a7223 */ /* 0x000fe4000001000e */
[----:B------:R-:W-:Y:S02]  /*4dc0*/  FMUL.FTZ R11, R11, UR18 ;  /* 0x000000120b0b7c20 */ /* 0x000fe40008410000 */
[----:B------:R-:W-:-:S04]  /*4dd0*/  FFMA.FTZ R10, R17, R4, -R10 ;  /* 0x00000004110a7223 */ /* 0x000fc8000001080a */
[----:B------:R-:W-:-:S05]  /*4de0*/  FMUL.FTZ R10, R10, UR18 ;  /* 0x000000120a0a7c20 */ /* 0x000fca0008410000 */
[----:B------:R-:W-:-:S05]  /*4df0*/  F2FP.BF16.F32.PACK_AB R11, R10, R11 ;  /* 0x0000000b0a0b723e */ /* 0x000fca00000010ff */
[----:B------:R0:W-:Y:S02]  /*4e00*/  STG.E desc[UR12][R12.64], R11 ;  /* 0x0000000b0c007986 */ /* 0x0001e4000c10190c */
.L_x_330:
[----:B------:R-:W-:Y:S05]  /*4e10*/  BSYNC B0 ;  /* 0x0000000000007941 */ /* 0x000fea0003800000 */
.L_x_329:
        /* <DEDUP_REMOVED lines=29> */
.L_x_331:
[----:B------:R-:W-:Y:S04]  /*4ff0*/  BSSY B0, `(.L_x_332) ;  /* 0x0000016000007945 */ /* 0x000fe80003800000 */
[----:B------:R-:W-:Y:S05]  /*5000*/  @P5 BRA `(.L_x_333) ;  /* 0x0000000000505947 */ /* 0x000fea0003800000 */
        /* <DEDUP_REMOVED lines=20> */
.L_x_333:
[----:B------:R-:W-:Y:S05]  /*5150*/  BSYNC B0 ;  /* 0x0000000000007941 */ /* 0x000fea0003800000 */
.L_x_332:
        /* <DEDUP_REMOVED lines=27> */
.L_x_334:
[----:B------:R-:W-:Y:S04]  /*5310*/  BSSY B0, `(.L_x_335) ;  /* 0x0000016000007945 */ /* 0x000fe80003800000 */
[----:B------:R-:W-:Y:S05]  /*5320*/  @P4 BRA `(.L_x_336) ;  /* 0x0000000000504947 */ /* 0x000fea0003800000 */
[----:B------:R-:W-:Y:S01]  /*5330*/  IADD3 R17, R2, 0x40, RZ ;  /* 0x0000004002117810 */ /* 0x000fe20007ffe0ff */
[C-C-:B------:R-:W-:Y:S01]  /*5340*/  FFMA.FTZ R10, R5.reuse, R35, R14.reuse ;  /* 0x00000023050a7223 */ /* 0x140fe2000001000e */
[----:B------:R-:W-:Y:S01]  /*5350*/  ULDC.64 UR10, c[0x0][0x288] ;  /* 0x0000a200000a7ab9 */ /* 0x000fe20000000a00 */
[----:B0-----:R-:W-:Y:S01]  /*5360*/  FFMA.FTZ R13, R5, R42, R14 ;  /* 0x0000002a050d7223 */ /* 0x001fe2000001000e */
        /* <DEDUP_REMOVED lines=16> */
.L_x_336:
[----:B------:R-:W-:Y:S05]  /*5470*/  BSYNC B0 ;  /* 0x0000000000007941 */ /* 0x000fea0003800000 */
.L_x_335:
        /* <DEDUP_REMOVED lines=10> */
[----:B01----:R-:W-:-:S03]  /*5520*/  FFMA.FTZ R12, R29, R4, R36 ;  /* 0x000000041d0c7223 */ /* 0x003fc60000010024 */
        /* <DEDUP_REMOVED lines=16> */
.L_x_337:
[----:B------:R-:W-:Y:S04]  /*5630*/  BSSY B0, `(.L_x_338) ;  /* 0x0000016000007945 */ /* 0x000fe80003800000 */
[----:B------:R-:W-:Y:S05]  /*5640*/  @P3 BRA `(.L_x_339) ;  /* 0x0000000000503947 */ /* 0x000fea0003800000 */
[----:B01----:R-:W-:Y:S01]  /*5650*/  IADD3 R13, R2, 0x60, RZ ;  /* 0x00000060020d7810 */ /* 0x003fe20007ffe0ff */
[C-C-:B------:R-:W-:Y:S01]  /*5660*/  FFMA.FTZ R11, R5.reuse, R30, R14.reuse ;  /* 0x0000001e050b7223 */ /* 0x140fe2000001000e */
[----:B------:R-:W-:Y:S01]  /*5670*/  ULDC.64 UR10, c[0x0][0x288] ;  /* 0x0000a200000a7ab9 */ /* 0x000fe20000000a00 */
[----:B------:R-:W-:Y:S01]  /*5680*/  FFMA.FTZ R16, R5, R29, R14 ;  /* 0x0000001d05107223 */ /* 0x000fe2000001000e */
[----:B------:R-:W-:Y:S01]  /*5690*/  SHF.R.S32.HI R15, RZ, 0x1f, R13 ;  /* 0x0000001fff0f7819 */ /* 0x000fe2000001140d */
[----:B------:R-:W-:Y:S01]  /*56a0*/  FFMA.FTZ R12, R10, R3, -R11 ;  /* 0x000000030a0c7223 */ /* 0x000fe2000001080b */
[----:B------:R-:W-:Y:S02]  /*56b0*/  MOV R10, R6 ;  /* 0x00000006000a7202 */ /* 0x000fe40000000f00 */
        /* <DEDUP_REMOVED lines=13> */
.L_x_339:
[----:B------:R-:W-:Y:S05]  /*5790*/  BSYNC B0 ;  /* 0x0000000000007941 */ /* 0x000fea0003800000 */
.L_x_338:
        /* <DEDUP_REMOVED lines=10> */
[----:B012---:R-:W-:-:S03]  /*5840*/  FFMA.FTZ R12, R27, R4, R36 ;  /* 0x000000041b0c7223 */ /* 0x007fc60000010024 */
        /* <DEDUP_REMOVED lines=16> */
.L_x_340:
[----:B------:R-:W-:Y:S04]  /*5950*/  BSSY B0, `(.L_x_341) ;  /* 0x0000016000007945 */ /* 0x000fe80003800000 */
[----:B------:R-:W-:Y:S05]  /*5960*/  @P2 BRA `(.L_x_342) ;  /* 0x0000000000502947 */ /* 0x000fea0003800000 */
[----:B012---:R-:W-:Y:S01]  /*5970*/  IADD3 R13, R2, 0x80, RZ ;  /* 0x00000080020d7810 */ /* 0x007fe20007ffe0ff */
        /* <DEDUP_REMOVED lines=19> */
.L_x_342:
[----:B------:R-:W-:Y:S05]  /*5ab0*/  BSYNC B0 ;  /* 0x0000000000007941 */ /* 0x000fea0003800000 */
.L_x_341:
        /* <DEDUP_REMOVED lines=10> */
[----:B------:R-:W-:-:S03]  /*5b60*/  FFMA.FTZ R11, R19, R4, R36 ;  /* 0x00000004130b7223 */ /* 0x000fc60000010024 */
[----:B0123--:R-:W-:Y:S01]  /*5b70*/  FMUL.FTZ R12, R10, -1.4426950216293334961 ;  /* 0xbfb8aa3b0a0c7820 */ /* 0x00ffe20000410000 */
        /* <DEDUP_REMOVED lines=15> */
.L_x_343:
[----:B------:R-:W-:Y:S04]  /*5c70*/  BSSY B0, `(.L_x_344) ;  /* 0x0000016000007945 */ /* 0x000fe80003800000 */
[----:B------:R-:W-:Y:S05]  /*5c80*/  @P1 BRA `(.L_x_345) ;  /* 0x0000000000501947 */ /* 0x000fea0003800000 */
[----:B0123--:R-:W-:Y:S01]  /*5c90*/  IADD3 R13, R2, 0xa0, RZ ;  /* 0x000000a0020d7810 */ /* 0x00ffe20007ffe0ff */
        /* <DEDUP_REMOVED lines=19> */
.L_x_345:
[----:B------:R-:W-:Y:S05]  /*5dd0*/  BSYNC B0 ;  /* 0x0000000000007941 */ /* 0x000fea0003800000 */
.L_x_344:
        /* <DEDUP_REMOVED lines=9> */
[----:B01234-:R-:W-:Y:S01]  /*5e70*/  FFMA.FTZ R12, R26, R3, R37 ;  /* 0x000000031a0c7223 */ /* 0x01ffe20000010025 */
        /* <DEDUP_REMOVED lines=17> */
.L_x_346:
[----:B------:R-:W-:Y:S01]  /*5f90*/  ISETP.NE.AND P0, PT, R60, RZ, PT ;  /* 0x000000ff3c00720c */ /* 0x000fe20003f05270 */
[----:B------:R-:W-:-:S12]  /*5fa0*/  BSSY B0, `(.L_x_347) ;  /* 0x0000016000007945 */ /* 0x000fd80003800000 */
[----:B------:R-:W-:Y:S05]  /*5fb0*/  @!P0 BRA `(.L_x_348) ;  /* 0x0000000000508947 */ /* 0x000fea0003800000 */
[----:B------:R-:W-:Y:S01]  /*5fc0*/  IADD3 R19, R2, 0xc0, RZ ;  /* 0x000000c002137810 */ /* 0x000fe20007ffe0ff */
[C-C-:B01234-:R-:W-:Y:S01]  /*5fd0*/  FFMA.FTZ R13, R5.reuse, R26, R14.reuse ;  /* 0x0000001a050d7223 */ /* 0x15ffe2000001000e */
        /* <DEDUP_REMOVED lines=18> */
.L_x_348:
[----:B------:R-:W-:Y:S05]  /*6100*/  BSYNC B0 ;  /* 0x0000000000007941 */ /* 0x000fea0003800000 */
.L_x_347:
[----:B------:R-:W-:Y:S01]  /*6110*/  FADD.FTZ R40, R40, -UR17 ;  /* 0x8000001128287e21 */ /* 0x000fe20008010000 */
[----:B------:R-:W-:Y:S01]  /*6120*/  FADD.FTZ R21, R21, -UR17 ;  /* 0x8000001115157e21 */ /* 0x000fe20008010000 */
[----:B------:R-:W-:Y:S02]  /*6130*/  SHF.L.U32 R46, R46, 0x10, RZ ;  /* 0x000000102e2e7819 */ /* 0x000fe400000006ff */
[----:B0-----:R-:W-:Y:S01]  /*6140*/  SHF.L.U32 R11, R20, 0x10, RZ ;  /* 0x00000010140b7819 */ /* 0x001fe200000006ff */
[----:B------:R-:W-:Y:S01]  /*6150*/  FMUL.FTZ R40, R40, UR18 ;  /* 0x0000001228287c20 */ /* 0x000fe20008410000 */
[----:B------:R-:W-:Y:S01]  /*6160*/  IADD3 R19, R2, 0xe0, RZ ;  /* 0x000000e002137810 */ /* 0x000fe20007ffe0ff */
[----:B------:R-:W-:Y:S01]  /*6170*/  FMUL.FTZ R21, R21, UR18 ;  /* 0x0000001215157c20 */ /* 0x000fe20008410000 */
[----:B------:R-:W-:Y:S06]  /*6180*/  @!P6 BRA `(.L_x_349) ;  /* 0x000000000048e947 */ /* 0x000fec0003800000 */
[----:B------:R-:W-:Y:S01]  /*6190*/  FFMA.FTZ R36, R21, R4, R36 ;  /* 0x0000000415247223 */ /* 0x000fe20000010024 */
[----:B------:R-:W-:-:S03]  /*61a0*/  FFMA.FTZ R37, R40, R3, R37 ;  /* 0x0000000328257223 */ /* 0x000fc60000010025 */
[----:B-1234-:R-:W-:Y:S01]  /*61b0*/  FMUL.FTZ R15, R36, -1.4426950216293334961 ;  /* 0xbfb8aa3b240f7820 */ /* 0x01efe20000410000 */
        /* <DEDUP_REMOVED lines=15> */
.L_x_349:
[----:B------:R-:W-:Y:S01]  /*62b0*/  ULDC.64 UR10, c[0x0][0x290] ;  /* 0x0000a400000a7ab9 */ /* 0x000fe20000000a00 */
[----:B------:R-:W-:Y:S01]  /*62c0*/  SHF.R.S32.HI R10, RZ, 0x1f, R19 ;  /* 0x0000001fff0a7819 */ /* 0x000fe20000011413 */
[----:B------:R-:W-:Y:S01]  /*62d0*/  BSSY B0, `(.L_x_350) ;  /* 0x0000016000007945 */ /* 0x000fe20003800000 */
[----:B------:R-:W-:-:S04]  /*62e0*/  ISETP.GE.U32.AND P0, PT, R19, UR10, PT ;  /* 0x0000000a13007c0c */ /* 0x000fc8000bf06070 */
[----:B------:R-:W-:-:S04]  /*62f0*/  ISETP.GE.AND.EX P0, PT, R10, UR11, PT, P0 ;  /* 0x0000000b0a007c0c */ /* 0x000fc8000bf06300 */
[----:B------:R-:W-:-:S13]  /*6300*/  ISETP.LT.U32.AND P0, PT, R38, 0x100, !P0 ;  /* 0x000001002600780c */ /* 0x000fda0004701070 */
[----:B------:R-:W-:Y:S05]  /*6310*/  @!P0 BRA `(.L_x_351) ;  /* 0x0000000000448947 */ /* 0x000fea0003800000 */
[C-C-:B-1234-:R-:W-:Y:S01]  /*6320*/  FFMA.FTZ R13, R5.reuse, R40, R14.reuse ;  /* 0x00000028050d7223 */ /* 0x15efe2000001000e */
[----:B------:R-:W-:Y:S01]  /*6330*/  ULDC.64 UR10, c[0x0][0x288] ;  /* 0x0000a200000a7ab9 */ /* 0x000fe20000000a00 */
[----:B------:R-:W-:Y:S01]  /*6340*/  FFMA.FTZ R14, R5, R21, R14 ;  /* 0x00000015050e7223 */ /* 0x000fe2000001000e */
[----:B------:R-:W-:Y:S01]  /*6350*/  MOV R7, R9 ;  /* 0x0000000900077202 */ /* 0x000fe20000000f00 */
[----:B------:R-:W-:Y:S02]  /*6360*/  IMAD R5, R10, UR10, RZ ;  /* 0x0000000a0a057c24 */ /* 0x000fe4000f8e02ff */
[----:B------:R-:W-:Y:S01]  /*6370*/  FFMA.FTZ R13, R46, R3, -R13 ;  /* 0x000000032e0d7223 */ /* 0x000fe2000001080d */
[----:B------:R-:W-:Y:S01]  /*6380*/  FFMA.FTZ R14, R11, R4, -R14 ;  /* 0x000000040b0e7223 */ /* 0x000fe2000001080e */
[----:B------:R-:W-:-:S04]  /*6390*/  IMAD.WIDE.U32 R6, R19, UR10, R6 ;  /* 0x0000000a13067c25 */ /* 0x000fc8000f8e0006 */
[----:B------:R-:W-:Y:S01]  /*63a0*/  FMUL.FTZ R3, R13, UR18 ;  /* 0x000000120d037c20 */ /* 0x000fe20008410000 */
[----:B------:R-:W-:Y:S01]  /*63b0*/  FMUL.FTZ R14, R14, UR18 ;  /* 0x000000120e0e7c20 */ /* 0x000fe20008410000 */
[----:B------:R-:W-:Y:S01]  /*63c0*/  IMAD R5, R19, UR11, R5 ;  /* 0x0000000b13057c24 */ /* 0x000fe2000f8e0205 */
[----:B------:R-:W-:Y:S02]  /*63d0*/  ULDC.64 UR10, c[0x0][0x210] ;  /* 0x00008400000a7ab9 */ /* 0x000fe40000000a00 */
[----:B------:R-:W-:Y:S02]  /*63e0*/  LEA R4, P0, R6, UR10, 0x1 ;  /* 0x0000000a06047c11 */ /* 0x000fe4000f8008ff */
[----:B------:R-:W-:Y:S02]  /*63f0*/  IADD3 R5, R7, R5, RZ ;  /* 0x0000000507057210 */ /* 0x000fe40007ffe0ff */
[----:B------:R-:W-:Y:S02]  /*6400*/  F2FP.BF16.F32.PACK_AB R3, R14, R3 ;  /* 0x000000030e03723e */ /* 0x000fe400000010ff */
[----:B------:R-:W-:-:S05]  /*6410*/  LEA.HI.X R5, R6, UR11, R5, 0x1, P0 ;  /* 0x0000000b06057c11 */ /* 0x000fca00080f0c05 */
[----:B------:R0:W-:Y:S02]  /*6420*/  STG.E desc[UR12][R4.64], R3 ;  /* 0x0000000304007986 */ /* 0x0001e4000c10190c */
.L_x_351:
[----:B------:R-:W-:Y:S05]  /*6430*/  BSYNC B0 ;  /* 0x0000000000007941 */ /* 0x000fea0003800000 */
.L_x_350:
        /* <DEDUP_REMOVED lines=8> */
.L_x_301:
[----:B------:R-:W1:Y:S01]  /*64c0*/  LDC R6, c[0x0][0xc] ;  /* 0x00000300ff067b82 */ /* 0x000e620000000800 */
[----:B------:R-:W-:Y:S01]  /*64d0*/  ISETP.NE.AND P2, PT, R38, RZ, PT ;  /* 0x000000ff2600720c */ /* 0x000fe20003f45270 */
[----:B------:R-:W-:Y:S06]  /*64e0*/  BSSY B0, `(.L_x_353) ;  /* 0x0000015000007945 */ /* 0x000fec0003800000 */
[----:B------:R-:W2:Y:S08]  /*64f0*/  LDC R7, c[0x0][0x10] ;  /* 0x00000400ff077b82 */ /* 0x000eb00000000800 */
[----:B0-----:R-:W0:Y:S01]  /*6500*/  LDC.64 R2, c[0x0][0x258] ;  /* 0x00009600ff027b82 */ /* 0x001e220000000a00 */
[----:B-1----:R-:W-:-:S02]  /*6510*/  IADD3 R4, R6, -0x1, RZ ;  /* 0xffffffff06047810 */ /* 0x002fc40007ffe0ff */
[----:B------:R-:W-:Y:S02]  /*6520*/  ISETP.NE.AND P1, PT, R6, 0x1, PT ;  /* 0x000000010600780c */ /* 0x000fe40003f25270 */
[----:B------:R-:W-:Y:S02]  /*6530*/  ISETP.NE.AND P0, PT, R4, UR14, PT ;  /* 0x0000000e04007c0c */ /* 0x000fe4000bf05270 */
[C---:B--2---:R-:W-:Y:S02]  /*6540*/  IADD3 R5, R7.reuse, -0x1, RZ ;  /* 0xffffffff07057810 */ /* 0x044fe40007ffe0ff */
        /* <DEDUP_REMOVED lines=14> */
.L_x_354:
[----:B------:R-:W-:Y:S05]  /*6630*/  BSYNC B0 ;  /* 0x0000000000007941 */ /* 0x000fea0003800000 */
.L_x_353:
[----:B------:R-:W-:Y:S05]  /*6640*/  @P0 EXIT ;  /* 0x000000000000094d */ /* 0x000fea0003800000 */
[----:B------:R-:W-:Y:S05]  /*6650*/  @P2 BRA `(.L_x_355) ;  /* 0x0000000000202947 */ /* 0x000fea0003800000 */
[----:B------:R-:W-:-:S05]  /*6660*/  IMAD R0, R6, R7, RZ ;  /* 0x0000000706007224 */ /* 0x000fca00078e02ff */
[----:B------:R-:W-:-:S13]  /*6670*/  ISETP.NE.AND P0, PT, R0, -0x1, PT ;  /* 0xffffffff0000780c */ /* 0x000fda0003f05270 */
[----:B------:R-:W-:Y:S05]  /*6680*/  @!P0 BRA `(.L_x_355) ;  /* 0x0000000000148947 */ /* 0x000fea0003800000 */
.L_x_356:
[----:B0-----:R-:W2:Y:S04]  /*6690*/  LDG.E.STRONG.GPU R5, desc[UR12][R2.64] ;  /* 0x0000000c02057981 */ /* 0x001ea8000c1ef900 */
[----:B--2---:R-:W-:Y:S01]  /*66a0*/  CCTL.IVALL ;  /* 0x00000000ff00798f */ /* 0x004fe20002000000 */
[----:B------:R-:W-:Y:S05]  /*66b0*/  YIELD ;  /* 0x0000000000007946 */ /* 0x000fea0003800000 */
[----:B------:R-:W-:-:S13]  /*66c0*/  ISETP.NE.AND P0, PT, R5, R0, PT ;  /* 0x000000000500720c */ /* 0x000fda0003f05270 */
[----:B------:R-:W-:Y:S05]  /*66d0*/  @P0 BRA `(.L_x_356) ;  /* 0xfffffffc00ec0947 */ /* 0x000fea000383ffff */
.L_x_355:
        /* <DEDUP_REMOVED lines=24> */
.L_x_357:
[----:B---34-:R-:W-:-:S04]  /*6860*/  LEA R12, P0, R38, UR4, 0x2 ;  /* 0x00000004260c7c11 */ /* 0x018fc8000f8010ff */
        /* <DEDUP_REMOVED lines=24> */
.L_x_358:
        /* <DEDUP_REMOVED lines=9> */
.L_x_3302:


//--------------------- .text._Z35group_norm_nhwc_bwd_one_pass_kernelI11Bf16IOBf16WLi512ELi16ELi256EEv26Group_norm_nhwc_bwd_params --------------------------
	.section	.text._Z35group_norm_nhwc_bwd_one_pass_kernelI11Bf16IOBf16WLi512ELi16ELi256EEv26Group_norm_nhwc_bwd_params,"ax",@progbits
	.align	128
        .global         _Z35group_norm_nhwc_bwd_one_pass_kernelI11Bf16IOBf16WLi512ELi16ELi256EEv26Group_norm_nhwc_bwd_params
        .type           _Z35group_norm_nhwc_bwd_one_pass_kernelI11Bf16IOBf16WLi512ELi16ELi256EEv26Group_norm_nhwc_bwd_params,@function
        .size           _Z35group_norm_nhwc_bwd_one_pass_kernelI11Bf16IOBf16WLi512ELi16ELi256EEv26Group_norm_nhwc_bwd_params,(.L_x_3303 - _Z35group_norm_nhwc_bwd_one_pass_kernelI11Bf16IOBf16WLi512ELi16ELi256EEv26Group_norm_nhwc_bwd_params)
        .other          _Z35group_norm_nhwc_bwd_one_pass_kernelI11Bf16IOBf16WLi512ELi16ELi256EEv26Group_norm_nhwc_bwd_params,@"STO_CUDA_ENTRY STV_DEFAULT"
_Z35group_norm_nhwc_bwd_one_pass_kernelI11Bf16IOBf16WLi512ELi16ELi256EEv26Group_norm_nhwc_bwd_params:
.text._Z35group_norm_nhwc_bwd_one_pass_kernelI11Bf16IOBf16WLi512ELi16ELi256EEv26Group_norm_nhwc_bwd_params:
        /* <DEDUP_REMOVED lines=102> */
.L_x_442:
[----:B0-----:R-:W0:Y:S01]  /*0660*/  LDC R15, c[0x0][0x2a0] ;  /* 0x0000a800ff0f7b82 */ /* 0x001e220000000800 */
[----:B------:R-:W-:Y:S01]  /*0670*/  ISETP.NE.AND P6, PT, R107, RZ, PT ;  /* 0x000000ff6b00720c */ /* 0x000fe20003fc5270 */
[----:B------:R-:W-:Y:S01]  /*0680*/  ULDC.64 UR12, c[0x0][0x298] ;  /* 0x0000a600000c7ab9 */ /* 0x000fe20000000a00 */
[----:B------:R-:W-:Y:S02]  /*0690*/  P2R R77, PR, RZ, 0x4 ;  /* 0x00000004ff4d7803 */ /* 0x000fe40000000000 */
[----:B------:R-:W-:Y:S02]  /*06a0*/  CS2R R94, SRZ ;  /* 0x00000000005e7805 */ /* 0x000fe4000001ff00 */
[C---:B------:R-:W-:Y:S02]  /*06b0*/  IADD3 R23, R3.reuse, 0x140, RZ ;  /* 0x0000014003177810 */ /* 0x040fe40007ffe0ff */
[----:B------:R-:W-:Y:S01]  /*06c0*/  IADD3 R29, R3, 0x160, RZ ;  /* 0x00000160031d7810 */ /* 0x000fe20007ffe0ff */
[----:B------:R-:W1:Y:S01]  /*06d0*/  @P2 LDC.64 R26, c[0x0][0x230] ;  /* 0x00008c00ff1a2b82 */ /* 0x000e620000000a00 */
[----:B------:R-:W-:-:S02]  /*06e0*/  SHF.R.U32.HI R72, RZ, 0x3, R2 ;  /* 0x00000003ff487819 */ /* 0x000fc40000011602 */
[----:B------:R-:W-:Y:S02]  /*06f0*/  IADD3 R73, R3, 0x180, RZ ;  /* 0x0000018003497810 */ /* 0x000fe40007ffe0ff */
[----:B------:R-:W-:Y:S02]  /*0700*/  MOV R96, RZ ;  /* 0x000000ff00607202 */ /* 0x000fe40000000f00 */
[----:B------:R-:W-:Y:S01]  /*0710*/  SHF.R.S32.HI R69, RZ, 0x1f, R73 ;  /* 0x0000001fff457819 */ /* 0x000fe20000011449 */
[----:B------:R-:W2:Y:S01]  /*0720*/  @P6 LDC.64 R64, c[0x0][0x230] ;  /* 0x00008c00ff406b82 */ /* 0x000ea20000000a00 */
[----:B------:R-:W-:Y:S02]  /*0730*/  P2R R66, PR, RZ, 0x20 ;  /* 0x00000020ff427803 */ /* 0x000fe40000000000 */
[----:B0-----:R-:W-:-:S05]  /*0740*/  IABS R13, R15 ;  /* 0x0000000f000d7213 */ /* 0x001fca0000000000 */
[----:B------:R-:W0:Y:S01]  /*0750*/  @P1 LDC.64 R58, c[0x0][0x230] ;  /* 0x00008c00ff3a1b82 */ /* 0x000e220000000a00 */
[----:B------:R-:W3:Y:S07]  /*0760*/  I2F.RP R10, R13 ;  /* 0x0000000d000a7306 */ /* 0x000eee0000209400 */
[----:B------:R-:W4:Y:S08]  /*0770*/  @P5 LDC.64 R34, c[0x0][0x230] ;  /* 0x00008c00ff225b82 */ /* 0x000f300000000a00 */
[----:B------:R-:W4:Y:S01]  /*0780*/  @P4 LDC.64 R30, c[0x0][0x230] ;  /* 0x00008c00ff1e4b82 */ /* 0x000f220000000a00 */
        /* <DEDUP_REMOVED lines=27> */
[----:B------:R-:W-:Y:S02]  /*0940*/  IADD3 R15, R3, 0x100, RZ ;  /* 0x00000100030f7810 */ /* 0x000fe40007ffe0ff */
[C---:B------:R-:W-:Y:S02]  /*0950*/  SEL R100, R8.reuse, R11, !P0 ;  /* 0x0000000b08647207 */ /* 0x040fe40004000000 */
[----:B------:R-:W1:Y:S01]  /*0960*/  @P6 LDC.64 R10, c[0x0][0x288] ;  /* 0x0000a200ff0a6b82 */ /* 0x000e620000000a00 */
[----:B------:R-:W-:Y:S02]  /*0970*/  SEL R9, R8, R9, !P0 ;  /* 0x0000000908097207 */ /* 0x000fe40004000000 */
[----:B------:R-:W-:-:S02]  /*0980*/  LEA R24, R100, R113, 0x4 ;  /* 0x0000007164187211 */ /* 0x000fc400078e20ff */
        /* <DEDUP_REMOVED lines=8> */
[----:B-1----:R-:W-:-:S04]  /*0a10*/  @P6 IMAD R8, R110, R10, RZ ;  /* 0x0000000a6e086224 */ /* 0x002fc800078e02ff */
[C---:B------:R-:W-:Y:S02]  /*0a20*/  @P6 IMAD R11, R3.reuse, R11, R8 ;  /* 0x0000000b030b6224 */ /* 0x040fe400078e0208 */
[----:B------:R-:W-:-:S05]  /*0a30*/  @P6 IMAD.WIDE.U32 R8, R3, R10, R20 ;  /* 0x0000000a03086225 */ /* 0x000fca00078e0014 */
[----:B------:R-:W-:Y:S02]  /*0a40*/  @P6 IADD3 R9, R9, R11, RZ ;  /* 0x0000000b09096210 */ /* 0x000fe40007ffe0ff */
[----:B------:R-:W1:Y:S01]  /*0a50*/  @P6 LDC.64 R10, c[0x0][0x228] ;  /* 0x00008a00ff0a6b82 */ /* 0x000e620000000a00 */
[C---:B------:R-:W-:Y:S02]  /*0a60*/  @P6 SHF.L.U32 R63, R8.reuse, 0x1, RZ ;  /* 0x00000001083f6819 */ /* 0x040fe400000006ff */
[----:B------:R-:W-:Y:S02]  /*0a70*/  @P6 SHF.L.U64.HI R8, R8, 0x1, R9 ;  /* 0x0000000108086819 */ /* 0x000fe40000010209 */
[----:B--2---:R-:W-:Y:S02]  /*0a80*/  @P6 IADD3 R64, P0, R63, R64, RZ ;  /* 0x000000403f406210 */ /* 0x004fe40007f1e0ff */
[----:B------:R-:W-:Y:S02]  /*0a90*/  @P2 MOV R9, R21 ;  /* 0x0000001500092202 */ /* 0x000fe40000000f00 */
[----:B------:R-:W-:-:S02]  /*0aa0*/  @P6 IADD3.X R65, R8, R65, RZ, P0, !PT ;  /* 0x0000004108416210 */ /* 0x000fc400007fe4ff */
[----:B-1----:R-:W-:-:S04]  /*0ab0*/  @P6 IADD3 R62, P0, R63, R10, RZ ;  /* 0x0000000a3f3e6210 */ /* 0x002fc80007f1e0ff */
[----:B------:R-:W-:Y:S02]  /*0ac0*/  @P6 IADD3.X R63, R8, R11, RZ, P0, !PT ;  /* 0x0000000b083f6210 */ /* 0x000fe400007fe4ff */
[----:B------:R-:W1:Y:S01]  /*0ad0*/  @P2 LDC.64 R10, c[0x0][0x288] ;  /* 0x0000a200ff0a2b82 */ /* 0x000e620000000a00 */
[----:B------:R-:W-:-:S13]  /*0ae0*/  ISETP.NE.AND P6, PT, R106, RZ, PT ;  /* 0x000000ff6a00720c */ /* 0x000fda0003fc5270 */
[----:B------:R-:W2:Y:S01]  /*0af0*/  @P6 LDC.64 R16, c[0x0][0x230] ;  /* 0x00008c00ff106b82 */ /* 0x000ea20000000a00 */
        /* <DEDUP_REMOVED lines=9> */
[----:B------:R-:W-:Y:S02]  /*0b90*/  @P1 MOV R9, R21 ;  /* 0x0000001500091202 */ /* 0x000fe40000000f00 */
[----:B------:R-:W-:-:S02]  /*0ba0*/  @P2 IADD3.X R27, R8, R27, RZ, P0, !PT ;  /* 0x0000001b081b2210 */ /* 0x000fc400007fe4ff */
[----:B-1----:R-:W-:-:S04]  /*0bb0*/  @P2 IADD3 R60, P0, R61, R10, RZ ;  /* 0x0000000a3d3c2210 */ /* 0x002fc80007f1e0ff */
[----:B------:R-:W-:Y:S02]  /*0bc0*/  @P2 IADD3.X R61, R8, R11, RZ, P0, !PT ;  /* 0x0000000b083d2210 */ /* 0x000fe400007fe4ff */
[----:B------:R-:W1:Y:S01]  /*0bd0*/  @P1 LDC.64 R10, c[0x0][0x288] ;  /* 0x0000a200ff0a1b82 */ /* 0x000e620000000a00 */
[----:B------:R-:W-:-:S13]  /*0be0*/  ISETP.NE.AND P2, PT, R105, RZ, PT ;  /* 0x000000ff6900720c */ /* 0x000fda0003f45270 */
[----:B------:R-:W3:Y:S01]  /*0bf0*/  @P2 LDC.64 R52, c[0x0][0x230] ;  /* 0x00008c00ff342b82 */ /* 0x000ee20000000a00 */
        /* <DEDUP_REMOVED lines=8> */
[----:B0-----:R-:W-:Y:S02]  /*0c80*/  @P1 IADD3 R58, P0, R57, R58, RZ ;  /* 0x0000003a393a1210 */ /* 0x001fe40007f1e0ff */
[----:B------:R-:W-:Y:S02]  /*0c90*/  SHF.R.S32.HI R9, RZ, 0x1f, R13 ;  /* 0x0000001fff097819 */ /* 0x000fe4000001140d */
[----:B------:R-:W-:-:S02]  /*0ca0*/  @P1 IADD3.X R59, R8, R59, RZ, P0, !PT ;  /* 0x0000003b083b1210 */ /* 0x000fc400007fe4ff */
[----:B-1----:R-:W-:-:S04]  /*0cb0*/  @P1 IADD3 R56, P0, R57, R10, RZ ;  /* 0x0000000a39381210 */ /* 0x002fc80007f1e0ff */
[----:B------:R-:W-:Y:S02]  /*0cc0*/  @P1 IADD3.X R57, R8, R11, RZ, P0, !PT ;  /* 0x0000000b08391210 */ /* 0x000fe400007fe4ff */
[----:B------:R-:W0:Y:S02]  /*0cd0*/  @P6 LDC.64 R10, c[0x0][0x288] ;  /* 0x0000a200ff0a6b82 */ /* 0x000e240000000a00 */
[----:B0-----:R-:W-:Y:S01]  /*0ce0*/  @P6 IMAD R8, R9, R10, RZ ;  /* 0x0000000a09086224 */ /* 0x001fe200078e02ff */
[----:B------:R-:W-:-:S03]  /*0cf0*/  @P6 MOV R9, R21 ;  /* 0x0000001500096202 */ /* 0x000fc60000000f00 */
[----:B------:R-:W-:Y:S01]  /*0d00*/  @P6 IMAD R11, R13, R11, R8 ;  /* 0x0000000b0d0b6224 */ /* 0x000fe200078e0208 */
[----:B------:R-:W-:-:S05]  /*0d10*/  @P6 MOV R8, R18 ;  /* 0x0000001200086202 */ /* 0x000fca0000000f00 */
[----:B------:R-:W-:Y:S01]  /*0d20*/  @P6 IMAD.WIDE.U32 R8, R13, R10, R8 ;  /* 0x0000000a0d086225 */ /* 0x000fe200078e0008 */
[----:B------:R-:W-:-:S04]  /*0d30*/  IADD3 R13, R3, 0x80, RZ ;  /* 0x00000080030d7810 */ /* 0x000fc80007ffe0ff */
[----:B------:R-:W-:Y:S02]  /*0d40*/  @P6 IADD3 R9, R9, R11, RZ ;  /* 0x0000000b09096210 */ /* 0x000fe40007ffe0ff */
[----:B------:R-:W0:Y:S01]  /*0d50*/  @P6 LDC.64 R10, c[0x0][0x228] ;  /* 0x00008a00ff0a6b82 */ /* 0x000e220000000a00 */
[C---:B------:R-:W-:Y:S02]  /*0d60*/  @P6 SHF.L.U32 R55, R8.reuse, 0x1, RZ ;  /* 0x0000000108376819 */ /* 0x040fe400000006ff */
[----:B------:R-:W-:Y:S02]  /*0d70*/  @P6 SHF.L.U64.HI R8, R8, 0x1, R9 ;  /* 0x0000000108086819 */ /* 0x000fe40000010209 */
[----:B--2---:R-:W-:Y:S02]  /*0d80*/  @P6 IADD3 R16, P0, R55, R16, RZ ;  /* 0x0000001037106210 */ /* 0x004fe40007f1e0ff */
[----:B------:R-:W-:Y:S02]  /*0d90*/  SHF.R.S32.HI R9, RZ, 0x1f, R13 ;  /* 0x0000001fff097819 */ /* 0x000fe4000001140d */
[----:B------:R-:W-:-:S02]  /*0da0*/  @P6 IADD3.X R17, R8, R17, RZ, P0, !PT ;  /* 0x0000001108116210 */ /* 0x000fc400007fe4ff */
[----:B0-----:R-:W-:-:S04]  /*0db0*/  @P6 IADD3 R54, P0, R55, R10, RZ ;  /* 0x0000000a37366210 */ /* 0x001fc80007f1e0ff */
[----:B------:R-:W-:Y:S02]  /*0dc0*/  @P6 IADD3.X R55, R8, R11, RZ, P0, !PT ;  /* 0x0000000b08376210 */ /* 0x000fe400007fe4ff */
[----:B------:R-:W0:Y:S01]  /*0dd0*/  @P2 LDC.64 R10, c[0x0][0x288] ;  /* 0x0000a200ff0a2b82 */ /* 0x000e220000000a00 */
[----:B------:R-:W-:-:S13]  /*0de0*/  ISETP.NE.AND P6, PT, R104, RZ, PT ;  /* 0x000000ff6800720c */ /* 0x000fda0003fc5270 */
[----:B------:R-:W1:Y:S01]  /*0df0*/  @P6 LDC.64 R48, c[0x0][0x230] ;  /* 0x00008c00ff306b82 */ /* 0x000e620000000a00 */
        /* <DEDUP_REMOVED lines=10> */
[----:B---3--:R-:W-:Y:S02]  /*0ea0*/  @P2 IADD3 R52, P0, R51, R52, RZ ;  /* 0x0000003433342210 */ /* 0x008fe40007f1e0ff */
[----:B------:R-:W-:Y:S02]  /*0eb0*/  SHF.R.S32.HI R9, RZ, 0x1f, R13 ;  /* 0x0000001fff097819 */ /* 0x000fe4000001140d */
[----:B------:R-:W-:-:S02]  /*0ec0*/  @P2 IADD3.X R53, R8, R53, RZ, P0, !PT ;  /* 0x0000003508352210 */ /* 0x000fc400007fe4ff */
[----:B0-----:R-:W-:-:S04]  /*0ed0*/  @P2 IADD3 R50, P0, R51, R10, RZ ;  /* 0x0000000a33322210 */ /* 0x001fc80007f1e0ff */
[----:B------:R-:W-:Y:S02]  /*0ee0*/  @P2 IADD3.X R51, R8, R11, RZ, P0, !PT ;  /* 0x0000000b08332210 */ /* 0x000fe400007fe4ff */
[----:B------:R-:W0:Y:S01]  /*0ef0*/  @P6 LDC.64 R10, c[0x0][0x288] ;  /* 0x0000a200ff0a6b82 */ /* 0x000e220000000a00 */
[----:B------:R-:W-:-:S13]  /*0f00*/  ISETP.NE.AND P2, PT, R103, RZ, PT ;  /* 0x000000ff6700720c */ /* 0x000fda0003f45270 */
[----:B------:R-:W2:Y:S01]  /*0f10*/  @P2 LDC.64 R44, c[0x0][0x230] ;  /* 0x00008c00ff2c2b82 */ /* 0x000ea20000000a00 */
        /* <DEDUP_REMOVED lines=10> */
[----:B-1----:R-:W-:Y:S02]  /*0fc0*/  @P6 IADD3 R48, P0, R47, R48, RZ ;  /* 0x000000302f306210 */ /* 0x002fe40007f1e0ff */
        /* <DEDUP_REMOVED lines=23> */
[----:B------:R-:W-:Y:S01]  /*1140*/  ISETP.NE.AND P2, PT, R101, RZ, PT ;  /* 0x000000ff6500720c */ /* 0x000fe20003f45270 */
[----:B0-----:R-:W-:Y:S01]  /*1150*/  @P6 IMAD R8, R9, R10, RZ ;  /* 0x0000000a09086224 */ /* 0x001fe200078e02ff */
[----:B------:R-:W-:-:S03]  /*1160*/  @P6 MOV R9, R21 ;  /* 0x0000001500096202 */ /* 0x000fc60000000f00 */
[----:B------:R-:W-:Y:S01]  /*1170*/  @P6 IMAD R11, R13, R11, R8 ;  /* 0x0000000b0d0b6224 */ /* 0x000fe200078e0208 */
[----:B------:R-:W-:-:S05]  /*1180*/  @P6 MOV R8, R18 ;  /* 0x0000001200086202 */ /* 0x000fca0000000f00 */
[----:B------:R-:W-:Y:S02]  /*1190*/  @P6 IMAD.WIDE.U32 R8, R13, R10, R8 ;  /* 0x0000000a0d086225 */ /* 0x000fe400078e0008 */
[----:B------:R-:W0:Y:S03]  /*11a0*/  @P2 LDC.64 R12, c[0x0][0x230] ;  /* 0x00008c00ff0c2b82 */ /* 0x000e260000000a00 */
[----:B------:R-:W-:Y:S02]  /*11b0*/  @P6 IADD3 R9, R9, R11, RZ ;  /* 0x0000000b09096210 */ /* 0x000fe40007ffe0ff */
[C---:B------:R-:W-:Y:S02]  /*11c0*/  @P6 SHF.L.U32 R39, R8.reuse, 0x1, RZ ;  /* 0x0000000108276819 */ /* 0x040fe400000006ff */
[----:B------:R-:W-:Y:S01]  /*11d0*/  @P6 SHF.L.U64.HI R8, R8, 0x1, R9 ;  /* 0x0000000108086819 */ /* 0x000fe20000010209 */
[----:B------:R-:W2:Y:S01]  /*11e0*/  @P6 LDC.64 R10, c[0x0][0x228] ;  /* 0x00008a00ff0a6b82 */ /* 0x000ea20000000a00 */
[----:B-1----:R-:W-:-:S02]  /*11f0*/  @P6 IADD3 R40, P0, R39, R40, RZ ;  /* 0x0000002827286210 */ /* 0x002fc40007f1e0ff */
[----:B------:R-:W-:Y:S02]  /*1200*/  SHF.R.S32.HI R9, RZ, 0x1f, R15 ;  /* 0x0000001fff097819 */ /* 0x000fe4000001140f */
[----:B------:R-:W-:Y:S02]  /*1210*/  @P6 IADD3.X R41, R8, R41, RZ, P0, !PT ;  /* 0x0000002908296210 */ /* 0x000fe400007fe4ff */
[----:B--2---:R-:W-:-:S04]  /*1220*/  @P6 IADD3 R38, P0, R39, R10, RZ ;  /* 0x0000000a27266210 */ /* 0x004fc80007f1e0ff */
[----:B------:R-:W-:Y:S02]  /*1230*/  @P6 IADD3.X R39, R8, R11, RZ, P0, !PT ;  /* 0x0000000b08276210 */ /* 0x000fe400007fe4ff */
[----:B------:R-:W1:Y:S02]  /*1240*/  @P2 LDC.64 R10, c[0x0][0x288] ;  /* 0x0000a200ff0a2b82 */ /* 0x000e640000000a00 */
[----:B-1----:R-:W-:Y:S01]  /*1250*/  @P2 IMAD R8, R9, R10, RZ ;  /* 0x0000000a09082224 */ /* 0x002fe200078e02ff */
        /* <DEDUP_REMOVED lines=8> */
[----:B0-----:R-:W-:Y:S02]  /*12e0*/  @P2 IADD3 R10, P0, R37, R12, RZ ;  /* 0x0000000c250a2210 */ /* 0x001fe40007f1e0ff */
[----:B------:R-:W-:Y:S02]  /*12f0*/  SHF.R.S32.HI R9, RZ, 0x1f, R15 ;  /* 0x0000001fff097819 */ /* 0x000fe4000001140f */
[----:B------:R-:W-:-:S02]  /*1300*/  @P2 IADD3.X R11, R8, R13, RZ, P0, !PT ;  /* 0x0000000d080b2210 */ /* 0x000fc400007fe4ff */
[----:B------:R-:W0:Y:S02]  /*1310*/  @P2 LDC.64 R12, c[0x0][0x228] ;  /* 0x00008a00ff0c2b82 */ /* 0x000e240000000a00 */
[----:B0-----:R-:W-:-:S04]  /*1320*/  @P2 IADD3 R36, P0, R37, R12, RZ ;  /* 0x0000000c25242210 */ /* 0x001fc80007f1e0ff */
[----:B------:R-:W-:Y:S02]  /*1330*/  @P2 IADD3.X R37, R8, R13, RZ, P0, !PT ;  /* 0x0000000d08252210 */ /* 0x000fe400007fe4ff */
[----:B------:R-:W0:Y:S01]  /*1340*/  @P5 LDC.64 R12, c[0x0][0x288] ;  /* 0x0000a200ff0c5b82 */ /* 0x000e220000000a00 */
[----:B------:R-:W-:Y:S02]  /*1350*/  MOV R76, RZ ;  /* 0x000000ff004c7202 */ /* 0x000fe40000000f00 */
[----:B------:R-:W-:Y:S02]  /*1360*/  CS2R R74, SRZ ;  /* 0x00000000004a7805 */ /* 0x000fe4000001ff00 */
[----:B------:R-:W-:Y:S02]  /*1370*/  CS2R R92, SRZ ;  /* 0x00000000005c7805 */ /* 0x000fe4000001ff00 */
[----:B------:R-:W-:Y:S01]  /*1380*/  ISETP.NE.AND P2, PT, R107, RZ, PT ;  /* 0x000000ff6b00720c */ /* 0x000fe20003f45270 */
[----:B0-----:R-:W-:Y:S01]  /*1390*/  @P5 IMAD R8, R9, R12, RZ ;  /* 0x0000000c09085224 */ /* 0x001fe200078e02ff */
[----:B------:R-:W-:-:S03]  /*13a0*/  @P5 MOV R9, R21 ;  /* 0x0000001500095202 */ /* 0x000fc60000000f00 */
[----:B------:R-:W-:Y:S01]  /*13b0*/  @P5 IMAD R13, R15, R13, R8 ;  /* 0x0000000d0f0d5224 */ /* 0x000fe200078e0208 */
[----:B------:R-:W-:-:S05]  /*13c0*/  @P5 MOV R8, R18 ;  /* 0x0000001200085202 */ /* 0x000fca0000000f00 */
[----:B------:R-:W-:-:S05]  /*13d0*/  @P5 IMAD.WIDE.U32 R8, R15, R12, R8 ;  /* 0x0000000c0f085225 */ /* 0x000fca00078e0008 */
[----:B------:R-:W-:Y:S02]  /*13e0*/  @P5 IADD3 R9, R9, R13, RZ ;  /* 0x0000000d09095210 */ /* 0x000fe40007ffe0ff */
[----:B------:R-:W0:Y:S01]  /*13f0*/  @P5 LDC.64 R12, c[0x0][0x228] ;  /* 0x00008a00ff0c5b82 */ /* 0x000e220000000a00 */
[C---:B------:R-:W-:Y:S02]  /*1400*/  @P5 SHF.L.U32 R33, R8.reuse, 0x1, RZ ;  /* 0x0000000108215819 */ /* 0x040fe400000006ff */
[----:B------:R-:W-:Y:S02]  /*1410*/  @P5 SHF.L.U64.HI R8, R8, 0x1, R9 ;  /* 0x0000000108085819 */ /* 0x000fe40000010209 */
[----:B----4-:R-:W-:-:S04]  /*1420*/  @P5 IADD3 R34, P0, R33, R34, RZ ;  /* 0x0000002221225210 */ /* 0x010fc80007f1e0ff */
[----:B------:R-:W-:Y:S02]  /*1430*/  @P5 IADD3.X R35, R8, R35, RZ, P0, !PT ;  /* 0x0000002308235210 */ /* 0x000fe400007fe4ff */
[----:B0-----:R-:W-:-:S04]  /*1440*/  @P5 IADD3 R32, P0, R33, R12, RZ ;  /* 0x0000000c21205210 */ /* 0x001fc80007f1e0ff */
[----:B------:R-:W-:Y:S02]  /*1450*/  @P5 IADD3.X R33, R8, R13, RZ, P0, !PT ;  /* 0x0000000d08215210 */ /* 0x000fe400007fe4ff */
[----:B------:R-:W0:Y:S01]  /*1460*/  @P4 LDC.64 R8, c[0x0][0x288] ;  /* 0x0000a200ff084b82 */ /* 0x000e220000000a00 */
[----:B------:R-:W-:Y:S02]  /*1470*/  SHF.R.S32.HI R13, RZ, 0x1f, R23 ;  /* 0x0000001fff0d7819 */ /* 0x000fe40000011417 */
[----:B------:R-:W-:Y:S02]  /*1480*/  CS2R R90, SRZ ;  /* 0x00000000005a7805 */ /* 0x000fe4000001ff00 */
[----:B------:R-:W-:-:S04]  /*1490*/  ISETP.NE.AND P5, PT, R103, RZ, PT ;  /* 0x000000ff6700720c */ /* 0x000fc80003fa5270 */
[----:B------:R-:W-:Y:S01]  /*14a0*/  P2R R67, PR, RZ, 0x20 ;  /* 0x00000020ff437803 */ /* 0x000fe20000000000 */
[----:B------:R-:W5:Y:S01]  /*14b0*/  @P2 LDG.E R91, desc[UR8][R62.64] ;  /* 0x000000083e5b2981 */ /* 0x000f62000c1e1900 */
        /* <DEDUP_REMOVED lines=9> */
[----:B------:R-:W-:Y:S01]  /*1550*/  @P4 IMAD.WIDE.U32 R8, R23, R8, R12 ;  /* 0x0000000817084225 */ /* 0x000fe200078e000c */
[----:B------:R-:W-:-:S04]  /*1560*/  SHF.R.S32.HI R23, RZ, 0x1f, R29 ;  /* 0x0000001fff177819 */ /* 0x000fc8000001141d */
[----:B------:R-:W-:Y:S02]  /*1570*/  @P4 IADD3 R13, R9, R15, RZ ;  /* 0x0000000f090d4210 */ /* 0x000fe40007ffe0ff */
[C---:B------:R-:W-:Y:S01]  /*1580*/  @P4 SHF.L.U32 R9, R8.reuse, 0x1, RZ ;  /* 0x0000000108094819 */ /* 0x040fe200000006ff */
[----:B------:R-:W0:Y:S01]  /*1590*/  @P3 LDC.64 R14, c[0x0][0x230] ;  /* 0x00008c00ff0e3b82 */ /* 0x000e220000000a00 */
[----:B------:R-:W-:Y:S02]  /*15a0*/  @P4 SHF.L.U64.HI R8, R8, 0x1, R13 ;  /* 0x0000000108084819 */ /* 0x000fe4000001020d */
[----:B------:R-:W-:-:S04]  /*15b0*/  @P4 IADD3 R30, P0, R9, R30, RZ ;  /* 0x0000001e091e4210 */ /* 0x000fc80007f1e0ff */
[----:B------:R-:W-:Y:S01]  /*15c0*/  @P4 IADD3.X R31, R8, R31, RZ, P0, !PT ;  /* 0x0000001f081f4210 */ /* 0x000fe200007fe4ff */
[----:B------:R-:W1:Y:S02]  /*15d0*/  @P4 LDC.64 R12, c[0x0][0x228] ;  /* 0x00008a00ff0c4b82 */ /* 0x000e640000000a00 */
        /* <DEDUP_REMOVED lines=107> */
[----:B------:R-:W-:Y:S02]  /*1c90*/  CS2R R72, SRZ ;  /* 0x0000000000487805 */ /* 0x000fe4000001ff00 */
[----:B------:R-:W-:Y:S02]  /*1ca0*/  CS2R R88, SRZ ;  /* 0x0000000000587805 */ /* 0x000fe4000001ff00 */
[----:B------:R-:W-:Y:S02]  /*1cb0*/  CS2R R86, SRZ ;  /* 0x0000000000567805 */ /* 0x000fe4000001ff00 */
[----:B------:R-:W-:Y:S02]  /*1cc0*/  CS2R R84, SRZ ;  /* 0x0000000000547805 */ /* 0x000fe4000001ff00 */
[----:B------:R-:W-:-:S02]  /*1cd0*/  CS2R R82, SRZ ;  /* 0x0000000000527805 */ /* 0x000fc4000001ff00 */
[----:B------:R-:W-:Y:S01]  /*1ce0*/  CS2R R80, SRZ ;  /* 0x0000000000507805 */ /* 0x000fe2000001ff00 */
[----:B------:R-:W5:Y:S01]  /*1cf0*/  @P2 LDG.E R72, desc[UR8][R64.64] ;  /* 0x0000000840482981 */ /* 0x000f62000c1e1900 */
[----:B0-----:R-:W-:-:S03]  /*1d00*/  @P0 IADD3 R22, P6, R69, R22, RZ ;  /* 0x0000001645160210 */ /* 0x001fc60007fde0ff */
[----:B------:R-:W5:Y:S01]  /*1d10*/  @P5 LDG.E R88, desc[UR8][R54.64] ;  /* 0x0000000836585981 */ /* 0x000f62000c1e1900 */
[----:B------:R-:W-:Y:S02]  /*1d20*/  @P0 IADD3.X R23, R68, R23, RZ, P6, !PT ;  /* 0x0000001744170210 */ /* 0x000fe400037fe4ff */
[----:B------:R-:W-:Y:S01]  /*1d30*/  CS2R R78, SRZ ;  /* 0x00000000004e7805 */ /* 0x000fe2000001ff00 */
[----:B------:R-:W5:Y:S04]  /*1d40*/  @P1 LDG.E R89, desc[UR8][R56.64] ;  /* 0x0000000838591981 */ /* 0x000f68000c1e1900 */
[----:B------:R0:W5:Y:S01]  /*1d50*/  @P0 LDG.E R92, desc[UR8][R22.64] ;  /* 0x00000008165c0981 */ /* 0x000162000c1e1900 */
[----:B------:R-:W-:Y:S02]  /*1d60*/  ISETP.NE.AND P2, PT, R77, RZ, PT ;  /* 0x000000ff4d00720c */ /* 0x000fe40003f45270 */
[----:B------:R-:W-:Y:S01]  /*1d70*/  ISETP.NE.AND P6, PT, R101, RZ, PT ;  /* 0x000000ff6500720c */ /* 0x000fe20003fc5270 */
[----:B------:R-:W5:Y:S04]  /*1d80*/  @P4 LDG.E R79, desc[UR8][R30.64] ;  /* 0x000000081e4f4981 */ /* 0x000f68000c1e1900 */
[----:B------:R-:W5:Y:S01]  /*1d90*/  @P0 LDG.E R75, desc[UR8][R8.64] ;  /* 0x00000008084b0981 */ /* 0x000f62000c1e1900 */
[----:B0-----:R-:W0:Y:S01]  /*1da0*/  LDC.64 R22, c[0x0][0x248] ;  /* 0x00009200ff167b82 */ /* 0x001e220000000a00 */
[----:B------:R-:W-:Y:S02]  /*1db0*/  BSSY B0, `(.L_x_360) ;  /* 0x000003c000007945 */ /* 0x000fe40003800000 */
[----:B------:R-:W5:Y:S04]  /*1dc0*/  @P4 LDG.E R78, desc[UR8][R12.64] ;  /* 0x000000080c4e4981 */ /* 0x000f68000c1e1900 */
[----:B------:R1:W5:Y:S01]  /*1dd0*/  @P2 LDG.E R73, desc[UR8][R26.64] ;  /* 0x000000081a492981 */ /* 0x000362000c1e1900 */
[----:B------:R-:W-:-:S03]  /*1de0*/  MOV R77, RZ ;  /* 0x000000ff004d7202 */ /* 0x000fc60000000f00 */
[----:B------:R2:W5:Y:S04]  /*1df0*/  @P6 LDG.E R82, desc[UR8][R10.64] ;  /* 0x000000080a526981 */ /* 0x000568000c1e1900 */
[----:B------:R-:W5:Y:S04]  /*1e00*/  @P2 LDG.E R90, desc[UR8][R60.64] ;  /* 0x000000083c5a2981 */ /* 0x000f68000c1e1900 */
[----:B------:R-:W5:Y:S01]  /*1e10*/  @P6 LDG.E R81, desc[UR8][R36.64] ;  /* 0x0000000824516981 */ /* 0x000f62000c1e1900 */
[----:B0-----:R-:W-:Y:S01]  /*1e20*/  IMAD.WIDE R22, R6, 0x8, R22 ;  /* 0x0000000806167825 */ /* 0x001fe200078e0216 */
[----:B-1----:R-:W-:-:S02]  /*1e30*/  CS2R R26, SRZ ;  /* 0x00000000001a7805 */ /* 0x002fc4000001ff00 */
[----:B------:R-:W5:Y:S04]  /*1e40*/  @P3 LDG.E R77, desc[UR8][R28.64] ;  /* 0x000000081c4d3981 */ /* 0x000f68000c1e1900 */
[----:B------:R-:W3:Y:S04]  /*1e50*/  LDG.E.64 R22, desc[UR8][R22.64] ;  /* 0x0000000816167981 */ /* 0x000ee8000c1e1b00 */
[----:B------:R0:W5:Y:S01]  /*1e60*/  @P5 LDG.E R27, desc[UR8][R16.64] ;  /* 0x00000008101b5981 */ /* 0x000162000c1e1900 */
[----:B------:R-:W-:Y:S02]  /*1e70*/  ISETP.NE.AND P5, PT, R71, RZ, PT ;  /* 0x000000ff4700720c */ /* 0x000fe40003fa5270 */
[----:B--2---:R-:W-:Y:S01]  /*1e80*/  CS2R R10, SRZ ;  /* 0x00000000000a7805 */ /* 0x004fe2000001ff00 */
[----:B------:R-:W5:Y:S01]  /*1e90*/  @P1 LDG.E R26, desc[UR8][R58.64] ;  /* 0x000000083a1a1981 */ /* 0x000f62000c1e1900 */
[----:B------:R-:W-:-:S02]  /*1ea0*/  MOV R8, 0x3f800000 ;  /* 0x3f80000000087802 */ /* 0x000fc40000000f00 */
[----:B------:R-:W-:Y:S02]  /*1eb0*/  MOV R9, RZ ;  /* 0x000000ff00097202 */ /* 0x000fe40000000f00 */
[----:B------:R1:W5:Y:S01]  /*1ec0*/  @P3 LDG.E R11, desc[UR8][R14.64] ;  /* 0x000000080e0b3981 */ /* 0x000362000c1e1900 */
[----:B0-----:R-:W-:-:S04]  /*1ed0*/  MOV R17, RZ ;  /* 0x000000ff00117202 */ /* 0x001fc80000000f00 */
[----:B------:R0:W5:Y:S04]  /*1ee0*/  @P5 LDG.E R87, desc[UR8][R50.64] ;  /* 0x0000000832575981 */ /* 0x000168000c1e1900 */
[----:B------:R0:W5:Y:S01]  /*1ef0*/  @P5 LDG.E R17, desc[UR8][R52.64] ;  /* 0x0000000834115981 */ /* 0x000162000c1e1900 */
[----:B------:R-:W-:-:S13]  /*1f00*/  ISETP.NE.AND P5, PT, R70, RZ, PT ;  /* 0x000000ff4600720c */ /* 0x000fda0003fa5270 */
[----:B------:R0:W5:Y:S01]  /*1f10*/  @P5 LDG.E R86, desc[UR8][R46.64] ;  /* 0x000000082e565981 */ /* 0x000162000c1e1900 */
[----:B---3--:R-:W-:Y:S01]  /*1f20*/  FFMA.FTZ R69, -R22, R22, R23 ;  /* 0x0000001616457223 */ /* 0x008fe20000010117 */
[----:B------:R-:W-:-:S06]  /*1f30*/  MOV R23, RZ ;  /* 0x000000ff00177202 */ /* 0x000fcc0000000f00 */
        /* <DEDUP_REMOVED lines=8> */
[----:B------:R-:W2:Y:S02]  /*1fc0*/  @P0 LDC R68, c[0x0][0x250] ;  /* 0x00009400ff440b82 */ /* 0x000ea40000000800 */
[----:B--2---:R-:W-:-:S04]  /*1fd0*/  @P0 FADD.FTZ R68, R69, R68 ;  /* 0x0000004445440221 */ /* 0x004fc80000010000 */
[----:B------:R0:W2:Y:S01]  /*1fe0*/  @P0 MUFU.RSQ R8, R68 ;  /* 0x0000004400080308 */ /* 0x0000a20000001400 */
[----:B------:R-:W-:-:S13]  /*1ff0*/  ISETP.NE.AND P0, PT, R102, RZ, PT ;  /* 0x000000ff6600720c */ /* 0x000fda0003f05270 */
[----:B------:R0:W5:Y:S04]  /*2000*/  @P0 LDG.E R9, desc[UR8][R40.64] ;  /* 0x0000000828090981 */ /* 0x000168000c1e1900 */
[----:B------:R0:W5:Y:S01]  /*2010*/  @P0 LDG.E R83, desc[UR8][R38.64] ;  /* 0x0000000826530981 */ /* 0x000162000c1e1900 */
[----:B------:R-:W-:Y:S02]  /*2020*/  ISETP.GT.U32.AND P0, PT, R2, 0xff, PT ;  /* 0x000000ff0200780c */ /* 0x000fe40003f04070 */
[----:B------:R-:W-:Y:S02]  /*2030*/  CS2R R12, SRZ ;  /* 0x00000000000c7805 */ /* 0x000fe4000001ff00 */
[----:B-1----:R-:W-:-:S09]  /*2040*/  CS2R R14, SRZ ;  /* 0x00000000000e7805 */ /* 0x002fd2000001ff00 */
[----:B0-2---:R-:W-:Y:S05]  /*2050*/  @P0 BRA `(.L_x_361) ;  /* 0x0000000000440947 */ /* 0x005fea0003800000 */
        /* <DEDUP_REMOVED lines=17> */
.L_x_361:
[----:B------:R-:W-:Y:S05]  /*2170*/  BSYNC B0 ;  /* 0x0000000000007941 */ /* 0x000fea0003800000 */
.L_x_360:
[----:B------:R-:W-:Y:S02]  /*2180*/  ISETP.NE.AND P0, PT, RZ, UR10, PT ;  /* 0x0000000aff007c0c */ /* 0x000fe4000bf05270 */
[C---:B-----5:R-:W-:Y:S02]  /*2190*/  PRMT R16, R72.reuse, 0x7632, R16 ;  /* 0x0000763248107816 */ /* 0x060fe40000000010 */
[----:B------:R-:W-:Y:S02]  /*21a0*/  SHF.L.U32 R25, R72, 0x10, RZ ;  /* 0x0000001048197819 */ /* 0x000fe400000006ff */
[C---:B------:R-:W-:Y:S02]  /*21b0*/  PRMT R24, R73.reuse, 0x7632, R24 ;  /* 0x0000763249187816 */ /* 0x040fe40000000018 */
[----:B------:R-:W-:Y:S01]  /*21c0*/  SHF.L.U32 R33, R16, 0x10, RZ ;  /* 0x0000001010217819 */ /* 0x000fe200000006ff */
[----:B------:R-:W-:Y:S01]  /*21d0*/  FADD.FTZ R25, -R22, R25 ;  /* 0x0000001916197221 */ /* 0x000fe20000010100 */
[----:B------:R-:W-:-:S02]  /*21e0*/  SHF.L.U32 R35, R73, 0x10, RZ ;  /* 0x0000001049237819 */ /* 0x000fc400000006ff */
[----:B------:R-:W-:Y:S01]  /*21f0*/  SHF.L.U32 R37, R24, 0x10, RZ ;  /* 0x0000001018257819 */ /* 0x000fe200000006ff */
[----:B------:R-:W-:Y:S01]  /*2200*/  FADD.FTZ R33, -R22, R33 ;  /* 0x0000002116217221 */ /* 0x000fe20000010100 */
[----:B------:R-:W-:Y:S01]  /*2210*/  PRMT R30, R91, 0x7632, R30 ;  /* 0x000076325b1e7816 */ /* 0x000fe2000000001e */
[-C--:B------:R-:W-:Y:S01]  /*2220*/  FMUL.FTZ R24, R25, R8.reuse ;  /* 0x0000000819187220 */ /* 0x080fe20000410000 */
[----:B------:R-:W-:Y:S01]  /*2230*/  PRMT R28, R90, 0x7632, R28 ;  /* 0x000076325a1c7816 */ /* 0x000fe2000000001c */
[C---:B------:R-:W-:Y:S01]  /*2240*/  FADD.FTZ R43, -R22.reuse, R35 ;  /* 0x00000023162b7221 */ /* 0x040fe20000010100 */
[----:B------:R-:W-:Y:S01]  /*2250*/  SHF.L.U32 R31, R91, 0x10, RZ ;  /* 0x000000105b1f7819 */ /* 0x000fe200000006ff */
[----:B------:R-:W-:Y:S01]  /*2260*/  FADD.FTZ R45, -R22, R37 ;  /* 0x00000025162d7221 */ /* 0x000fe20000010100 */
        /* <DEDUP_REMOVED lines=23> */
.L_x_362:
        /* <DEDUP_REMOVED lines=26> */
.L_x_363:
[----:B------:R-:W-:Y:S01]  /*2580*/  FADD.FTZ R16, RZ, R31 ;  /* 0x0000001fff107221 */ /* 0x000fe20000010000 */
[C---:B------:R-:W-:Y:S01]  /*2590*/  FFMA.FTZ R35, R25.reuse, R32, R24 ;  /* 0x0000002019237223 */ /* 0x040fe20000010018 */
[----:B------:R-:W-:Y:S01]  /*25a0*/  FFMA.FTZ R31, R25, R30, RZ ;  /* 0x0000001e191f7223 */ /* 0x000fe200000100ff */
[----:B------:R-:W-:Y:S01]  /*25b0*/  FFMA.FTZ R40, R42, R29, R40 ;  /* 0x0000001d2a287223 */ /* 0x000fe20000010028 */
[----:B------:R-:W-:Y:S01]  /*25c0*/  FMUL.FTZ R24, R29, R12 ;  /* 0x0000000c1d187220 */ /* 0x000fe20000410000 */
[--C-:B------:R-:W-:Y:S01]  /*25d0*/  FADD.FTZ R38, R16, R29.reuse ;  /* 0x0000001d10267221 */ /* 0x100fe20000010000 */
[----:B------:R-:W-:Y:S01]  /*25e0*/  FADD.FTZ R25, RZ, R30 ;  /* 0x0000001eff197221 */ /* 0x000fe20000010000 */
[----:B------:R-:W-:Y:S01]  /*25f0*/  PRMT R29, R26, 0x7632, R29 ;  /* 0x000076321a1d7816 */ /* 0x000fe2000000001d */
[----:B------:R-:W-:Y:S01]  /*2600*/  FFMA.FTZ R41, R45, R28, R31 ;  /* 0x0000001c2d297223 */ /* 0x000fe2000001001f */
[----:B------:R-:W-:Y:S01]  /*2610*/  FFMA.FTZ R16, R42, R24, R35 ;  /* 0x000000182a107223 */ /* 0x000fe20000010023 */
[----:B------:R-:W-:Y:S01]  /*2620*/  FADD.FTZ R39, R25, R28 ;  /* 0x0000001c19277221 */ /* 0x000fe20000010000 */
[----:B------:R-:W-:Y:S01]  /*2630*/  FMUL.FTZ R25, R28, R15 ;  /* 0x0000000f1c197220 */ /* 0x000fe20000410000 */
[----:B------:R-:W-:Y:S01]  /*2640*/  SHF.L.U32 R31, R26, 0x10, RZ ;  /* 0x000000101a1f7819 */ /* 0x000fe200000006ff */
[----:B------:R-:W-:Y:S01]  /*2650*/  FADD.FTZ R33, R32, R33 ;  /* 0x0000002120217221 */ /* 0x000fe20000010000 */
[----:B------:R-:W-:Y:S01]  /*2660*/  SHF.L.U32 R29, R29, 0x10, RZ ;  /* 0x000000101d1d7819 */ /* 0x000fe200000006ff */
[--C-:B------:R-:W-:Y:S01]  /*2670*/  FFMA.FTZ R42, R45, R25, R16.reuse ;  /* 0x000000192d2a7223 */ /* 0x100fe20000010010 */
[----:B------:R-:W-:Y:S01]  /*2680*/  PRMT R16, R89, 0x7632, R16 ;  /* 0x0000763259107816 */ /* 0x000fe20000000010 */
[C---:B------:R-:W-:Y:S01]  /*2690*/  FADD.FTZ R31, -R22.reuse, R31 ;  /* 0x0000001f161f7221 */ /* 0x040fe20000010100 */
        /* <DEDUP_REMOVED lines=25> */
.L_x_364:
[----:B------:R-:W-:Y:S01]  /*2830*/  FMUL.FTZ R29, R33, R12 ;  /* 0x0000000c211d7220 */ /* 0x000fe20000410000 */
[----:B------:R-:W-:Y:S01]  /*2840*/  FADD.FTZ R32, R25, R24 ;  /* 0x0000001819207221 */ /* 0x000fe20000010000 */
[----:B------:R-:W-:Y:S01]  /*2850*/  PRMT R30, R27, 0x7632, R30 ;  /* 0x000076321b1e7816 */ /* 0x000fe2000000001e */
[----:B------:R-:W-:Y:S01]  /*2860*/  FADD.FTZ R16, R39, R28 ;  /* 0x0000001c27107221 */ /* 0x000fe20000010000 */
[----:B------:R-:W-:Y:S01]  /*2870*/  FFMA.FTZ R118, R45, R28, R41 ;  /* 0x0000001c2d767223 */ /* 0x000fe20000010029 */
[----:B------:R-:W-:Y:S01]  /*2880*/  FMUL.FTZ R25, R28, R15 ;  /* 0x0000000f1c197220 */ /* 0x000fe20000410000 */
[----:B------:R-:W-:Y:S01]  /*2890*/  FFMA.FTZ R24, R43, R29, R42 ;  /* 0x0000001d2b187223 */ /* 0x000fe2000001002a */
[----:B------:R-:W-:Y:S01]  /*28a0*/  FADD.FTZ R28, R32, R29 ;  /* 0x0000001d201c7221 */ /* 0x000fe20000010000 */
[----:B------:R-:W-:Y:S01]  /*28b0*/  SHF.L.U32 R29, R27, 0x10, RZ ;  /* 0x000000101b1d7819 */ /* 0x000fe200000006ff */
[----:B------:R-:W-:Y:S01]  /*28c0*/  FADD.FTZ R117, R38, R33 ;  /* 0x0000002126757221 */ /* 0x000fe20000010000 */
[----:B------:R-:W-:Y:S01]  /*28d0*/  SHF.L.U32 R31, R30, 0x10, RZ ;  /* 0x000000101e1f7819 */ /* 0x000fe200000006ff */
[--C-:B------:R-:W-:Y:S01]  /*28e0*/  FADD.FTZ R37, R25, R28.reuse ;  /* 0x0000001c19257221 */ /* 0x100fe20000010000 */
[----:B------:R-:W-:Y:S01]  /*28f0*/  PRMT R28, R88, 0x7632, R28 ;  /* 0x00007632581c7816 */ /* 0x000fe2000000001c */
[C---:B------:R-:W-:Y:S01]  /*2900*/  FADD.FTZ R29, -R22.reuse, R29 ;  /* 0x0000001d161d7221 */ /* 0x040fe20000010100 */
[----:B------:R-:W-:Y:S01]  /*2910*/  FFMA.FTZ R40, R43, R33, R40 ;  /* 0x000000212b287223 */ /* 0x000fe20000010028 */
[----:B------:R-:W-:Y:S01]  /*2920*/  FADD.FTZ R31, -R22, R31 ;  /* 0x0000001f161f7221 */ /* 0x000fe20000010100 */
[----:B------:R-:W-:Y:S01]  /*2930*/  FFMA.FTZ R45, R45, R25, R24 ;  /* 0x000000192d2d7223 */ /* 0x000fe20000010018 */
        /* <DEDUP_REMOVED lines=23> */
.L_x_365:
[----:B------:R-:W-:Y:S01]  /*2ab0*/  PRMT R30, R17, 0x7632, R30 ;  /* 0x00007632111e7816 */ /* 0x000fe2000000001e */
[----:B------:R-:W-:Y:S01]  /*2ac0*/  FMUL.FTZ R24, R63, R12 ;  /* 0x0000000c3f187220 */ /* 0x000fe20000410000 */
[----:B------:R-:W-:Y:S01]  /*2ad0*/  SHF.L.U32 R31, R17, 0x10, RZ ;  /* 0x00000010111f7819 */ /* 0x000fe200000006ff */
[----:B------:R-:W-:Y:S01]  /*2ae0*/  FFMA.FTZ R29, R36, R63, R40 ;  /* 0x0000003f241d7223 */ /* 0x000fe20000010028 */
        /* <DEDUP_REMOVED lines=30> */
.L_x_366:
        /* <DEDUP_REMOVED lines=36> */
.L_x_367:
        /* <DEDUP_REMOVED lines=34> */
.L_x_368:
        /* <DEDUP_REMOVED lines=36> */
.L_x_369:
        /* <DEDUP_REMOVED lines=34> */
.L_x_370:
        /* <DEDUP_REMOVED lines=36> */
.L_x_371:
        /* <DEDUP_REMOVED lines=34> */
.L_x_372:
        /* <DEDUP_REMOVED lines=36> */
.L_x_373:
        /* <DEDUP_REMOVED lines=34> */
.L_x_374:
        /* <DEDUP_REMOVED lines=37> */
.L_x_375:
        /* <DEDUP_REMOVED lines=37> */
.L_x_376:
        /* <DEDUP_REMOVED lines=35> */
.L_x_377:
        /* <DEDUP_REMOVED lines=116> */
.L_x_379:
[----:B------:R-:W-:Y:S05]  /*4c60*/  BSYNC B0 ;  /* 0x0000000000007941 */ /* 0x000fea0003800000 */
.L_x_378:
        /* <DEDUP_REMOVED lines=159> */
.L_x_381:
[----:B------:R-:W-:Y:S05]  /*5660*/  BSYNC B0 ;  /* 0x0000000000007941 */ /* 0x000fea0003800000 */
.L_x_380:
        /* <DEDUP_REMOVED lines=17> */
.L_x_383:
[----:B------:R-:W-:Y:S05]  /*5780*/  BSYNC B0 ;  /* 0x0000000000007941 */ /* 0x000fea0003800000 */
.L_x_382:
        /* <DEDUP_REMOVED lines=64> */
.L_x_386:
[----:B------:R-:W2:Y:S04]  /*5b90*/  LDG.E.STRONG.GPU R33, desc[UR8][R34.64] ;  /* 0x0000000822217981 */ /* 0x000ea8000c1ef900 */
[----:B--2---:R-:W-:Y:S01]  /*5ba0*/  CCTL.IVALL ;  /* 0x00000000ff00798f */ /* 0x004fe20002000000 */
[----:B------:R-:W-:Y:S05]  /*5bb0*/  YIELD ;  /* 0x0000000000007946 */ /* 0x000fea0003800000 */
[----:B------:R-:W-:-:S13]  /*5bc0*/  ISETP.NE.AND P6, PT, R33, R66, PT ;  /* 0x000000422100720c */ /* 0x000fda0003fc5270 */
[----:B------:R-:W-:Y:S05]  /*5bd0*/  @P6 BRA `(.L_x_386) ;  /* 0xfffffffc00ec6947 */ /* 0x000fea000383ffff */
.L_x_385:
        /* <DEDUP_REMOVED lines=21> */
.L_x_390:
        /* <DEDUP_REMOVED lines=115> */
.L_x_389:
        /* <DEDUP_REMOVED lines=62> */
.L_x_391:
[----:B------:R-:W-:-:S04]  /*6840*/  ISETP.NE.AND P6, PT, R33, RZ, PT ;  /* 0x000000ff2100720c */ /* 0x000fc80003fc5270 */
[----:B------:R-:W-:-:S13]  /*6850*/  ISETP.NE.OR P6, PT, R35, RZ, P6 ;  /* 0x000000ff2300720c */ /* 0x000fda00037c5670 */
[----:B------:R-:W-:Y:S05]  /*6860*/  @!P6 BRA `(.L_x_387) ;  /* 0x00000000007ce947 */ /* 0x000fea0003800000 */
.L_x_388:
        /* <DEDUP_REMOVED lines=31> */
.L_x_387:
        /* <DEDUP_REMOVED lines=11> */
.L_x_393:
[----:B------:R-:W-:Y:S05]  /*6b10*/  BSYNC B0 ;  /* 0x0000000000007941 */ /* 0x000fea0003800000 */
.L_x_392:
        /* <DEDUP_REMOVED lines=17> */
.L_x_384:
        /* <DEDUP_REMOVED lines=40> */
.L_x_394:
[----:B------:R-:W-:Y:S01]  /*6eb0*/  ISETP.NE.AND P0, PT, R107, RZ, PT ;  /* 0x000000ff6b00720c */ /* 0x000fe20003f05270 */
[----:B------:R-:W-:-:S12]  /*6ec0*/  BSSY B0, `(.L_x_395) ;  /* 0x0000014000007945 */ /* 0x000fd80003800000 */
[----:B------:R-:W-:Y:S05]  /*6ed0*/  @!P0 BRA `(.L_x_396) ;  /* 0x0000000000488947 */ /* 0x000fea0003800000 */
[----:B------:R-:W-:Y:S01]  /*6ee0*/  ULDC.64 UR12, c[0x0][0x288] ;  /* 0x0000a200000c7ab9 */ /* 0x000fe20000000a00 */
[----:B------:R-:W-:Y:S01]  /*6ef0*/  MOV R24, R18 ;  /* 0x0000001200187202 */ /* 0x000fe20000000f00 */
[----:B------:R-:W-:Y:S01]  /*6f00*/  IMAD R34, R110, UR12, RZ ;  /* 0x0000000c6e227c24 */ /* 0x000fe2000f8e02ff */
[----:B------:R-:W-:Y:S01]  /*6f10*/  MOV R25, R21 ;  /* 0x0000001500197202 */ /* 0x000fe20000000f00 */
[C-C-:B------:R-:W-:Y:S01]  /*6f20*/  FFMA.FTZ R50, R33.reuse, R50, R36.reuse ;  /* 0x0000003221327223 */ /* 0x140fe20000010024 */
[----:B------:R-:W-:Y:S01]  /*6f30*/  FFMA.FTZ R39, R33, R39, R36 ;  /* 0x0000002721277223 */ /* 0x000fe20000010024 */
[C---:B------:R-:W-:Y:S02]  /*6f40*/  IMAD R35, R3.reuse, UR13, R34 ;  /* 0x0000000d03237c24 */ /* 0x040fe4000f8e0222 */
[----:B------:R-:W-:Y:S01]  /*6f50*/  IMAD.WIDE.U32 R24, R3, UR12, R24 ;  /* 0x0000000c03187c25 */ /* 0x000fe2000f8e0018 */
[----:B------:R-:W-:-:S03]  /*6f60*/  ULDC.64 UR12, c[0x0][0x210] ;  /* 0x00008400000c7ab9 */ /* 0x000fc60000000a00 */
[----:B------:R-:W-:Y:S01]  /*6f70*/  FFMA.FTZ R91, R91, R12, -R50 ;  /* 0x0000000c5b5b7223 */ /* 0x000fe20000010832 */
[----:B------:R-:W-:Y:S01]  /*6f80*/  FFMA.FTZ R39, R38, R15, -R39 ;  /* 0x0000000f26277223 */ /* 0x000fe20000010827 */
[----:B------:R-:W-:Y:S02]  /*6f90*/  IADD3 R35, R25, R35, RZ ;  /* 0x0000002319237210 */ /* 0x000fe40007ffe0ff */
[----:B------:R-:W-:Y:S01]  /*6fa0*/  FMUL.FTZ R25, R91, R8 ;  /* 0x000000085b197220 */ /* 0x000fe20000410000 */
[----:B------:R-:W-:-:S04]  /*6fb0*/  LEA R34, P0, R24, UR12, 0x1 ;  /* 0x0000000c18227c11 */ /* 0x000fc8000f8008ff */
[----:B------:R-:W-:Y:S01]  /*6fc0*/  LEA.HI.X R35, R24, UR13, R35, 0x1, P0 ;  /* 0x0000000d18237c11 */ /* 0x000fe200080f0c23 */
[----:B------:R-:W-:-:S05]  /*6fd0*/  FMUL.FTZ R24, R39, R8 ;  /* 0x0000000827187220 */ /* 0x000fca0000410000 */
[----:B------:R-:W-:-:S05]  /*6fe0*/  F2FP.BF16.F32.PACK_AB R25, R24, R25 ;  /* 0x000000191819723e */ /* 0x000fca00000010ff */
[----:B------:R0:W-:Y:S02]  /*6ff0*/  STG.E desc[UR8][R34.64], R25 ;  /* 0x0000001922007986 */ /* 0x0001e4000c101908 */
.L_x_396:
[----:B------:R-:W-:Y:S05]  /*7000*/  BSYNC B0 ;  /* 0x0000000000007941 */ /* 0x000fea0003800000 */
.L_x_395:
[----:B------:R-:W-:Y:S01]  /*7010*/  ISETP.NE.AND P6, PT, RZ, UR10, PT ;  /* 0x0000000aff007c0c */ /* 0x000fe2000bfc5270 */
[C---:B------:R-:W-:Y:S01]  /*7020*/  FADD.FTZ R73, -R22.reuse, R73 ;  /* 0x0000004916497221 */ /* 0x040fe20000010100 */
[----:B------:R-:W-:Y:S01]  /*7030*/  SHF.L.U32 R38, R53, 0x10, RZ ;  /* 0x0000001035267819 */ /* 0x000fe200000006ff */
[----:B------:R-:W-:Y:S01]  /*7040*/  FADD.FTZ R53, -R22, R47 ;  /* 0x0000002f16357221 */ /* 0x000fe20000010100 */
[----:B------:R-:W-:Y:S01]  /*7050*/  SHF.L.U32 R47, R26, 0x10, RZ ;  /* 0x000000101a2f7819 */ /* 0x000fe200000006ff */
[-C--:B------:R-:W-:Y:S01]  /*7060*/  FMUL.FTZ R26, R73, R8.reuse ;  /* 0x00000008491a7220 */ /* 0x080fe20000410000 */
[----:B------:R-:W-:Y:S01]  /*7070*/  SHF.L.U32 R39, R90, 0x10, RZ ;  /* 0x000000105a277819 */ /* 0x000fe200000006ff */
[----:B------:R-:W-:Y:S01]  /*7080*/  FMUL.FTZ R53, R53, R8 ;  /* 0x0000000835357220 */ /* 0x000fe20000410000 */
[----:B------:R-:W-:-:S05]  /*7090*/  SHF.L.U32 R49, R52, 0x10, RZ ;  /* 0x0000001034317819 */ /* 0x000fca00000006ff */
        /* <DEDUP_REMOVED lines=19> */
.L_x_397:
[----:B------:R-:W-:Y:S04]  /*71d0*/  BSSY B0, `(.L_x_398) ;  /* 0x0000014000007945 */ /* 0x000fe80003800000 */
[----:B------:R-:W-:Y:S05]  /*71e0*/  @!P2 BRA `(.L_x_399) ;  /* 0x000000000048a947 */ /* 0x000fea0003800000 */
[----:B------:R-:W-:Y:S01]  /*71f0*/  ULDC.64 UR12, c[0x0][0x288] ;  /* 0x0000a200000c7ab9 */ /* 0x000fe20000000a00 */
[----:B------:R-:W-:Y:S01]  /*7200*/  MOV R24, R18 ;  /* 0x0000001200187202 */ /* 0x000fe20000000f00 */
[----:B0-----:R-:W-:Y:S01]  /*7210*/  IMAD R35, R109, UR12, RZ ;  /* 0x0000000c6d237c24 */ /* 0x001fe2000f8e02ff */
        /* <DEDUP_REMOVED lines=15> */
.L_x_399:
[----:B------:R-:W-:Y:S05]  /*7310*/  BSYNC B0 ;  /* 0x0000000000007941 */ /* 0x000fea0003800000 */
.L_x_398:
[C---:B------:R-:W-:Y:S01]  /*7320*/  FADD.FTZ R47, -R22.reuse, R47 ;  /* 0x0000002f162f7221 */ /* 0x040fe20000010100 */
[----:B------:R-:W-:Y:S01]  /*7330*/  FADD.FTZ R49, -R22, R49 ;  /* 0x0000003116317221 */ /* 0x000fe20000010100 */
[----:B01----:R-:W-:Y:S02]  /*7340*/  SHF.L.U32 R34, R57, 0x10, RZ ;  /* 0x0000001039227819 */ /* 0x003fe400000006ff */
        /* <DEDUP_REMOVED lines=24> */
.L_x_400:
        /* <DEDUP_REMOVED lines=20> */
.L_x_402:
[----:B------:R-:W-:Y:S05]  /*7610*/  BSYNC B0 ;  /* 0x0000000000007941 */ /* 0x000fea0003800000 */
.L_x_401:
        /* <DEDUP_REMOVED lines=27> */
.L_x_403:
        /* <DEDUP_REMOVED lines=23> */
.L_x_405:
[----:B------:R-:W-:Y:S05]  /*7940*/  BSYNC B0 ;  /* 0x0000000000007941 */ /* 0x000fea0003800000 */
.L_x_404:
[----:B------:R-:W-:Y:S01]  /*7950*/  ISETP.NE.AND P0, PT, RZ, UR10, PT ;  /* 0x0000000aff007c0c */ /* 0x000fe2000bf05270 */
[C---:B0-----:R-:W-:Y:S01]  /*7960*/  FADD.FTZ R25, -R22.reuse, R17 ;  /* 0x0000001116197221 */ /* 0x041fe20000010100 */
        /* <DEDUP_REMOVED lines=26> */
.L_x_406:
        /* <DEDUP_REMOVED lines=23> */
.L_x_408:
[----:B------:R-:W-:Y:S05]  /*7c80*/  BSYNC B0 ;  /* 0x0000000000007941 */ /* 0x000fea0003800000 */
.L_x_407:
        /* <DEDUP_REMOVED lines=28> */
.L_x_409:
[----:B------:R-:W-:Y:S01]  /*7e50*/  ISETP.NE.AND P0, PT, R104, RZ, PT ;  /* 0x000000ff6800720c */ /* 0x000fe20003f05270 */
[----:B------:R-:W-:-:S12]  /*7e60*/  BSSY B0, `(.L_x_410) ;  /* 0x0000016000007945 */ /* 0x000fd80003800000 */
[----:B------:R-:W-:Y:S05]  /*7e70*/  @!P0 BRA `(.L_x_411) ;  /* 0x0000000000508947 */ /* 0x000fea0003800000 */
[----:B------:R-:W-:Y:S01]  /*7e80*/  IADD3 R23, R3, 0xa0, RZ ;  /* 0x000000a003177810 */ /* 0x000fe20007ffe0ff */
[----:B------:R-:W-:Y:S01]  /*7e90*/  ULDC.64 UR12, c[0x0][0x288] ;  /* 0x0000a200000c7ab9 */ /* 0x000fe20000000a00 */
[----:B------:R-:W-:Y:S02]  /*7ea0*/  MOV R24, R18 ;  /* 0x0000001200187202 */ /* 0x000fe40000000f00 */
[----:B------:R-:W-:Y:S02]  /*7eb0*/  SHF.R.S32.HI R17, RZ, 0x1f, R23 ;  /* 0x0000001fff117819 */ /* 0x000fe40000011417 */
[----:B0-----:R-:W-:-:S03]  /*7ec0*/  MOV R25, R21 ;  /* 0x0000001500197202 */ /* 0x001fc60000000f00 */
        /* <DEDUP_REMOVED lines=15> */
.L_x_411:
[----:B------:R-:W-:Y:S05]  /*7fc0*/  BSYNC B0 ;  /* 0x0000000000007941 */ /* 0x000fea0003800000 */
.L_x_410:
[----:B------:R-:W-:Y:S01]  /*7fd0*/  ISETP.NE.AND P0, PT, RZ, UR10, PT ;  /* 0x0000000aff007c0c */ /* 0x000fe2000bf05270 */
[C---:B------:R-:W-:Y:S01]  /*7fe0*/  FADD.FTZ R85, -R22.reuse, R85 ;  /* 0x0000005516557221 */ /* 0x040fe20000010100 */
[----:B------:R-:W-:Y:S01]  /*7ff0*/  FADD.FTZ R47, -R22, R47 ;  /* 0x0000002f162f7221 */ /* 0x000fe20000010100 */
[----:B-1----:R-:W-:Y:S02]  /*8000*/  SHF.L.U32 R17, R84, 0x10, RZ ;  /* 0x0000001054117819 */ /* 0x002fe400000006ff */
        /* <DEDUP_REMOVED lines=8> */
[----:B0-----:R-:W-:Y:S01]  /*8090*/  FMUL.FTZ R27, R23, -1.4426950216293334961 ;  /* 0xbfb8aa3b171b7820 */ /* 0x001fe20000410000 */
        /* <DEDUP_REMOVED lines=15> */
.L_x_412:
        /* <DEDUP_REMOVED lines=23> */
.L_x_414:
[----:B------:R-:W-:Y:S05]  /*8300*/  BSYNC B0 ;  /* 0x0000000000007941 */ /* 0x000fea0003800000 */
.L_x_413:
        /* <DEDUP_REMOVED lines=10> */
[----:B-1----:R-:W-:Y:S01]  /*83b0*/  FFMA.FTZ R9, R52, R12, R13 ;  /* 0x0000000c34097223 */ /* 0x002fe2000001000d */
        /* <DEDUP_REMOVED lines=17> */
.L_x_415:
[----:B------:R-:W-:Y:S01]  /*84d0*/  ISETP.NE.AND P0, PT, R102, RZ, PT ;  /* 0x000000ff6600720c */ /* 0x000fe20003f05270 */
[----:B------:R-:W-:-:S12]  /*84e0*/  BSSY B0, `(.L_x_416) ;  /* 0x0000016000007945 */ /* 0x000fd80003800000 */
[----:B------:R-:W-:Y:S05]  /*84f0*/  @!P0 BRA `(.L_x_417) ;  /* 0x0000000000508947 */ /* 0x000fea0003800000 */
[----:B------:R-:W-:Y:S01]  /*8500*/  IADD3 R17, R3, 0xe0, RZ ;  /* 0x000000e003117810 */ /* 0x000fe20007ffe0ff */
[----:B------:R-:W-:Y:S01]  /*8510*/  ULDC.64 UR12, c[0x0][0x288] ;  /* 0x0000a200000c7ab9 */ /* 0x000fe20000000a00 */
[----:B------:R-:W-:Y:S02]  /*8520*/  MOV R24, R18 ;  /* 0x0000001200187202 */ /* 0x000fe40000000f00 */
[----:B-1----:R-:W-:Y:S02]  /*8530*/  SHF.R.S32.HI R9, RZ, 0x1f, R17 ;  /* 0x0000001fff097819 */ /* 0x002fe40000011411 */
        /* <DEDUP_REMOVED lines=16> */
.L_x_417:
[----:B------:R-:W-:Y:S05]  /*8640*/  BSYNC B0 ;  /* 0x0000000000007941 */ /* 0x000fea0003800000 */
.L_x_416:
[----:B------:R-:W-:Y:S01]  /*8650*/  ISETP.NE.AND P0, PT, RZ, UR10, PT ;  /* 0x0000000aff007c0c */ /* 0x000fe2000bf05270 */
[C---:B------:R-:W-:Y:S01]  /*8660*/  FADD.FTZ R47, -R22.reuse, R47 ;  /* 0x0000002f162f7221 */ /* 0x040fe20000010100 */
[----:B------:R-:W-:Y:S01]  /*8670*/  FADD.FTZ R35, -R22, R35 ;  /* 0x0000002316237221 */ /* 0x000fe20000010100 */
[----:B------:R-:W-:Y:S02]  /*8680*/  SHF.L.U32 R39, R48, 0x10, RZ ;  /* 0x0000001030277819 */ /* 0x000fe400000006ff */
[-C--:B------:R-:W-:Y:S01]  /*8690*/  FMUL.FTZ R48, R47, R8.reuse ;  /* 0x000000082f307220 */ /* 0x080fe20000410000 */
[----:B------:R-:W-:Y:S01]  /*86a0*/  SHF.L.U32 R81, R81, 0x10, RZ ;  /* 0x0000001051517819 */ /* 0x000fe200000006ff */
[----:B------:R-:W-:Y:S01]  /*86b0*/  FMUL.FTZ R47, R35, R8 ;  /* 0x00000008232f7220 */ /* 0x000fe20000410000 */
[----:B------:R-:W-:Y:S02]  /*86c0*/  SHF.L.U32 R34, R51, 0x10, RZ ;  /* 0x0000001033227819 */ /* 0x000fe400000006ff */
[----:B------:R-:W-:-:S03]  /*86d0*/  SHF.L.U32 R49, R10, 0x10, RZ ;  /* 0x000000100a317819 */ /* 0x000fc600000006ff */
[----:B------:R-:W-:Y:S05]  /*86e0*/  @!P0 BRA `(.L_x_418) ;  /* 0x0000000000488947 */ /* 0x000fea0003800000 */
[----:B-12---:R-:W-:Y:S01]  /*86f0*/  FFMA.FTZ R9, R48, R12, R13 ;  /* 0x0000000c30097223 */ /* 0x006fe2000001000d */
        /* <DEDUP_REMOVED lines=17> */
.L_x_418:
[----:B------:R-:W-:Y:S01]  /*8810*/  ISETP.NE.AND P0, PT, R101, RZ, PT ;  /* 0x000000ff6500720c */ /* 0x000fe20003f05270 */
[----:B------:R-:W-:-:S12]  /*8820*/  BSSY B0, `(.L_x_419) ;  /* 0x0000016000007945 */ /* 0x000fd80003800000 */
[----:B------:R-:W-:Y:S05]  /*8830*/  @!P0 BRA `(.L_x_420) ;  /* 0x0000000000508947 */ /* 0x000fea0003800000 */
[----:B------:R-:W-:Y:S01]  /*8840*/  IADD3 R10, R3, 0x100, RZ ;  /* 0x00000100030a7810 */ /* 0x000fe20007ffe0ff */
[----:B------:R-:W-:Y:S01]  /*8850*/  ULDC.64 UR12, c[0x0][0x288] ;  /* 0x0000a200000c7ab9 */ /* 0x000fe20000000a00 */
[----:B------:R-:W-:Y:S02]  /*8860*/  MOV R24, R18 ;  /* 0x0000001200187202 */ /* 0x000fe40000000f00 */
[----:B-12---:R-:W-:Y:S02]  /*8870*/  SHF.R.S32.HI R9, RZ, 0x1f, R10 ;  /* 0x0000001fff097819 */ /* 0x006fe4000001140a */
[----:B0-----:R-:W-:-:S03]  /*8880*/  MOV R25, R21 ;  /* 0x0000001500197202 */ /* 0x001fc60000000f00 */
        /* <DEDUP_REMOVED lines=9> */
[----:B------:R-:W-:Y:S01]  /*8920*/  FFMA.FTZ R9, R33, R47, R36 ;  /* 0x0000002f21097223 */ /* 0x000fe20000010024 */
[----:B------:R-:W-:-:S03]  /*8930*/  FMUL.FTZ R10, R81, R8 ;  /* 0x00000008510a7220 */ /* 0x000fc60000410000 */
[----:B------:R-:W-:-:S04]  /*8940*/  FFMA.FTZ R9, R34, R15, -R9 ;  /* 0x0000000f22097223 */ /* 0x000fc80000010809 */
[----:B------:R-:W-:-:S05]  /*8950*/  FMUL.FTZ R9, R9, R8 ;  /* 0x0000000809097220 */ /* 0x000fca0000410000 */
[----:B------:R-:W-:-:S05]  /*8960*/  F2FP.BF16.F32.PACK_AB R9, R9, R10 ;  /* 0x0000000a0909723e */ /* 0x000fca00000010ff */
[----:B------:R3:W-:Y:S02]  /*8970*/  STG.E desc[UR8][R26.64], R9 ;  /* 0x000000091a007986 */ /* 0x0007e4000c101908 */
.L_x_420:
[----:B------:R-:W-:Y:S05]  /*8980*/  BSYNC B0 ;  /* 0x0000000000007941 */ /* 0x000fea0003800000 */
.L_x_419:
[----:B------:R-:W-:Y:S01]  /*8990*/  ISETP.NE.AND P6, PT, RZ, UR10, PT ;  /* 0x0000000aff007c0c */ /* 0x000fe2000bfc5270 */
[C---:B------:R-:W-:Y:S01]  /*89a0*/  FADD.FTZ R49, -R22.reuse, R49 ;  /* 0x0000003116317221 */ /* 0x040fe20000010100 */
[----:B------:R-:W-:Y:S01]  /*89b0*/  FADD.FTZ R39, -R22, R39 ;  /* 0x0000002716277221 */ /* 0x000fe20000010100 */
[----:B-123--:R-:W-:Y:S02]  /*89c0*/  SHF.L.U32 R9, R80, 0x10, RZ ;  /* 0x0000001050097819 */ /* 0x00efe400000006ff */
        /* <DEDUP_REMOVED lines=23> */
.L_x_421:
[----:B------:R-:W-:Y:S04]  /*8b40*/  BSSY B0, `(.L_x_422) ;  /* 0x0000016000007945 */ /* 0x000fe80003800000 */
        /* <DEDUP_REMOVED lines=21> */
.L_x_423:
[----:B------:R-:W-:Y:S05]  /*8ca0*/  BSYNC B0 ;  /* 0x0000000000007941 */ /* 0x000fea0003800000 */
.L_x_422:
[----:B------:R-:W-:Y:S01]  /*8cb0*/  SHF.L.U32 R45, R45, 0x10, RZ ;  /* 0x000000102d2d7819 */ /* 0x000fe200000006ff */
[----:B------:R-:W-:Y:S01]  /*8cc0*/  FADD.FTZ R79, -R22, R79 ;  /* 0x0000004f164f7221 */ /* 0x000fe20000010100 */
[----:B-1----:R-:W-:Y:S02]  /*8cd0*/  SHF.L.U32 R9, R78, 0x10, RZ ;  /* 0x000000104e097819 */ /* 0x002fe400000006ff */
        /* <DEDUP_REMOVED lines=26> */
.L_x_424:
[----:B------:R-:W-:Y:S04]  /*8e80*/  BSSY B0, `(.L_x_425) ;  /* 0x0000016000007945 */ /* 0x000fe80003800000 */
[----:B------:R-:W-:Y:S05]  /*8e90*/  @!P4 BRA `(.L_x_426) ;  /* 0x000000000050c947 */ /* 0x000fea0003800000 */
[----:B------:R-:W-:Y:S01]  /*8ea0*/  IADD3 R11, R3, 0x140, RZ ;  /* 0x00000140030b7810 */ /* 0x000fe20007ffe0ff */
[----:B------:R-:W-:Y:S01]  /*8eb0*/  ULDC.64 UR12, c[0x0][0x288] ;  /* 0x0000a200000c7ab9 */ /* 0x000fe20000000a00 */
[----:B------:R-:W-:Y:S01]  /*8ec0*/  MOV R24, R18 ;  /* 0x0000001200187202 */ /* 0x000fe20000000f00 */
[----:B------:R-:W-:Y:S01]  /*8ed0*/  FFMA.FTZ R17, R33, R45, R36 ;  /* 0x0000002d21117223 */ /* 0x000fe20000010024 */
[----:B------:R-:W-:Y:S02]  /*8ee0*/  SHF.R.S32.HI R10, RZ, 0x1f, R11 ;  /* 0x0000001fff0a7819 */ /* 0x000fe4000001140b */
[----:B0-----:R-:W-:Y:S01]  /*8ef0*/  MOV R25, R21 ;  /* 0x0000001500197202 */ /* 0x001fe20000000f00 */
[----:B------:R-:W-:Y:S02]  /*8f00*/  FFMA.FTZ R17, R44, R15, -R17 ;  /* 0x0000000f2c117223 */ /* 0x000fe40000010811 */
[----:B------:R-:W-:Y:S02]  /*8f10*/  IMAD R10, R10, UR12, RZ ;  /* 0x0000000c0a0a7c24 */ /* 0x000fe4000f8e02ff */
[----:B------:R-:W-:-:S04]  /*8f20*/  IMAD.WIDE.U32 R24, R11, UR12, R24 ;  /* 0x0000000c0b187c25 */ /* 0x000fc8000f8e0018 */
[----:B------:R-:W-:Y:S01]  /*8f30*/  IMAD R11, R11, UR13, R10 ;  /* 0x0000000d0b0b7c24 */ /* 0x000fe2000f8e020a */
[----:B------:R-:W-:Y:S02]  /*8f40*/  ULDC.64 UR12, c[0x0][0x210] ;  /* 0x00008400000c7ab9 */ /* 0x000fe40000000a00 */
[----:B------:R-:W-:Y:S02]  /*8f50*/  LEA R10, P0, R24, UR12, 0x1 ;  /* 0x0000000c180a7c11 */ /* 0x000fe4000f8008ff */
[----:B------:R-:W-:-:S04]  /*8f60*/  IADD3 R11, R25, R11, RZ ;  /* 0x0000000b190b7210 */ /* 0x000fc80007ffe0ff */
[----:B------:R-:W-:Y:S01]  /*8f70*/  LEA.HI.X R11, R24, UR13, R11, 0x1, P0 ;  /* 0x0000000d180b7c11 */ /* 0x000fe200080f0c0b */
[----:B------:R-:W-:-:S04]  /*8f80*/  FFMA.FTZ R24, R33, R38, R36 ;  /* 0x0000002621187223 */ /* 0x000fc80000010024 */
[----:B------:R-:W-:-:S04]  /*8f90*/  FFMA.FTZ R9, R9, R12, -R24 ;  /* 0x0000000c09097223 */ /* 0x000fc80000010818 */
[-C--:B------:R-:W-:Y:S01]  /*8fa0*/  FMUL.FTZ R24, R9, R8.reuse ;  /* 0x0000000809187220 */ /* 0x080fe20000410000 */
[----:B------:R-:W-:-:S05]  /*8fb0*/  FMUL.FTZ R9, R17, R8 ;  /* 0x0000000811097220 */ /* 0x000fca0000410000 */
[----:B------:R-:W-:-:S05]  /*8fc0*/  F2FP.BF16.F32.PACK_AB R9, R9, R24 ;  /* 0x000000180909723e */ /* 0x000fca00000010ff */
[----:B------:R1:W-:Y:S02]  /*8fd0*/  STG.E desc[UR8][R10.64], R9 ;  /* 0x000000090a007986 */ /* 0x0003e4000c101908 */
.L_x_426:
[----:B------:R-:W-:Y:S05]  /*8fe0*/  BSYNC B0 ;  /* 0x0000000000007941 */ /* 0x000fea0003800000 */
.L_x_425:
        /* <DEDUP_REMOVED lines=9> */
[----:B-1----:R-:W-:Y:S01]  /*9080*/  FFMA.FTZ R10, R43, R15, R14 ;  /* 0x0000000f2b0a7223 */ /* 0x002fe2000001000e */
        /* <DEDUP_REMOVED lines=17> */
.L_x_427:
[----:B------:R-:W-:Y:S04]  /*91a0*/  BSSY B0, `(.L_x_428) ;  /* 0x0000016000007945 */ /* 0x000fe80003800000 */
[----:B------:R-:W-:Y:S05]  /*91b0*/  @!P3 BRA `(.L_x_429) ;  /* 0x000000000050b947 */ /* 0x000fea0003800000 */
[----:B-1----:R-:W-:Y:S01]  /*91c0*/  IADD3 R10, R3, 0x160, RZ ;  /* 0x00000160030a7810 */ /* 0x002fe20007ffe0ff */
        /* <DEDUP_REMOVED lines=19> */
.L_x_429:
[----:B------:R-:W-:Y:S05]  /*9300*/  BSYNC B0 ;  /* 0x0000000000007941 */ /* 0x000fea0003800000 */
.L_x_428:
[----:B------:R-:W-:Y:S01]  /*9310*/  SHF.L.U32 R41, R41, 0x10, RZ ;  /* 0x0000001029297819 */ /* 0x000fe200000006ff */
[C---:B------:R-:W-:Y:S01]  /*9320*/  FADD.FTZ R35, -R22.reuse, R35 ;  /* 0x0000002316237221 */ /* 0x040fe20000010100 */
[----:B------:R-:W-:Y:S01]  /*9330*/  IADD3 R38, R37, 0x180, RZ ;  /* 0x0000018025267810 */ /* 0x000fe20007ffe0ff */
[----:B------:R-:W-:Y:S01]  /*9340*/  ULDC.64 UR12, c[0x0][0x290] ;  /* 0x0000a400000c7ab9 */ /* 0x000fe20000000a00 */
[----:B------:R-:W-:Y:S01]  /*9350*/  SHF.L.U32 R95, R95, 0x10, RZ ;  /* 0x000000105f5f7819 */ /* 0x000fe200000006ff */
[----:B------:R-:W-:Y:S01]  /*9360*/  FADD.FTZ R41, -R22, R41 ;  /* 0x0000002916297221 */ /* 0x000fe20000010100 */
[-C--:B------:R-:W-:Y:S01]  /*9370*/  FMUL.FTZ R34, R35, R8.reuse ;  /* 0x0000000823227220 */ /* 0x080fe20000410000 */
[----:B------:R-:W-:Y:S02]  /*9380*/  SHF.L.U32 R40, R40, 0x10, RZ ;  /* 0x0000001028287819 */ /* 0x000fe400000006ff */
[----:B------:R-:W-:Y:S01]  /*9390*/  SHF.R.S32.HI R35, RZ, 0x1f, R38 ;  /* 0x0000001fff237819 */ /* 0x000fe20000011426 */
[----:B------:R-:W-:Y:S01]  /*93a0*/  FMUL.FTZ R41, R41, R8 ;  /* 0x0000000829297220 */ /* 0x000fe20000410000 */
[----:B------:R-:W-:Y:S06]  /*93b0*/  @!P6 BRA `(.L_x_430) ;  /* 0x000000000048e947 */ /* 0x000fec0003800000 */
[----:B-12---:R-:W-:Y:S01]  /*93c0*/  FFMA.FTZ R10, R41, R15, R14 ;  /* 0x0000000f290a7223 */ /* 0x006fe2000001000e */
        /* <DEDUP_REMOVED lines=17> */
.L_x_430:
[----:B------:R-:W-:Y:S01]  /*94e0*/  ISETP.GE.U32.AND P0, PT, R38, UR12, PT ;  /* 0x0000000c26007c0c */ /* 0x000fe2000bf06070 */
[----:B------:R-:W-:Y:S01]  /*94f0*/  BSSY B0, `(.L_x_431) ;  /* 0x000001a000007945 */ /* 0x000fe20003800000 */
[----:B0-----:R-:W-:Y:S02]  /*9500*/  SHF.L.U32 R25, R76, 0x10, RZ ;  /* 0x000000104c197819 */ /* 0x001fe400000006ff */
[----:B------:R-:W-:Y:S02]  /*9510*/  ISETP.GE.AND.EX P0, PT, R35, UR13, PT, P0 ;  /* 0x0000000d23007c0c */ /* 0x000fe4000bf06300 */
[----:B------:R-:W-:Y:S02]  /*9520*/  SHF.L.U32 R23, R16, 0x10, RZ ;  /* 0x0000001010177819 */ /* 0x000fe400000006ff */
[----:B------:R-:W-:-:S13]  /*9530*/  ISETP.LT.U32.AND P0, PT, R2, 0x100, !P0 ;  /* 0x000001000200780c */ /* 0x000fda0004701070 */
[----:B------:R-:W-:Y:S05]  /*9540*/  @!P0 BRA `(.L_x_432) ;  /* 0x0000000000508947 */ /* 0x000fea0003800000 */
[----:B------:R-:W-:Y:S01]  /*9550*/  IADD3 R24, R3, 0x180, RZ ;  /* 0x0000018003187810 */ /* 0x000fe20007ffe0ff */
[----:B------:R-:W-:Y:S01]  /*9560*/  ULDC.64 UR14, c[0x0][0x288] ;  /* 0x0000a200000e7ab9 */ /* 0x000fe20000000a00 */
[----:B-12---:R-:W-:Y:S02]  /*9570*/  MOV R10, R18 ;  /* 0x00000012000a7202 */ /* 0x006fe40000000f00 */
        /* <DEDUP_REMOVED lines=17> */
.L_x_432:
[----:B------:R-:W-:Y:S05]  /*9690*/  BSYNC B0 ;  /* 0x0000000000007941 */ /* 0x000fea0003800000 */
.L_x_431:
[C---:B------:R-:W-:Y:S01]  /*96a0*/  FADD.FTZ R25, -R22.reuse, R25 ;  /* 0x0000001916197221 */ /* 0x040fe20000010100 */
[----:B------:R-:W-:Y:S01]  /*96b0*/  IADD3 R38, R37, 0x1a0, RZ ;  /* 0x000001a025267810 */ /* 0x000fe20007ffe0ff */
[----:B------:R-:W-:Y:S01]  /*96c0*/  FADD.FTZ R23, -R22, R23 ;  /* 0x0000001716177221 */ /* 0x000fe20000010100 */
[----:B012---:R-:W-:Y:S01]  /*96d0*/  SHF.L.U32 R9, R94, 0x10, RZ ;  /* 0x000000105e097819 */ /* 0x007fe200000006ff */
        /* <DEDUP_REMOVED lines=23> */
.L_x_433:
        /* <DEDUP_REMOVED lines=27> */
.L_x_435:
[----:B------:R-:W-:Y:S05]  /*9a00*/  BSYNC B0 ;  /* 0x0000000000007941 */ /* 0x000fea0003800000 */
.L_x_434:
        /* <DEDUP_REMOVED lines=27> */
.L_x_436:
        /* <DEDUP_REMOVED lines=29> */
.L_x_438:
[----:B------:R-:W-:Y:S05]  /*9d90*/  BSYNC B0 ;  /* 0x0000000000007941 */ /* 0x000fea0003800000 */
.L_x_437:
        /* <DEDUP_REMOVED lines=25> */
.L_x_439:
        /* <DEDUP_REMOVED lines=23> */
.L_x_441:
[----:B------:R-:W-:Y:S05]  /*a0a0*/  BSYNC B0 ;  /* 0x0000000000007941 */ /* 0x000fea0003800000 */
.L_x_440:
[----:B------:R-:W-:Y:S02]  /*a0b0*/  IADD3 R6, R4, R6, RZ ;  /* 0x0000000604067210 */ /* 0x000fe40007ffe0ff */
[----:B------:R-:W-:Y:S02]  /*a0c0*/  IADD3 R97, R97, 0x1, RZ ;  /* 0x0000000161617810 */ /* 0x000fe40007ffe0ff */
[----:B------:R-:W-:-:S13]  /*a0d0*/  ISETP.GE.AND P0, PT, R6, UR4, PT ;  /* 0x0000000406007c0c */ /* 0x000fda000bf06270 */
[----:B------:R-:W-:Y:S05]  /*a0e0*/  @!P0 BRA `(.L_x_442) ;  /* 0xffffff64005c8947 */ /* 0x000fea000383ffff */
.L_x_359:
        /* <DEDUP_REMOVED lines=23> */
.L_x_444:
[----:B------:R-:W-:Y:S05]  /*a260*/  BSYNC B0 ;  /* 0x0000000000007941 */ /* 0x000fea0003800000 */
.L_x_443:
[----:B------:R-:W-:Y:S05]  /*a270*/  @P0 EXIT ;  /* 0x000000000000094d */ /* 0x000fea0003800000 */
[----:B------:R-:W-:Y:S05]  /*a280*/  @P2 BRA `(.L_x_445) ;  /* 0x0000000000202947 */ /* 0x000fea0003800000 */
[----:B------:R-:W-:-:S05]  /*a290*/  IMAD R0, R6, R9, RZ ;  /* 0x0000000906007224 */ /* 0x000fca00078e02ff */
[----:B------:R-:W-:-:S13]  /*a2a0*/  ISETP.NE.AND P0, PT, R0, -0x1, PT ;  /* 0xffffffff0000780c */ /* 0x000fda0003f05270 */
[----:B------:R-:W-:Y:S05]  /*a2b0*/  @!P0 BRA `(.L_x_445) ;  /* 0x0000000000148947 */ /* 0x000fea0003800000 */
.L_x_446:
[----:B0-----:R-:W2:Y:S04]  /*a2c0*/  LDG.E.STRONG.GPU R3, desc[UR8][R4.64] ;  /* 0x0000000804037981 */ /* 0x001ea8000c1ef900 */
[----:B--2---:R-:W-:Y:S01]  /*a2d0*/  CCTL.IVALL ;  /* 0x00000000ff00798f */ /* 0x004fe20002000000 */
[----:B------:R-:W-:Y:S05]  /*a2e0*/  YIELD ;  /* 0x0000000000007946 */ /* 0x000fea0003800000 */
[----:B------:R-:W-:-:S13]  /*a2f0*/  ISETP.NE.AND P0, PT, R3, R0, PT ;  /* 0x000000000300720c */ /* 0x000fda0003f05270 */
[----:B------:R-:W-:Y:S05]  /*a300*/  @P0 BRA `(.L_x_446) ;  /* 0xfffffffc00ec0947 */ /* 0x000fea000383ffff */
.L_x_445:
        /* <DEDUP_REMOVED lines=24> */
.L_x_447:
        /* <DEDUP_REMOVED lines=25> */
.L_x_448:
        /* <DEDUP_REMOVED lines=14> */
.L_x_3303:


//--------------------- .text._Z35group_norm_nhwc_bwd_one_pass_kernelI11Bf16IOFp16WLi64ELi16ELi256EEv26Group_norm_nhwc_bwd_params --------------------------
	.section	.text._Z35group_norm_nhwc_bwd_one_pass_kernelI11Bf16IOFp16WLi64ELi16ELi256EEv26Group_norm_nhwc_bwd_params,"ax",@progbits
	.align	128
        .global         _Z35group_norm_nhwc_bwd_one_pass_kernelI11Bf16IOFp16WLi64ELi16ELi256EEv26Group_norm_nhwc_bwd_params
        .type           _Z35group_norm_nhwc_bwd_one_pass_kernelI11Bf16IOFp16WLi64ELi16ELi256EEv26Group_norm_nhwc_bwd_params,@function
        .size           _Z35group_norm_nhwc_bwd_one_pass_kernelI11Bf16IOFp16WLi64ELi16ELi256EEv26Group_norm_nhwc_bwd_params,(.L_x_3304 - _Z35group_norm_nhwc_bwd_one_pass_kernelI11Bf16IOFp16WLi64ELi16ELi256EEv26Group_norm_nhwc_bwd_params)
        .other          _Z35group_norm_nhwc_bwd_one_pass_kernelI11Bf16IOFp16WLi64ELi16ELi256EEv26Group_norm_nhwc_bwd_params,@"STO_CUDA_ENTRY STV_DEFAULT"
_Z35group_norm_nhwc_bwd_one_pass_kernelI11Bf16IOFp16WLi64ELi16ELi256EEv26Group_norm_nhwc_bwd_params:
.text._Z35group_norm_nhwc_bwd_one_pass_kernelI11Bf16IOFp16WLi64ELi16ELi256EEv26Group_norm_nhwc_bwd_params:
        /* <DEDUP_REMOVED lines=47> */
.L_x_476:
        /* <DEDUP_REMOVED lines=125> */
[----:B--2---:R-:W-:Y:S02]  /*0ac0*/  HADD2.F32 R29, -RZ, R29.H0_H0 ;  /* 0x2000001dff1d7230 */ /* 0x004fe40000004100 */
[----:B---3--:R-:W-:Y:S02]  /*0ad0*/  HADD2.F32 R26, -RZ, R26.H0_H0 ;  /* 0x2000001aff1a7230 */ /* 0x008fe40000004100 */
[----:B----4-:R-:W-:Y:S02]  /*0ae0*/  @P0 HADD2.F32 R28, -RZ, R13.H0_H0 ;  /* 0x2000000dff1c0230 */ /* 0x010fe40000004100 */
[----:B------:R-:W-:-:S07]  /*0af0*/  @P0 HADD2.F32 R27, -RZ, R10.H0_H0 ;  /* 0x2000000aff1b0230 */ /* 0x000fce0000004100 */
.L_x_451:
[----:B------:R-:W-:Y:S05]  /*0b00*/  BSYNC B0 ;  /* 0x0000000000007941 */ /* 0x000fea0003800000 */
.L_x_450:
        /* <DEDUP_REMOVED lines=26> */
.L_x_452:
        /* <DEDUP_REMOVED lines=36> */
.L_x_453:
        /* <DEDUP_REMOVED lines=75> */
.L_x_455:
[----:B------:R-:W-:Y:S05]  /*13a0*/  BSYNC B0 ;  /* 0x0000000000007941 */ /* 0x000fea0003800000 */
.L_x_454:
        /* <DEDUP_REMOVED lines=158> */
.L_x_457:
[----:B------:R-:W-:Y:S05]  /*1d90*/  BSYNC B0 ;  /* 0x0000000000007941 */ /* 0x000fea0003800000 */
.L_x_456:
        /* <DEDUP_REMOVED lines=19> */
.L_x_459:
[----:B------:R-:W-:Y:S05]  /*1ed0*/  BSYNC B0 ;  /* 0x0000000000007941 */ /* 0x000fea0003800000 */
.L_x_458:
        /* <DEDUP_REMOVED lines=33> */
.L_x_462:
[----:B-1----:R-:W2:Y:S04]  /*20f0*/  LDG.E.STRONG.GPU R10, desc[UR12][R8.64] ;  /* 0x0000000c080a7981 */ /* 0x002ea8000c1ef900 */
[----:B--2---:R-:W-:Y:S01]  /*2100*/  CCTL.IVALL ;  /* 0x00000000ff00798f */ /* 0x004fe20002000000 */
[----:B------:R-:W-:Y:S05]  /*2110*/  YIELD ;  /* 0x0000000000007946 */ /* 0x000fea0003800000 */
[----:B------:R-:W-:-:S13]  /*2120*/  ISETP.NE.AND P0, PT, R10, R15, PT ;  /* 0x0000000f0a00720c */ /* 0x000fda0003f05270 */
[----:B------:R-:W-:Y:S05]  /*2130*/  @P0 BRA `(.L_x_462) ;  /* 0xfffffffc00ec0947 */ /* 0x000fea000383ffff */
.L_x_461:
        /* <DEDUP_REMOVED lines=16> */
.L_x_466:
        /* <DEDUP_REMOVED lines=115> */
.L_x_465:
        /* <DEDUP_REMOVED lines=61> */
.L_x_467:
[----:B------:R-:W-:-:S13]  /*2d40*/  ISETP.NE.OR P0, PT, R18, RZ, P0 ;  /* 0x000000ff1200720c */ /* 0x000fda0000705670 */
[----:B------:R-:W-:Y:S05]  /*2d50*/  @!P0 BRA `(.L_x_463) ;  /* 0x00000000007c8947 */ /* 0x000fea0003800000 */
.L_x_464:
        /* <DEDUP_REMOVED lines=31> */
.L_x_463:
        /* <DEDUP_REMOVED lines=11> */
.L_x_469:
[----:B------:R-:W-:Y:S05]  /*3000*/  BSYNC B0 ;  /* 0x0000000000007941 */ /* 0x000fea0003800000 */
.L_x_468:
        /* <DEDUP_REMOVED lines=16> */
.L_x_460:
        /* <DEDUP_REMOVED lines=42> */
.L_x_470:
        /* <DEDUP_REMOVED lines=21> */
.L_x_472:
[----:B------:R-:W-:Y:S05]  /*3500*/  BSYNC B0 ;  /* 0x0000000000007941 */ /* 0x000fea0003800000 */
.L_x_471:
        /* <DEDUP_REMOVED lines=27> */
.L_x_473:
        /* <DEDUP_REMOVED lines=26> */
.L_x_475:
[----:B------:R-:W-:Y:S05]  /*3860*/  BSYNC B0 ;  /* 0x0000000000007941 */ /* 0x000fea0003800000 */
.L_x_474:
[----:B------:R-:W-:Y:S01]  /*3870*/  ULDC UR4, c[0x0][0x2a0] ;  /* 0x0000a80000047ab9 */ /* 0x000fe20000000800 */
[----:B------:R-:W-:Y:S01]  /*3880*/  ULDC UR6, c[0x0][0x270] ;  /* 0x00009c0000067ab9 */ /* 0x000fe20000000800 */
[----:B------:R-:W-:Y:S01]  /*3890*/  IADD3 R35, R24, R35, RZ ;  /* 0x0000002318237210 */ /* 0x000fe20007ffe0ff */
[----:B------:R-:W-:Y:S01]  /*38a0*/  UIMAD UR4, UR4, UR6, URZ ;  /* 0x00000006040472a4 */ /* 0x000fe2000f8e023f */
[----:B------:R-:W-:-:S05]  /*38b0*/  IADD3 R34, R34, 0x1, RZ ;  /* 0x0000000122227810 */ /* 0x000fca0007ffe0ff */
[----:B------:R-:W-:-:S13]  /*38c0*/  ISETP.GE.AND P0, PT, R35, UR4, PT ;  /* 0x0000000423007c0c */ /* 0x000fda000bf06270 */
[----:B------:R-:W-:Y:S05]  /*38d0*/  @!P0 BRA `(.L_x_476) ;  /* 0xffffffc800848947 */ /* 0x000fea000383ffff */
.L_x_449:
        /* <DEDUP_REMOVED lines=23> */
.L_x_478:
[----:B------:R-:W-:Y:S05]  /*3a50*/  BSYNC B0 ;  /* 0x0000000000007941 */ /* 0x000fea0003800000 */
.L_x_477:
[----:B------:R-:W-:Y:S05]  /*3a60*/  @P0 EXIT ;  /* 0x000000000000094d */ /* 0x000fea0003800000 */
[----:B------:R-:W-:Y:S05]  /*3a70*/  @P2 BRA `(.L_x_479) ;  /* 0x0000000000202947 */ /* 0x000fea0003800000 */
[----:B------:R-:W-:-:S05]  /*3a80*/  IMAD R0, R6, R7, RZ ;  /* 0x0000000706007224 */ /* 0x000fca00078e02ff */
[----:B------:R-:W-:-:S13]  /*3a90*/  ISETP.NE.AND P0, PT, R0, -0x1, PT ;  /* 0xffffffff0000780c */ /* 0x000fda0003f05270 */
[----:B------:R-:W-:Y:S05]  /*3aa0*/  @!P0 BRA `(.L_x_479) ;  /* 0x0000000000148947 */ /* 0x000fea0003800000 */
.L_x_480:
[----:B0-----:R-:W2:Y:S04]  /*3ab0*/  LDG.E.STRONG.GPU R5, desc[UR12][R2.64] ;  /* 0x0000000c02057981 */ /* 0x001ea8000c1ef900 */
[----:B--2---:R-:W-:Y:S01]  /*3ac0*/  CCTL.IVALL ;  /* 0x00000000ff00798f */ /* 0x004fe20002000000 */
[----:B------:R-:W-:Y:S05]  /*3ad0*/  YIELD ;  /* 0x0000000000007946 */ /* 0x000fea0003800000 */
[----:B------:R-:W-:-:S13]  /*3ae0*/  ISETP.NE.AND P0, PT, R5, R0, PT ;  /* 0x000000000500720c */ /* 0x000fda0003f05270 */
[----:B------:R-:W-:Y:S05]  /*3af0*/  @P0 BRA `(.L_x_480) ;  /* 0xfffffffc00ec0947 */ /* 0x000fea000383ffff */
.L_x_479:
        /* <DEDUP_REMOVED lines=24> */
.L_x_481:
        /* <DEDUP_REMOVED lines=17> */
[----:B--2---:R-:W-:Y:S02]  /*3d90*/  F2FP.F16.F32.PACK_AB R3, R15, R0 ;  /* 0x000000000f03723e */ /* 0x004fe400000000ff */
[----:B------:R-:W-:Y:S02]  /*3da0*/  SHF.R.S32.HI R0, RZ, 0x1f, R37 ;  /* 0x0000001fff007819 */ /* 0x000fe40000011425 */
[----:B---3--:R-:W-:Y:S01]  /*3db0*/  F2FP.F16.F32.PACK_AB R21, R19, R16 ;  /* 0x000000101315723e */ /* 0x008fe200000000ff */
[----:B------:R2:W-:Y:S04]  /*3dc0*/  STG.E desc[UR12][R8.64], R3 ;  /* 0x0000000308007986 */ /* 0x0005e8000c10190c */
[----:B------:R2:W-:Y:S01]  /*3dd0*/  STG.E desc[UR12][R10.64], R21 ;  /* 0x000000150a007986 */ /* 0x0005e2000c10190c */
[----:B------:R-:W-:-:S13]  /*3de0*/  ISETP.GT.AND.EX P0, PT, R25, R0, PT, P0 ;  /* 0x000000001900720c */ /* 0x000fda0003f04300 */
[----:B--2---:R-:W-:Y:S05]  /*3df0*/  @P0 BRA `(.L_x_481) ;  /* 0xfffffffc00a00947 */ /* 0x004fea000383ffff */
[----:B------:R-:W-:Y:S05]  /*3e00*/  EXIT ;  /* 0x000000000000794d */ /* 0x000fea0003800000 */
.L_x_482:
        /* <DEDUP_REMOVED lines=15> */
.L_x_3304:


//--------------------- .text._Z35group_norm_nhwc_bwd_one_pass_kernelI11Bf16IOFp16WLi128ELi16ELi256EEv26Group_norm_nhwc_bwd_params --------------------------
	.section	.text._Z35group_norm_nhwc_bwd_one_pass_kernelI11Bf16IOFp16WLi128ELi16ELi256EEv26Group_norm_nhwc_bwd_params,"ax",@progbits
	.align	128
        .global         _Z35group_norm_nhwc_bwd_one_pass_kernelI11Bf16IOFp16WLi128ELi16ELi256EEv26Group_norm_nhwc_bwd_params
        .type           _Z35group_norm_nhwc_bwd_one_pass_kernelI11Bf16IOFp16WLi128ELi16ELi256EEv26Group_norm_nhwc_bwd_params,@function
        .size           _Z35group_norm_nhwc_bwd_one_pass_kernelI11Bf16IOFp16WLi128ELi16ELi256EEv26Group_norm_nhwc_bwd_params,(.L_x_3305 - _Z35group_norm_nhwc_bwd_one_pass_kernelI11Bf16IOFp16WLi128ELi16ELi256EEv26Group_norm_nhwc_bwd_params)
        .other          _Z35group_norm_nhwc_bwd_one_pass_kernelI11Bf16IOFp16WLi128ELi16ELi256EEv26Group_norm_nhwc_bwd_params,@"STO_CUDA_ENTRY STV_DEFAULT"
_Z35group_norm_nhwc_bwd_one_pass_kernelI11Bf16IOFp16WLi128ELi16ELi256EEv26Group_norm_nhwc_bwd_params:
.text._Z35group_norm_nhwc_bwd_one_pass_kernelI11Bf16IOFp16WLi128ELi16ELi256EEv26Group_norm_nhwc_bwd_params:
        /* <DEDUP_REMOVED lines=49> */
.L_x_518:
        /* <DEDUP_REMOVED lines=173> */
.L_x_485:
[----:B------:R-:W-:Y:S05]  /*0de0*/  BSYNC B0 ;  /* 0x0000000000007941 */ /* 0x000fea0003800000 */
.L_x_484:
        /* <DEDUP_REMOVED lines=38> */
.L_x_486:
        /* <DEDUP_REMOVED lines=26> */
.L_x_487:
        /* <DEDUP_REMOVED lines=34> */
.L_x_488:
        /* <DEDUP_REMOVED lines=37> */
.L_x_489:
        /* <DEDUP_REMOVED lines=81> */
.L_x_491:
[----:B------:R-:W-:Y:S05]  /*1b70*/  BSYNC B0 ;  /* 0x0000000000007941 */ /* 0x000fea0003800000 */
.L_x_490:
        /* <DEDUP_REMOVED lines=158> */
.L_x_493:
[----:B------:R-:W-:Y:S05]  /*2560*/  BSYNC B0 ;  /* 0x0000000000007941 */ /* 0x000fea0003800000 */
.L_x_492:
        /* <DEDUP_REMOVED lines=21> */
.L_x_495:
[----:B------:R-:W-:Y:S05]  /*26c0*/  BSYNC B0 ;  /* 0x0000000000007941 */ /* 0x000fea0003800000 */
.L_x_494:
        /* <DEDUP_REMOVED lines=38> */
.L_x_498:
[----:B------:R-:W2:Y:S04]  /*2930*/  LDG.E.STRONG.GPU R10, desc[UR12][R8.64] ;  /* 0x0000000c080a7981 */ /* 0x000ea8000c1ef900 */
[----:B--2---:R-:W-:Y:S01]  /*2940*/  CCTL.IVALL ;  /* 0x00000000ff00798f */ /* 0x004fe20002000000 */
[----:B------:R-:W-:Y:S05]  /*2950*/  YIELD ;  /* 0x0000000000007946 */ /* 0x000fea0003800000 */
[----:B------:R-:W-:-:S13]  /*2960*/  ISETP.NE.AND P0, PT, R10, R13, PT ;  /* 0x0000000d0a00720c */ /* 0x000fda0003f05270 */
[----:B------:R-:W-:Y:S05]  /*2970*/  @P0 BRA `(.L_x_498) ;  /* 0xfffffffc00ec0947 */ /* 0x000fea000383ffff */
.L_x_497:
        /* <DEDUP_REMOVED lines=17> */
.L_x_502:
        /* <DEDUP_REMOVED lines=115> */
.L_x_501:
        /* <DEDUP_REMOVED lines=61> */
.L_x_503:
[----:B------:R-:W-:-:S13]  /*3590*/  ISETP.NE.OR P0, PT, R18, RZ, P0 ;  /* 0x000000ff1200720c */ /* 0x000fda0000705670 */
[----:B------:R-:W-:Y:S05]  /*35a0*/  @!P0 BRA `(.L_x_499) ;  /* 0x00000000007c8947 */ /* 0x000fea0003800000 */
.L_x_500:
        /* <DEDUP_REMOVED lines=31> */
.L_x_499:
        /* <DEDUP_REMOVED lines=11> */
.L_x_505:
[----:B------:R-:W-:Y:S05]  /*3850*/  BSYNC B0 ;  /* 0x0000000000007941 */ /* 0x000fea0003800000 */
.L_x_504:
        /* <DEDUP_REMOVED lines=16> */
.L_x_496:
        /* <DEDUP_REMOVED lines=43> */
.L_x_506:
        /* <DEDUP_REMOVED lines=21> */
.L_x_508:
[----:B------:R-:W-:Y:S05]  /*3d60*/  BSYNC B0 ;  /* 0x0000000000007941 */ /* 0x000fea0003800000 */
.L_x_507:
        /* <DEDUP_REMOVED lines=36> */
.L_x_509:
        /* <DEDUP_REMOVED lines=22> */
.L_x_511:
[----:B------:R-:W-:Y:S05]  /*4110*/  BSYNC B0 ;  /* 0x0000000000007941 */ /* 0x000fea0003800000 */
.L_x_510:
        /* <DEDUP_REMOVED lines=31> */
.L_x_512:
        /* <DEDUP_REMOVED lines=22> */
.L_x_514:
[----:B------:R-:W-:Y:S05]  /*4470*/  BSYNC B0 ;  /* 0x0000000000007941 */ /* 0x000fea0003800000 */
.L_x_513:
        /* <DEDUP_REMOVED lines=25> */
.L_x_515:
        /* <DEDUP_REMOVED lines=21> */
.L_x_517:
[----:B------:R-:W-:Y:S05]  /*4760*/  BSYNC B0 ;  /* 0x0000000000007941 */ /* 0x000fea0003800000 */
.L_x_516:
[----:B------:R-:W-:Y:S02]  /*4770*/  UIADD3 UR15, UR17, UR15, URZ ;  /* 0x0000000f110f7290 */ /* 0x000fe4000fffe03f */
[----:B------:R-:W-:Y:S02]  /*4780*/  UIADD3 UR4, UR4, 0x1, URZ ;  /* 0x0000000104047890 */ /* 0x000fe4000fffe03f */
[----:B------:R-:W-:-:S06]  /*4790*/  UISETP.GE.AND UP0, UPT, UR15, UR5, UPT ;  /* 0x000000050f00728c */ /* 0x000fcc000bf06270 */
[----:B------:R-:W-:-:S13]  /*47a0*/  PLOP3.LUT P0, PT, PT, PT, UP0, 0x80, 0x0 ;  /* 0x000000000000781c */ /* 0x000fda0003f0f008 */
[----:B------:R-:W-:Y:S05]  /*47b0*/  @!P0 BRA `(.L_x_518) ;  /* 0xffffffb800d48947 */ /* 0x000fea000383ffff */
.L_x_483:
        /* <DEDUP_REMOVED lines=23> */
.L_x_520:
[----:B------:R-:W-:Y:S05]  /*4930*/  BSYNC B0 ;  /* 0x0000000000007941 */ /* 0x000fea0003800000 */
.L_x_519:
[----:B------:R-:W-:Y:S05]  /*4940*/  @P0 EXIT ;  /* 0x000000000000094d */ /* 0x000fea0003800000 */
[----:B------:R-:W-:Y:S05]  /*4950*/  @P2 BRA `(.L_x_521) ;  /* 0x0000000000202947 */ /* 0x000fea0003800000 */
[----:B------:R-:W-:-:S05]  /*4960*/  IMAD R0, R6, R7, RZ ;  /* 0x0000000706007224 */ /* 0x000fca00078e02ff */
[----:B------:R-:W-:-:S13]  /*4970*/  ISETP.NE.AND P0, PT, R0, -0x1, PT ;  /* 0xffffffff0000780c */ /* 0x000fda0003f05270 */
[----:B------:R-:W-:Y:S05]  /*4980*/  @!P0 BRA `(.L_x_521) ;  /* 0x0000000000148947 */ /* 0x000fea0003800000 */
.L_x_522:
[----:B-1----:R-:W2:Y:S04]  /*4990*/  LDG.E.STRONG.GPU R5, desc[UR12][R2.64] ;  /* 0x0000000c02057981 */ /* 0x002ea8000c1ef900 */
[----:B--2---:R-:W-:Y:S01]  /*49a0*/  CCTL.IVALL ;  /* 0x00000000ff00798f */ /* 0x004fe20002000000 */
[----:B------:R-:W-:Y:S05]  /*49b0*/  YIELD ;  /* 0x0000000000007946 */ /* 0x000fea0003800000 */
[----:B------:R-:W-:-:S13]  /*49c0*/  ISETP.NE.AND P0, PT, R5, R0, PT ;  /* 0x000000000500720c */ /* 0x000fda0003f05270 */
[----:B------:R-:W-:Y:S05]  /*49d0*/  @P0 BRA `(.L_x_522) ;  /* 0xfffffffc00ec0947 */ /* 0x000fea000383ffff */
.L_x_521:
        /* <DEDUP_REMOVED lines=24> */
.L_x_523:
        /* <DEDUP_REMOVED lines=25> */
.L_x_524:
        /* <DEDUP_REMOVED lines=9> */
.L_x_3305:


//--------------------- .text._Z35group_norm_nhwc_bwd_one_pass_kernelI11Bf16IOFp16WLi256ELi16ELi256EEv26Group_norm_nhwc_bwd_params --------------------------
	.section	.text._Z35group_norm_nhwc_bwd_one_pass_kernelI11Bf16IOFp16WLi256ELi16ELi256EEv26Group_norm_nhwc_bwd_params,"ax",@progbits
	.align	128
        .global         _Z35group_norm_nhwc_bwd_one_pass_kernelI11Bf16IOFp16WLi256ELi16ELi256EEv26Group_norm_nhwc_bwd_params
        .type           _Z35group_norm_nhwc_bwd_one_pass_kernelI11Bf16IOFp16WLi256ELi16ELi256EEv26Group_norm_nhwc_bwd_params,@function
        .size           _Z35group_norm_nhwc_bwd_one_pass_kernelI11Bf16IOFp16WLi256ELi16ELi256EEv26Group_norm_nhwc_bwd_params,(.L_x_3306 - _Z35group_norm_nhwc_bwd_one_pass_kernelI11Bf16IOFp16WLi256ELi16ELi256EEv26Group_norm_nhwc_bwd_params)
        .other          _Z35group_norm_nhwc_bwd_one_pass_kernelI11Bf16IOFp16WLi256ELi16ELi256EEv26Group_norm_nhwc_bwd_params,@"STO_CUDA_ENTRY STV_DEFAULT"
_Z35group_norm_nhwc_bwd_one_pass_kernelI11Bf16IOFp16WLi256ELi16ELi256EEv26Group_norm_nhwc_bwd_params:
.text._Z35group_norm_nhwc_bwd_one_pass_kernelI11Bf16IOFp16WLi256ELi16ELi256EEv26Group_norm_nhwc_bwd_params:
        /* <DEDUP_REMOVED lines=47> */
.L_x_576:
        /* <DEDUP_REMOVED lines=261> */
[----:B--2---:R-:W-:-:S03]  /*1340*/  @P0 HADD2.F32 R37, -RZ, R4.H0_H0 ;  /* 0x20000004ff250230 */ /* 0x004fc60000004100 */
[----:B------:R-:W2:Y:S01]  /*1350*/  LDG.E.U16 R4, desc[UR12][R12.64+0x2] ;  /* 0x0000020c0c047981 */ /* 0x000ea2000c1e1500 */
[----:B---3--:R-:W-:-:S03]  /*1360*/  @P0 HADD2.F32 R36, -RZ, R3.H0_H0 ;  /* 0x20000003ff240230 */ /* 0x008fc60000004100 */
[----:B------:R-:W3:Y:S01]  /*1370*/  LDG.E.U16 R3, desc[UR12][R12.64] ;  /* 0x0000000c0c037981 */ /* 0x000ee2000c1e1500 */
[----:B--2---:R-:W-:Y:S02]  /*1380*/  HADD2.F32 R4, -RZ, R4.H0_H0 ;  /* 0x20000004ff047230 */ /* 0x004fe40000004100 */
[----:B---3--:R-:W-:-:S07]  /*1390*/  HADD2.F32 R3, -RZ, R3.H0_H0 ;  /* 0x20000003ff037230 */ /* 0x008fce0000004100 */
.L_x_527:
[----:B------:R-:W-:Y:S05]  /*13a0*/  BSYNC B0 ;  /* 0x0000000000007941 */ /* 0x000fea0003800000 */
.L_x_526:
        /* <DEDUP_REMOVED lines=39> */
.L_x_528:
        /* <DEDUP_REMOVED lines=26> */
.L_x_529:
        /* <DEDUP_REMOVED lines=44> */
.L_x_530:
        /* <DEDUP_REMOVED lines=34> */
.L_x_531:
        /* <DEDUP_REMOVED lines=36> */
.L_x_532:
        /* <DEDUP_REMOVED lines=34> */
.L_x_533:
        /* <DEDUP_REMOVED lines=37> */
.L_x_534:
        /* <DEDUP_REMOVED lines=37> */
.L_x_535:
        /* <DEDUP_REMOVED lines=89> */
.L_x_537:
[----:B------:R-:W-:Y:S05]  /*2b30*/  BSYNC B0 ;  /* 0x0000000000007941 */ /* 0x000fea0003800000 */
.L_x_536:
        /* <DEDUP_REMOVED lines=159> */
.L_x_539:
[----:B------:R-:W-:Y:S05]  /*3530*/  BSYNC B0 ;  /* 0x0000000000007941 */ /* 0x000fea0003800000 */
.L_x_538:
        /* <DEDUP_REMOVED lines=20> */
.L_x_541:
[----:B------:R-:W-:Y:S05]  /*3680*/  BSYNC B0 ;  /* 0x0000000000007941 */ /* 0x000fea0003800000 */
.L_x_540:
        /* <DEDUP_REMOVED lines=47> */
.L_x_544:
[----:B------:R-:W2:Y:S04]  /*3980*/  LDG.E.STRONG.GPU R14, desc[UR12][R12.64] ;  /* 0x0000000c0c0e7981 */ /* 0x000ea8000c1ef900 */
[----:B--2---:R-:W-:Y:S01]  /*3990*/  CCTL.IVALL ;  /* 0x00000000ff00798f */ /* 0x004fe20002000000 */
[----:B------:R-:W-:Y:S05]  /*39a0*/  YIELD ;  /* 0x0000000000007946 */ /* 0x000fea0003800000 */
[----:B------:R-:W-:-:S13]  /*39b0*/  ISETP.NE.AND P6, PT, R14, R19, PT ;  /* 0x000000130e00720c */ /* 0x000fda0003fc5270 */
[----:B------:R-:W-:Y:S05]  /*39c0*/  @P6 BRA `(.L_x_544) ;  /* 0xfffffffc00ec6947 */ /* 0x000fea000383ffff */
.L_x_543:
        /* <DEDUP_REMOVED lines=21> */
.L_x_548:
        /* <DEDUP_REMOVED lines=115> */
.L_x_547:
        /* <DEDUP_REMOVED lines=62> */
.L_x_549:
[----:B------:R-:W-:-:S04]  /*4630*/  ISETP.NE.AND P6, PT, R13, RZ, PT ;  /* 0x000000ff0d00720c */ /* 0x000fc80003fc5270 */
[----:B------:R-:W-:-:S13]  /*4640*/  ISETP.NE.OR P6, PT, R14, RZ, P6 ;  /* 0x000000ff0e00720c */ /* 0x000fda00037c5670 */
[----:B------:R-:W-:Y:S05]  /*4650*/  @!P6 BRA `(.L_x_545) ;  /* 0x00000000007ce947 */ /* 0x000fea0003800000 */
.L_x_546:
        /* <DEDUP_REMOVED lines=31> */
.L_x_545:
        /* <DEDUP_REMOVED lines=10> */
.L_x_551:
[----:B------:R-:W-:Y:S05]  /*48f0*/  BSYNC B0 ;  /* 0x0000000000007941 */ /* 0x000fea0003800000 */
.L_x_550:
        /* <DEDUP_REMOVED lines=17> */
.L_x_542:
        /* <DEDUP_REMOVED lines=42> */
.L_x_552:
        /* <DEDUP_REMOVED lines=22> */
.L_x_554:
[----:B------:R-:W-:Y:S05]  /*4e10*/  BSYNC B0 ;  /* 0x0000000000007941 */ /* 0x000fea0003800000 */
.L_x_553:
        /* <DEDUP_REMOVED lines=29> */
.L_x_555:
        /* <DEDUP_REMOVED lines=22> */
.L_x_557:
[----:B------:R-:W-:Y:S05]  /*5150*/  BSYNC B0 ;  /* 0x0000000000007941 */ /* 0x000fea0003800000 */
.L_x_556:
        /* <DEDUP_REMOVED lines=27> */
.L_x_558:
        /* <DEDUP_REMOVED lines=22> */
.L_x_560:
[----:B------:R-:W-:Y:S05]  /*5470*/  BSYNC B0 ;  /* 0x0000000000007941 */ /* 0x000fea0003800000 */
.L_x_559:
        /* <DEDUP_REMOVED lines=27> */
.L_x_561:
        /* <DEDUP_REMOVED lines=22> */
.L_x_563:
[----:B------:R-:W-:Y:S05]  /*5790*/  BSYNC B0 ;  /* 0x0000000000007941 */ /* 0x000fea0003800000 */
.L_x_562:
        /* <DEDUP_REMOVED lines=27> */
.L_x_564:
        /* <DEDUP_REMOVED lines=22> */
.L_x_566:
[----:B------:R-:W-:Y:S05]  /*5ab0*/  BSYNC B0 ;  /* 0x0000000000007941 */ /* 0x000fea0003800000 */
.L_x_565:
        /* <DEDUP_REMOVED lines=27> */
.L_x_567:
        /* <DEDUP_REMOVED lines=22> */
.L_x_569:
[----:B------:R-:W-:Y:S05]  /*5dd0*/  BSYNC B0 ;  /* 0x0000000000007941 */ /* 0x000fea0003800000 */
.L_x_568:
        /* <DEDUP_REMOVED lines=27> */
.L_x_570:
        /* <DEDUP_REMOVED lines=23> */
.L_x_572:
[----:B------:R-:W-:Y:S05]  /*6100*/  BSYNC B0 ;  /* 0x0000000000007941 */ /* 0x000fea0003800000 */
.L_x_571:
        /* <DEDUP_REMOVED lines=26> */
.L_x_573:
        /* <DEDUP_REMOVED lines=24> */
.L_x_575:
[----:B------:R-:W-:Y:S05]  /*6430*/  BSYNC B0 ;  /* 0x0000000000007941 */ /* 0x000fea0003800000 */
.L_x_574:
        /* <DEDUP_REMOVED lines=8> */
.L_x_525:
        /* <DEDUP_REMOVED lines=23> */
.L_x_578:
[----:B------:R-:W-:Y:S05]  /*6630*/  BSYNC B0 ;  /* 0x0000000000007941 */ /* 0x000fea0003800000 */
.L_x_577:
[----:B------:R-:W-:Y:S05]  /*6640*/  @P0 EXIT ;  /* 0x000000000000094d */ /* 0x000fea0003800000 */
[----:B------:R-:W-:Y:S05]  /*6650*/  @P2 BRA `(.L_x_579) ;  /* 0x0000000000202947 */ /* 0x000fea0003800000 */
[----:B------:R-:W-:-:S05]  /*6660*/  IMAD R0, R6, R7, RZ ;  /* 0x0000000706007224 */ /* 0x000fca00078e02ff */
[----:B------:R-:W-:-:S13]  /*6670*/  ISETP.NE.AND P0, PT, R0, -0x1, PT ;  /* 0xffffffff0000780c */ /* 0x000fda0003f05270 */
[----:B------:R-:W-:Y:S05]  /*6680*/  @!P0 BRA `(.L_x_579) ;  /* 0x0000000000148947 */ /* 0x000fea0003800000 */
.L_x_580:
[----:B0-----:R-:W2:Y:S04]  /*6690*/  LDG.E.STRONG.GPU R5, desc[UR12][R2.64] ;  /* 0x0000000c02057981 */ /* 0x001ea8000c1ef900 */
[----:B--2---:R-:W-:Y:S01]  /*66a0*/  CCTL.IVALL ;  /* 0x00000000ff00798f */ /* 0x004fe20002000000 */
[----:B------:R-:W-:Y:S05]  /*66b0*/  YIELD ;  /* 0x0000000000007946 */ /* 0x000fea0003800000 */
[----:B------:R-:W-:-:S13]  /*66c0*/  ISETP.NE.AND P0, PT, R5, R0, PT ;  /* 0x000000000500720c */ /* 0x000fda0003f05270 */
[----:B------:R-:W-:Y:S05]  /*66d0*/  @P0 BRA `(.L_x_580) ;  /* 0xfffffffc00ec0947 */ /* 0x000fea000383ffff */
.L_x_579:
        /* <DEDUP_REMOVED lines=24> */
.L_x_581:
        /* <DEDUP_REMOVED lines=25> */
.L_x_582:
        /* <DEDUP_REMOVED lines=9> */
.L_x_3306:


//--------------------- .text._Z35group_norm_nhwc_bwd_one_pass_kernelI11Bf16IOFp16WLi512ELi16ELi256EEv26Group_norm_nhwc_bwd_params --------------------------
	.section	.text._Z35group_norm_nhwc_bwd_one_pass_kernelI11Bf16IOFp16WLi512ELi16ELi256EEv26Group_norm_nhwc_bwd_params,"ax",@progbits
	.align	128
        .global         _Z35group_norm_nhwc_bwd_one_pass_kernelI11Bf16IOFp16WLi512ELi16ELi256EEv26Group_norm_nhwc_bwd_params
        .type           _Z35group_norm_nhwc_bwd_one_pass_kernelI11Bf16IOFp16WLi512ELi16ELi256EEv26Group_norm_nhwc_bwd_params,@function
        .size           _Z35group_norm_nhwc_bwd_one_pass_kernelI11Bf16IOFp16WLi512ELi16ELi256EEv26Group_norm_nhwc_bwd_params,(.L_x_3307 - _Z35group_norm_nhwc_bwd_one_pass_kernelI11Bf16IOFp16WLi512ELi16ELi256EEv26Group_norm_nhwc_bwd_params)
        .other          _Z35group_norm_nhwc_bwd_one_pass_kernelI11Bf16IOFp16WLi512ELi16ELi256EEv26Group_norm_nhwc_bwd_params,@"STO_CUDA_ENTRY STV_DEFAULT"
_Z35group_norm_nhwc_bwd_one_pass_kernelI11Bf16IOFp16WLi512ELi16ELi256EEv26Group_norm_nhwc_bwd_params:
.text._Z35group_norm_nhwc_bwd_one_pass_kernelI11Bf16IOFp16WLi512ELi16ELi256EEv26Group_norm_nhwc_bwd_params:
        /* <DEDUP_REMOVED lines=102> */
.L_x_666:
        /* <DEDUP_REMOVED lines=433> */
.L_x_585:
[----:B------:R-:W-:Y:S05]  /*2170*/  BSYNC B0 ;  /* 0x0000000000007941 */ /* 0x000fea0003800000 */
.L_x_584:
        /* <DEDUP_REMOVED lines=38> */
.L_x_586:
        /* <DEDUP_REMOVED lines=26> */
.L_x_587:
        /* <DEDUP_REMOVED lines=43> */
.L_x_588:
        /* <DEDUP_REMOVED lines=40> */
.L_x_589:
        /* <DEDUP_REMOVED lines=34> */
.L_x_590:
        /* <DEDUP_REMOVED lines=36> */
.L_x_591:
        /* <DEDUP_REMOVED lines=34> */
.L_x_592:
        /* <DEDUP_REMOVED lines=36> */
.L_x_593:
        /* <DEDUP_REMOVED lines=34> */
.L_x_594:
        /* <DEDUP_REMOVED lines=36> */
.L_x_595:
        /* <DEDUP_REMOVED lines=34> */
.L_x_596:
        /* <DEDUP_REMOVED lines=36> */
.L_x_597:
        /* <DEDUP_REMOVED lines=34> */
.L_x_598:
        /* <DEDUP_REMOVED lines=37> */
.L_x_599:
        /* <DEDUP_REMOVED lines=37> */
.L_x_600:
        /* <DEDUP_REMOVED lines=35> */
.L_x_601:
        /* <DEDUP_REMOVED lines=116> */
.L_x_603:
[----:B------:R-:W-:Y:S05]  /*4c60*/  BSYNC B0 ;  /* 0x0000000000007941 */ /* 0x000fea0003800000 */
.L_x_602:
        /* <DEDUP_REMOVED lines=159> */
.L_x_605:
[----:B------:R-:W-:Y:S05]  /*5660*/  BSYNC B0 ;  /* 0x0000000000007941 */ /* 0x000fea0003800000 */
.L_x_604:
        /* <DEDUP_REMOVED lines=17> */
.L_x_607:
[----:B------:R-:W-:Y:S05]  /*5780*/  BSYNC B0 ;  /* 0x0000000000007941 */ /* 0x000fea0003800000 */
.L_x_606:
        /* <DEDUP_REMOVED lines=64> */
.L_x_610:
[----:B------:R-:W2:Y:S04]  /*5b90*/  LDG.E.STRONG.GPU R33, desc[UR8][R34.64] ;  /* 0x0000000822217981 */ /* 0x000ea8000c1ef900 */
[----:B--2---:R-:W-:Y:S01]  /*5ba0*/  CCTL.IVALL ;  /* 0x00000000ff00798f */ /* 0x004fe20002000000 */
[----:B------:R-:W-:Y:S05]  /*5bb0*/  YIELD ;  /* 0x0000000000007946 */ /* 0x000fea0003800000 */
[----:B------:R-:W-:-:S13]  /*5bc0*/  ISETP.NE.AND P6, PT, R33, R66, PT ;  /* 0x000000422100720c */ /* 0x000fda0003fc5270 */
[----:B------:R-:W-:Y:S05]  /*5bd0*/  @P6 BRA `(.L_x_610) ;  /* 0xfffffffc00ec6947 */ /* 0x000fea000383ffff */
.L_x_609:
        /* <DEDUP_REMOVED lines=21> */
.L_x_614:
        /* <DEDUP_REMOVED lines=115> */
.L_x_613:
        /* <DEDUP_REMOVED lines=62> */
.L_x_615:
[----:B------:R-:W-:-:S04]  /*6840*/  ISETP.NE.AND P6, PT, R33, RZ, PT ;  /* 0x000000ff2100720c */ /* 0x000fc80003fc5270 */
[----:B------:R-:W-:-:S13]  /*6850*/  ISETP.NE.OR P6, PT, R35, RZ, P6 ;  /* 0x000000ff2300720c */ /* 0x000fda00037c5670 */
[----:B------:R-:W-:Y:S05]  /*6860*/  @!P6 BRA `(.L_x_611) ;  /* 0x00000000007ce947 */ /* 0x000fea0003800000 */
.L_x_612:
        /* <DEDUP_REMOVED lines=31> */
.L_x_611:
        /* <DEDUP_REMOVED lines=11> */
.L_x_617:
[----:B------:R-:W-:Y:S05]  /*6b10*/  BSYNC B0 ;  /* 0x0000000000007941 */ /* 0x000fea0003800000 */
.L_x_616:
        /* <DEDUP_REMOVED lines=17> */
.L_x_608:
        /* <DEDUP_REMOVED lines=40> */
.L_x_618:
        /* <DEDUP_REMOVED lines=21> */
.L_x_620:
[----:B------:R-:W-:Y:S05]  /*7000*/  BSYNC B0 ;  /* 0x0000000000007941 */ /* 0x000fea0003800000 */
.L_x_619:
        /* <DEDUP_REMOVED lines=28> */
.L_x_621:
        /* <DEDUP_REMOVED lines=20> */
.L_x_623:
[----:B------:R-:W-:Y:S05]  /*7310*/  BSYNC B0 ;  /* 0x0000000000007941 */ /* 0x000fea0003800000 */
.L_x_622:
        /* <DEDUP_REMOVED lines=27> */
.L_x_624:
        /* <DEDUP_REMOVED lines=20> */
.L_x_626:
[----:B------:R-:W-:Y:S05]  /*7610*/  BSYNC B0 ;  /* 0x0000000000007941 */ /* 0x000fea0003800000 */
.L_x_625:
        /* <DEDUP_REMOVED lines=27> */
.L_x_627:
        /* <DEDUP_REMOVED lines=23> */
.L_x_629:
[----:B------:R-:W-:Y:S05]  /*7940*/  BSYNC B0 ;  /* 0x0000000000007941 */ /* 0x000fea0003800000 */
.L_x_628:
        /* <DEDUP_REMOVED lines=28> */
.L_x_630:
        /* <DEDUP_REMOVED lines=23> */
.L_x_632:
[----:B------:R-:W-:Y:S05]  /*7c80*/  BSYNC B0 ;  /* 0x0000000000007941 */ /* 0x000fea0003800000 */
.L_x_631:
        /* <DEDUP_REMOVED lines=28> */
.L_x_633:
        /* <DEDUP_REMOVED lines=23> */
.L_x_635:
[----:B------:R-:W-:Y:S05]  /*7fc0*/  BSYNC B0 ;  /* 0x0000000000007941 */ /* 0x000fea0003800000 */
.L_x_634:
        /* <DEDUP_REMOVED lines=28> */
.L_x_636:
        /* <DEDUP_REMOVED lines=23> */
.L_x_638:
[----:B------:R-:W-:Y:S05]  /*8300*/  BSYNC B0 ;  /* 0x0000000000007941 */ /* 0x000fea0003800000 */
.L_x_637:
        /* <DEDUP_REMOVED lines=28> */
.L_x_639:
        /* <DEDUP_REMOVED lines=23> */
.L_x_641:
[----:B------:R-:W-:Y:S05]  /*8640*/  BSYNC B0 ;  /* 0x0000000000007941 */ /* 0x000fea0003800000 */
.L_x_640:
        /* <DEDUP_REMOVED lines=28> */
.L_x_642:
        /* <DEDUP_REMOVED lines=23> */
.L_x_644:
[----:B------:R-:W-:Y:S05]  /*8980*/  BSYNC B0 ;  /* 0x0000000000007941 */ /* 0x000fea0003800000 */
.L_x_643:
        /* <DEDUP_REMOVED lines=27> */
.L_x_645:
        /* <DEDUP_REMOVED lines=22> */
.L_x_647:
[----:B------:R-:W-:Y:S05]  /*8ca0*/  BSYNC B0 ;  /* 0x0000000000007941 */ /* 0x000fea0003800000 */
.L_x_646:
        /* <DEDUP_REMOVED lines=29> */
.L_x_648:
        /* <DEDUP_REMOVED lines=22> */
.L_x_650:
[----:B------:R-:W-:Y:S05]  /*8fe0*/  BSYNC B0 ;  /* 0x0000000000007941 */ /* 0x000fea0003800000 */
.L_x_649:
        /* <DEDUP_REMOVED lines=27> */
.L_x_651:
        /* <DEDUP_REMOVED lines=22> */
.L_x_653:
[----:B------:R-:W-:Y:S05]  /*9300*/  BSYNC B0 ;  /* 0x0000000000007941 */ /* 0x000fea0003800000 */
.L_x_652:
        /* <DEDUP_REMOVED lines=29> */
.L_x_654:
        /* <DEDUP_REMOVED lines=27> */
.L_x_656:
[----:B------:R-:W-:Y:S05]  /*9690*/  BSYNC B0 ;  /* 0x0000000000007941 */ /* 0x000fea0003800000 */
.L_x_655:
        /* <DEDUP_REMOVED lines=27> */
.L_x_657:
        /* <DEDUP_REMOVED lines=27> */
.L_x_659:
[----:B------:R-:W-:Y:S05]  /*9a00*/  BSYNC B0 ;  /* 0x0000000000007941 */ /* 0x000fea0003800000 */
.L_x_658:
        /* <DEDUP_REMOVED lines=27> */
.L_x_660:
        /* <DEDUP_REMOVED lines=29> */
.L_x_662:
[----:B------:R-:W-:Y:S05]  /*9d90*/  BSYNC B0 ;  /* 0x0000000000007941 */ /* 0x000fea0003800000 */
.L_x_661:
        /* <DEDUP_REMOVED lines=25> */
.L_x_663:
        /* <DEDUP_REMOVED lines=23> */
.L_x_665:
[----:B------:R-:W-:Y:S05]  /*a0a0*/  BSYNC B0 ;  /* 0x0000000000007941 */ /* 0x000fea0003800000 */
.L_x_664:
[----:B------:R-:W-:Y:S02]  /*a0b0*/  IADD3 R6, R4, R6, RZ ;  /* 0x0000000604067210 */ /* 0x000fe40007ffe0ff */
[----:B------:R-:W-:Y:S02]  /*a0c0*/  IADD3 R97, R97, 0x1, RZ ;  /* 0x0000000161617810 */ /* 0x000fe40007ffe0ff */
[----:B------:R-:W-:-:S13]  /*a0d0*/  ISETP.GE.AND P0, PT, R6, UR4, PT ;  /* 0x0000000406007c0c */ /* 0x000fda000bf06270 */
[----:B------:R-:W-:Y:S05]  /*a0e0*/  @!P0 BRA `(.L_x_666) ;  /* 0xffffff64005c8947 */ /* 0x000fea000383ffff */
.L_x_583:
        /* <DEDUP_REMOVED lines=23> */
.L_x_668:
[----:B------:R-:W-:Y:S05]  /*a260*/  BSYNC B0 ;  /* 0x0000000000007941 */ /* 0x000fea0003800000 */
.L_x_667:
[----:B------:R-:W-:Y:S05]  /*a270*/  @P0 EXIT ;  /* 0x000000000000094d */ /* 0x000fea0003800000 */
[----:B------:R-:W-:Y:S05]  /*a280*/  @P2 BRA `(.L_x_669) ;  /* 0x0000000000202947 */ /* 0x000fea0003800000 */
[----:B------:R-:W-:-:S05]  /*a290*/  IMAD R0, R6, R9, RZ ;  /* 0x0000000906007224 */ /* 0x000fca00078e02ff */
[----:B------:R-:W-:-:S13]  /*a2a0*/  ISETP.NE.AND P0, PT, R0, -0x1, PT ;  /* 0xffffffff0000780c */ /* 0x000fda0003f05270 */
[----:B------:R-:W-:Y:S05]  /*a2b0*/  @!P0 BRA `(.L_x_669) ;  /* 0x0000000000148947 */ /* 0x000fea0003800000 */
.L_x_670:
[----:B0-----:R-:W2:Y:S04]  /*a2c0*/  LDG.E.STRONG.GPU R3, desc[UR8][R4.64] ;  /* 0x0000000804037981 */ /* 0x001ea8000c1ef900 */
[----:B--2---:R-:W-:Y:S01]  /*a2d0*/  CCTL.IVALL ;  /* 0x00000000ff00798f */ /* 0x004fe20002000000 */
[----:B------:R-:W-:Y:S05]  /*a2e0*/  YIELD ;  /* 0x0000000000007946 */ /* 0x000fea0003800000 */
[----:B------:R-:W-:-:S13]  /*a2f0*/  ISETP.NE.AND P0, PT, R3, R0, PT ;  /* 0x000000000300720c */ /* 0x000fda0003f05270 */
[----:B------:R-:W-:Y:S05]  /*a300*/  @P0 BRA `(.L_x_670) ;  /* 0xfffffffc00ec0947 */ /* 0x000fea000383ffff */
.L_x_669:
        /* <DEDUP_REMOVED lines=24> */
.L_x_671:
        /* <DEDUP_REMOVED lines=25> */
.L_x_672:
        /* <DEDUP_REMOVED lines=14> */
.L_x_3307:


//--------------------- .text._Z35group_norm_nhwc_bwd_one_pass_kernelI11Fp16IOFp32WLi64ELi16ELi256EEv26Group_norm_nhwc_bwd_params --------------------------
	.section	.text._Z35group_norm_nhwc_bwd_one_pass_kernelI11Fp16IOFp32WLi64ELi16ELi256EEv26Group_norm_nhwc_bwd_params,"ax",@progbits
	.align	128
        .global         _Z35group_norm_nhwc_bwd_one_pass_kernelI11Fp16IOFp32WLi64ELi16ELi256EEv26Group_norm_nhwc_bwd_params
        .type           _Z35group_norm_nhwc_bwd_one_pass_kernelI11Fp16IOFp32WLi64ELi16ELi256EEv26Group_norm_nhwc_bwd_params,@function
        .size           _Z35group_norm_nhwc_bwd_one_pass_kernelI11Fp16IOFp32WLi64ELi16ELi256EEv26Group_norm_nhwc_bwd_params,(.L_x_3308 - _Z35group_norm_nhwc_bwd_one_pass_kernelI11Fp16IOFp32WLi64ELi16ELi256EEv26Group_norm_nhwc_bwd_params)
        .other          _Z35group_norm_nhwc_bwd_one_pass_kernelI11Fp16IOFp32WLi64ELi16ELi256EEv26Group_norm_nhwc_bwd_params,@"STO_CUDA_ENTRY STV_DEFAULT"
_Z35group_norm_nhwc_bwd_one_pass_kernelI11Fp16IOFp32WLi64ELi16ELi256EEv26Group_norm_nhwc_bwd_params:
.text._Z35group_norm_nhwc_bwd_one_pass_kernelI11Fp16IOFp32WLi64ELi16ELi256EEv26Group_norm_nhwc_bwd_params:
        /* <DEDUP_REMOVED lines=47> */
.L_x_700:
[----:B0-----:R-:W0:Y:S01]  /*02f0*/  LDC R9, c[0x0][0x2a0] ;  /* 0x0000a800ff097b82 */ /* 0x001e220000000800 */
[----:B------:R-:W-:Y:S01]  /*0300*/  IABS R8, R36 ;  /* 0x0000002400087213 */ /* 0x000fe20000000000 */
[----:B------:R-:W-:-:S06]  /*0310*/  ULDC.64 UR10, c[0x0][0x290] ;  /* 0x0000a400000a7ab9 */ /* 0x000fcc0000000a00 */
[----:B------:R-:W1:Y:S01]  /*0320*/  LDC R13, c[0x0][0x2ac] ;  /* 0x0000ab00ff0d7b82 */ /* 0x000e620000000800 */
[----:B------:R-:W-:-:S07]  /*0330*/  ISETP.GE.AND P3, PT, R36, RZ, PT ;  /* 0x000000ff2400720c */ /* 0x000fce0003f66270 */
[----:B------:R-:W2:Y:S01]  /*0340*/  @P1 LDC.64 R16, c[0x0][0x288] ;  /* 0x0000a200ff101b82 */ /* 0x000ea20000000a00 */
[----:B0-----:R-:W-:-:S07]  /*0350*/  IABS R12, R9 ;  /* 0x00000009000c7213 */ /* 0x001fce0000000000 */
[----:B------:R-:W0:Y:S01]  /*0360*/  @P1 LDC.64 R18, c[0x0][0x230] ;  /* 0x00008c00ff121b82 */ /* 0x000e220000000a00 */
[----:B------:R-:W3:Y:S08]  /*0370*/  I2F.RP R3, R12 ;  /* 0x0000000c00037306 */ /* 0x000ef00000209400 */
[----:B---3--:R-:W3:Y:S02]  /*0380*/  MUFU.RCP R3, R3 ;  /* 0x0000000300037308 */ /* 0x008ee40000001000 */
[----:B---3--:R-:W-:-:S06]  /*0390*/  IADD3 R4, R3, 0xffffffe, RZ ;  /* 0x0ffffffe03047810 */ /* 0x008fcc0007ffe0ff */
[----:B------:R3:W4:Y:S02]  /*03a0*/  F2I.FTZ.U32.TRUNC.NTZ R5, R4 ;  /* 0x0000000400057305 */ /* 0x000724000021f000 */
[----:B---3--:R-:W-:Y:S02]  /*03b0*/  MOV R4, RZ ;  /* 0x000000ff00047202 */ /* 0x008fe40000000f00 */
[----:B----4-:R-:W-:-:S05]  /*03c0*/  IADD3 R7, RZ, -R5, RZ ;  /* 0x80000005ff077210 */ /* 0x010fca0007ffe0ff */
[----:B------:R-:W-:-:S04]  /*03d0*/  IMAD R7, R7, R12, RZ ;  /* 0x0000000c07077224 */ /* 0x000fc800078e02ff */
[----:B------:R-:W-:Y:S01]  /*03e0*/  IMAD.HI.U32 R5, R5, R7, R4 ;  /* 0x0000000705057227 */ /* 0x000fe200078e0004 */
[----:B------:R-:W-:Y:S01]  /*03f0*/  SHF.R.U32.HI R4, RZ, 0x3, R38 ;  /* 0x00000003ff047819 */ /* 0x000fe20000011626 */
[----:B------:R-:W3:Y:S04]  /*0400*/  LDC.64 R6, c[0x0][0x248] ;  /* 0x00009200ff067b82 */ /* 0x000ee80000000a00 */
[----:B------:R-:W-:-:S04]  /*0410*/  IMAD.HI.U32 R5, R5, R8, RZ ;  /* 0x0000000805057227 */ /* 0x000fc800078e00ff */
[----:B-1----:R-:W-:Y:S01]  /*0420*/  IMAD R4, R13, UR14, R4 ;  /* 0x0000000e0d047c24 */ /* 0x002fe2000f8e0204 */
[----:B------:R-:W-:Y:S02]  /*0430*/  IADD3 R3, -R5, RZ, RZ ;  /* 0x000000ff05037210 */ /* 0x000fe40007ffe1ff */
[----:B------:R-:W-:-:S03]  /*0440*/  LOP3.LUT R13, R36, R9, RZ, 0x3c, !PT ;  /* 0x00000009240d7212 */ /* 0x000fc600078e3cff */
[----:B------:R-:W-:-:S05]  /*0450*/  IMAD R3, R12, R3, R8 ;  /* 0x000000030c037224 */ /* 0x000fca00078e0208 */
[----:B------:R-:W-:Y:S01]  /*0460*/  ISETP.GT.U32.AND P5, PT, R12, R3, PT ;  /* 0x000000030c00720c */ /* 0x000fe20003fa4070 */
[----:B---3--:R-:W-:-:S06]  /*0470*/  IMAD.WIDE R6, R36, 0x8, R6 ;  /* 0x0000000824067825 */ /* 0x008fcc00078e0206 */
[----:B------:R-:W3:Y:S06]  /*0480*/  LDG.E.64 R6, desc[UR12][R6.64] ;  /* 0x0000000c06067981 */ /* 0x000eec000c1e1b00 */
        /* <DEDUP_REMOVED lines=22> */
[----:B------:R-:W1:Y:S01]  /*05f0*/  @P0 LDC.64 R20, c[0x0][0x288] ;  /* 0x0000a200ff140b82 */ /* 0x000e620000000a00 */
[----:B------:R-:W-:-:S03]  /*0600*/  SHF.R.S32.HI R9, RZ, 0x1f, R8 ;  /* 0x0000001fff097819 */ /* 0x000fc60000011408 */
[----:B------:R-:W-:Y:S01]  /*0610*/  IMAD R4, R4, UR10, RZ ;  /* 0x0000000a04047c24 */ /* 0x000fe2000f8e02ff */
[----:B------:R-:W-:Y:S01]  /*0620*/  SHF.R.S32.HI R13, RZ, 0x1f, R10 ;  /* 0x0000001fff0d7819 */ /* 0x000fe2000001140a */
[C---:B------:R-:W-:Y:S01]  /*0630*/  IMAD.WIDE.U32 R40, R5.reuse, UR10, R8 ;  /* 0x0000000a05287c25 */ /* 0x040fe2000f8e0008 */
[----:B------:R-:W-:Y:S01]  /*0640*/  IADD3 R27, R10, 0x20, RZ ;  /* 0x000000200a1b7810 */ /* 0x000fe20007ffe0ff */
[----:B------:R-:W4:Y:S02]  /*0650*/  @P0 LDC.64 R14, c[0x0][0x230] ;  /* 0x00008c00ff0e0b82 */ /* 0x000f240000000a00 */
[----:B------:R-:W-:Y:S01]  /*0660*/  IMAD R43, R5, UR11, R4 ;  /* 0x0000000b052b7c24 */ /* 0x000fe2000f8e0204 */
[----:B------:R-:W-:Y:S01]  /*0670*/  @P1 MOV R42, R40 ;  /* 0x00000028002a1202 */ /* 0x000fe20000000f00 */
[----:B--2---:R-:W-:-:S03]  /*0680*/  @P1 IMAD R4, R13, R16, RZ ;  /* 0x000000100d041224 */ /* 0x004fc600078e02ff */
[----:B------:R-:W-:Y:S01]  /*0690*/  IADD3 R43, R41, R43, RZ ;  /* 0x0000002b292b7210 */ /* 0x000fe20007ffe0ff */
[----:B------:R-:W2:Y:S01]  /*06a0*/  @P1 LDC.64 R12, c[0x0][0x228] ;  /* 0x00008a00ff0c1b82 */ /* 0x000ea20000000a00 */
[C---:B------:R-:W-:Y:S02]  /*06b0*/  @P1 IMAD R23, R10.reuse, R17, R4 ;  /* 0x000000110a171224 */ /* 0x040fe400078e0204 */
[----:B------:R-:W-:-:S05]  /*06c0*/  @P1 IMAD.WIDE.U32 R16, R10, R16, R42 ;  /* 0x000000100a101225 */ /* 0x000fca00078e002a */
[----:B------:R-:W4:Y:S01]  /*06d0*/  @P0 LDC.64 R4, c[0x0][0x228] ;  /* 0x00008a00ff040b82 */ /* 0x000f220000000a00 */
[----:B------:R-:W-:Y:S02]  /*06e0*/  SHF.R.S32.HI R25, RZ, 0x1f, R27 ;  /* 0x0000001fff197819 */ /* 0x000fe4000001141b */
[----:B------:R-:W-:Y:S02]  /*06f0*/  @P1 IADD3 R17, R17, R23, RZ ;  /* 0x0000001711111210 */ /* 0x000fe40007ffe0ff */
[C---:B------:R-:W-:Y:S01]  /*0700*/  @P1 SHF.L.U32 R23, R16.reuse, 0x1, RZ ;  /* 0x0000000110171819 */ /* 0x040fe200000006ff */
[----:B-1----:R-:W-:Y:S01]  /*0710*/  @P0 IMAD R24, R25, R20, RZ ;  /* 0x0000001419180224 */ /* 0x002fe200078e02ff */
[----:B------:R-:W-:Y:S02]  /*0720*/  @P1 SHF.L.U64.HI R22, R16, 0x1, R17 ;  /* 0x0000000110161819 */ /* 0x000fe40000010211 */
[----:B------:R-:W-:Y:S02]  /*0730*/  @P0 MOV R16, R40 ;  /* 0x0000002800100202 */ /* 0x000fe40000000f00 */
[----:B------:R-:W-:Y:S01]  /*0740*/  @P0 MOV R17, R43 ;  /* 0x0000002b00110202 */ /* 0x000fe20000000f00 */
[----:B------:R-:W-:Y:S01]  /*0750*/  @P0 IMAD R25, R27, R21, R24 ;  /* 0x000000151b190224 */ /* 0x000fe200078e0218 */
[----:B0-----:R-:W-:Y:S01]  /*0760*/  @P1 IADD3 R18, P2, R23, R18, RZ ;  /* 0x0000001217121210 */ /* 0x001fe20007f5e0ff */
[----:B------:R-:W-:-:S03]  /*0770*/  @P0 IMAD.WIDE.U32 R20, R27, R20, R16 ;  /* 0x000000141b140225 */ /* 0x000fc600078e0010 */
[----:B------:R-:W-:Y:S02]  /*0780*/  @P1 IADD3.X R19, R22, R19, RZ, P2, !PT ;  /* 0x0000001316131210 */ /* 0x000fe400017fe4ff */
[----:B--2---:R-:W-:Y:S02]  /*0790*/  @P1 IADD3 R16, P2, R23, R12, RZ ;  /* 0x0000000c17101210 */ /* 0x004fe40007f5e0ff */
[----:B------:R-:W-:Y:S02]  /*07a0*/  @P0 SHF.L.U32 R17, R20, 0x1, RZ ;  /* 0x0000000114110819 */ /* 0x000fe400000006ff */
[----:B------:R-:W-:Y:S02]  /*07b0*/  CS2R R32, SRZ ;  /* 0x0000000000207805 */ /* 0x000fe4000001ff00 */
[C---:B----4-:R-:W-:Y:S02]  /*07c0*/  @P0 IADD3 R12, P3, R17.reuse, R14, RZ ;  /* 0x0000000e110c0210 */ /* 0x050fe40007f7e0ff */
[----:B------:R-:W-:-:S02]  /*07d0*/  @P0 IADD3 R4, P4, R17, R4, RZ ;  /* 0x0000000411040210 */ /* 0x000fc40007f9e0ff */
[----:B------:R-:W5:Y:S01]  /*07e0*/  @P1 LDG.E R33, desc[UR12][R18.64] ;  /* 0x0000000c12211981 */ /* 0x000f62000c1e1900 */
[----:B------:R-:W-:-:S05]  /*07f0*/  @P1 IADD3.X R17, R22, R13, RZ, P2, !PT ;  /* 0x0000000d16111210 */ /* 0x000fca00017fe4ff */
[----:B------:R-:W5:Y:S01]  /*0800*/  @P1 LDG.E R32, desc[UR12][R16.64] ;  /* 0x0000000c10201981 */ /* 0x000f62000c1e1900 */
[----:B------:R-:W-:-:S04]  /*0810*/  @P0 IADD3 R21, R21, R25, RZ ;  /* 0x0000001915150210 */ /* 0x000fc80007ffe0ff */
[----:B------:R-:W-:Y:S02]  /*0820*/  @P0 SHF.L.U64.HI R20, R20, 0x1, R21 ;  /* 0x0000000114140819 */ /* 0x000fe40000010215 */
[----:B------:R-:W-:Y:S02]  /*0830*/  MOV R34, RZ ;  /* 0x000000ff00227202 */ /* 0x000fe40000000f00 */
[----:B------:R-:W-:Y:S02]  /*0840*/  MOV R31, RZ ;  /* 0x000000ff001f7202 */ /* 0x000fe40000000f00 */
[C---:B------:R-:W-:Y:S02]  /*0850*/  @P0 IADD3.X R13, R20.reuse, R15, RZ, P3, !PT ;  /* 0x0000000f140d0210 */ /* 0x040fe40001ffe4ff */
[----:B------:R-:W-:-:S03]  /*0860*/  @P0 IADD3.X R5, R20, R5, RZ, P4, !PT ;  /* 0x0000000514050210 */ /* 0x000fc600027fe4ff */
[----:B------:R-:W5:Y:S04]  /*0870*/  @P0 LDG.E R34, desc[UR12][R12.64] ;  /* 0x0000000c0c220981 */ /* 0x000f68000c1e1900 */
[----:B------:R0:W5:Y:S01]  /*0880*/  @P0 LDG.E R31, desc[UR12][R4.64] ;  /* 0x0000000c041f0981 */ /* 0x000162000c1e1900 */
[----:B------:R-:W-:Y:S01]  /*0890*/  UMOV UR10, 0x3f800000 ;  /* 0x3f800000000a7882 */ /* 0x000fe20000000000 */
[----:B------:R-:W-:Y:S01]  /*08a0*/  BSSY B0, `(.L_x_674) ;  /* 0x000001c000007945 */ /* 0x000fe20003800000 */
[----:B0-----:R-:W-:Y:S02]  /*08b0*/  CS2R R4, SRZ ;  /* 0x0000000000047805 */ /* 0x001fe4000001ff00 */
[----:B---3--:R-:W-:-:S13]  /*08c0*/  R2UR UR11, R6 ;  /* 0x00000000060b72ca */ /* 0x008fda00000e0000 */
        /* <DEDUP_REMOVED lines=11> */
[----:B------:R-:W-:Y:S02]  /*0980*/  @UP0 UMOV UR10, UR4 ;  /* 0x00000004000a0c82 */ /* 0x000fe40008000000 */
[----:B------:R-:W-:Y:S05]  /*0990*/  @P0 BRA `(.L_x_675) ;  /* 0x0000000000300947 */ /* 0x000fea0003800000 */
[----:B------:R-:W-:Y:S01]  /*09a0*/  ULDC.U8 UR4, c[0x0][0x2a4] ;  /* 0x0000a90000047ab9 */ /* 0x000fe20000000000 */
[C---:B------:R-:W-:Y:S01]  /*09b0*/  SHF.L.U32 R13, R8.reuse, 0x2, RZ ;  /* 0x00000002080d7819 */ /* 0x040fe200000006ff */
[----:B------:R-:W-:Y:S01]  /*09c0*/  ULDC.64 UR16, c[0x0][0x238] ;  /* 0x00008e0000107ab9 */ /* 0x000fe20000000a00 */
[----:B------:R-:W-:Y:S02]  /*09d0*/  ISETP.NE.AND P0, PT, RZ, UR4, PT ;  /* 0x00000004ff007c0c */ /* 0x000fe4000bf05270 */
[----:B------:R-:W-:Y:S02]  /*09e0*/  SHF.L.U64.HI R14, R8, 0x2, R9 ;  /* 0x00000002080e7819 */ /* 0x000fe40000010209 */
[----:B------:R-:W-:-:S09]  /*09f0*/  IADD3 R12, P2, R13, UR16, RZ ;  /* 0x000000100d0c7c10 */ /* 0x000fd2000ff5e0ff */
[----:B------:R-:W0:Y:S02]  /*0a00*/  @P0 LDC.64 R4, c[0x0][0x240] ;  /* 0x00009000ff040b82 */ /* 0x000e240000000a00 */
[----:B0-----:R-:W-:Y:S02]  /*0a10*/  @P0 IADD3 R8, P3, R13, R4, RZ ;  /* 0x000000040d080210 */ /* 0x001fe40007f7e0ff */
[C---:B------:R-:W-:Y:S02]  /*0a20*/  IADD3.X R13, R14.reuse, UR17, RZ, P2, !PT ;  /* 0x000000110e0d7c10 */ /* 0x040fe400097fe4ff */
[----:B------:R-:W-:-:S03]  /*0a30*/  @P0 IADD3.X R9, R14, R5, RZ, P3, !PT ;  /* 0x000000050e090210 */ /* 0x000fc60001ffe4ff */
[----:B------:R0:W5:Y:S04]  /*0a40*/  LDG.E.64 R4, desc[UR12][R12.64] ;  /* 0x0000000c0c047981 */ /* 0x000168000c1e1b00 */
[----:B------:R0:W5:Y:S02]  /*0a50*/  @P0 LDG.E.64 R6, desc[UR12][R8.64] ;  /* 0x0000000c08060981 */ /* 0x000164000c1e1b00 */
.L_x_675:
[----:B------:R-:W-:Y:S05]  /*0a60*/  BSYNC B0 ;  /* 0x0000000000007941 */ /* 0x000fea0003800000 */
.L_x_674:
[----:B------:R-:W-:Y:S01]  /*0a70*/  ULDC.U8 UR4, c[0x0][0x2a4] ;  /* 0x0000a90000047ab9 */ /* 0x000fe20000000000 */
[--C-:B0----5:R-:W-:Y:S01]  /*0a80*/  HADD2.F32 R8, -RZ, R33.reuse.H0_H0 ;  /* 0x20000021ff087230 */ /* 0x121fe20000004100 */
[----:B------:R-:W-:Y:S01]  /*0a90*/  ISETP.NE.AND P2, PT, RZ, UR4, PT ;  /* 0x00000004ff007c0c */ /* 0x000fe2000bf45270 */
[----:B------:R-:W-:Y:S02]  /*0aa0*/  HADD2.F32 R9, -RZ, R33.H1_H1 ;  /* 0x30000021ff097230 */ /* 0x000fe40000004100 */
[----:B------:R-:W-:Y:S02]  /*0ab0*/  HADD2.F32 R17, -RZ, R34.H0_H0 ;  /* 0x20000022ff117230 */ /* 0x000fe40000004100 */
[----:B------:R-:W-:Y:S01]  /*0ac0*/  FADD.FTZ R8, R8, -UR11 ;  /* 0x8000000b08087e21 */ /* 0x000fe20008010000 */
[--C-:B------:R-:W-:Y:S02]  /*0ad0*/  HADD2.F32 R14, -RZ, R32.reuse.H0_H0 ;  /* 0x20000020ff0e7230 */ /* 0x100fe40000004100 */
[----:B------:R-:W-:Y:S01]  /*0ae0*/  FADD.FTZ R18, R9, -UR11 ;  /* 0x8000000b09127e21 */ /* 0x000fe20008010000 */
[----:B------:R-:W-:-:S02]  /*0af0*/  HADD2.F32 R13, -RZ, R32.H1_H1 ;  /* 0x30000020ff0d7230 */ /* 0x000fc40000004100 */
[----:B------:R-:W-:Y:S01]  /*0b00*/  FMUL.FTZ R9, R8, UR10 ;  /* 0x0000000a08097c20 */ /* 0x000fe20008410000 */
[----:B------:R-:W-:Y:S02]  /*0b10*/  HADD2.F32 R12, -RZ, R34.H1_H1 ;  /* 0x30000022ff0c7230 */ /* 0x000fe40000004100 */
[----:B------:R-:W-:Y:S01]  /*0b20*/  FADD.FTZ R17, R17, -UR11 ;  /* 0x8000000b11117e21 */ /* 0x000fe20008010000 */
[--C-:B------:R-:W-:Y:S02]  /*0b30*/  HADD2.F32 R15, -RZ, R31.reuse.H0_H0 ;  /* 0x2000001fff0f7230 */ /* 0x100fe40000004100 */
[----:B------:R-:W-:Y:S01]  /*0b40*/  FMUL.FTZ R8, R18, UR10 ;  /* 0x0000000a12087c20 */ /* 0x000fe20008410000 */
[----:B------:R-:W-:Y:S01]  /*0b50*/  HADD2.F32 R16, -RZ, R31.H1_H1 ;  /* 0x3000001fff107230 */ /* 0x000fe20000004100 */
        /* <DEDUP_REMOVED lines=19> */
.L_x_676:
        /* <DEDUP_REMOVED lines=26> */
.L_x_677:
        /* <DEDUP_REMOVED lines=11> */
[----:B------:R-:W-:Y:S01]  /*0ee0*/  UIADD3 UR4, UR6, 0x60, URZ ;  /* 0x0000006006047890 */ /* 0x000fe2000fffe03f */
[----:B------:R-:W-:Y:S01]  /*0ef0*/  FFMA.FTZ R22, R9, R14, RZ ;  /* 0x0000000e09167223 */ /* 0x000fe200000100ff */
[----:B------:R-:W-:Y:S01]  /*0f00*/  FADD.FTZ R14, RZ, R14 ;  /* 0x0000000eff0e7221 */ /* 0x000fe20000010000 */
[----:B------:R-:W1:Y:S01]  /*0f10*/  SHFL.DOWN PT, R12, R19, 0x1, 0x1f ;  /* 0x08201f00130c7f89 */ /* 0x000e6200000e0000 */
[----:B------:R-:W-:Y:S01]  /*0f20*/  ISETP.NE.AND P3, PT, R38, RZ, PT ;  /* 0x000000ff2600720c */ /* 0x000fe20003f65270 */
[----:B------:R-:W-:Y:S01]  /*0f30*/  FADD.FTZ R9, RZ, R13 ;  /* 0x0000000dff097221 */ /* 0x000fe20000010000 */
[----:B------:R-:W-:Y:S01]  /*0f40*/  FADD.FTZ R14, R14, R15 ;  /* 0x0000000f0e0e7221 */ /* 0x000fe20000010000 */
[----:B------:R-:W2:Y:S01]  /*0f50*/  SHFL.DOWN PT, R21, R20, 0x1, 0x1f ;  /* 0x08201f0014157f89 */ /* 0x000ea200000e0000 */
[----:B------:R-:W-:Y:S01]  /*0f60*/  BSSY B0, `(.L_x_678) ;  /* 0x0000038000007945 */ /* 0x000fe20003800000 */
[----:B------:R-:W-:Y:S01]  /*0f70*/  ISETP.GT.U32.AND P4, PT, R38, 0x7, PT ;  /* 0x000000072600780c */ /* 0x000fe20003f84070 */
        /* <DEDUP_REMOVED lines=25> */
[----:B------:R-:W-:Y:S01]  /*1110*/  FADD.FTZ R15, R9, R16 ;  /* 0x00000010090f7221 */ /* 0x000fe20000010000 */
[----:B-1----:R-:W-:Y:S01]  /*1120*/  @!P0 FADD.FTZ R20, R20, R21 ;  /* 0x0000001514148221 */ /* 0x002fe20000010000 */
[----:B------:R-:W-:Y:S01]  /*1130*/  ISETP.NE.AND P0, PT, R11, RZ, PT ;  /* 0x000000ff0b00720c */ /* 0x000fe20003f05270 */
[----:B------:R-:W-:Y:S01]  /*1140*/  FFMA.FTZ R13, R18, R16, R17 ;  /* 0x00000010120d7223 */ /* 0x000fe20000010011 */
[----:B------:R-:W-:-:S02]  /*1150*/  MOV R8, R19 ;  /* 0x0000001300087202 */ /* 0x000fc40000000f00 */
[----:B------:R-:W-:Y:S02]  /*1160*/  MOV R9, R20 ;  /* 0x0000001400097202 */ /* 0x000fe40000000f00 */
[----:B------:R0:W-:Y:S07]  /*1170*/  STS.128 [R39], R12 ;  /* 0x0000000c27007388 */ /* 0x0001ee0000000c00 */
        /* <DEDUP_REMOVED lines=22> */
.L_x_679:
[----:B------:R-:W-:Y:S05]  /*12e0*/  BSYNC B0 ;  /* 0x0000000000007941 */ /* 0x000fea0003800000 */
.L_x_678:
        /* <DEDUP_REMOVED lines=158> */
.L_x_681:
[----:B------:R-:W-:Y:S05]  /*1cd0*/  BSYNC B0 ;  /* 0x0000000000007941 */ /* 0x000fea0003800000 */
.L_x_680:
        /* <DEDUP_REMOVED lines=19> */
.L_x_683:
[----:B------:R-:W-:Y:S05]  /*1e10*/  BSYNC B0 ;  /* 0x0000000000007941 */ /* 0x000fea0003800000 */
.L_x_682:
[----:B------:R-:W-:Y:S05]  /*1e20*/  @!P0 BRA `(.L_x_684) ;  /* 0x0000001000808947 */ /* 0x000fea0003800000 */
[----:B0-2---:R-:W0:Y:S01]  /*1e30*/  LDC.64 R12, c[0x0][0x258] ;  /* 0x00009600ff0c7b82 */ /* 0x005e220000000a00 */
        /* <DEDUP_REMOVED lines=29> */
.L_x_686:
[----:B-1----:R-:W2:Y:S04]  /*2010*/  LDG.E.STRONG.GPU R3, desc[UR12][R12.64] ;  /* 0x0000000c0c037981 */ /* 0x002ea8000c1ef900 */
[----:B--2---:R-:W-:Y:S01]  /*2020*/  CCTL.IVALL ;  /* 0x00000000ff00798f */ /* 0x004fe20002000000 */
[----:B------:R-:W-:Y:S05]  /*2030*/  YIELD ;  /* 0x0000000000007946 */ /* 0x000fea0003800000 */
[----:B------:R-:W-:-:S13]  /*2040*/  ISETP.NE.AND P0, PT, R3, R16, PT ;  /* 0x000000100300720c */ /* 0x000fda0003f05270 */
[----:B------:R-:W-:Y:S05]  /*2050*/  @P0 BRA `(.L_x_686) ;  /* 0xfffffffc00ec0947 */ /* 0x000fea000383ffff */
.L_x_685:
        /* <DEDUP_REMOVED lines=16> */
.L_x_690:
        /* <DEDUP_REMOVED lines=115> */
.L_x_689:
        /* <DEDUP_REMOVED lines=61> */
.L_x_691:
[----:B------:R-:W-:-:S13]  /*2c60*/  ISETP.NE.OR P0, PT, R3, RZ, P0 ;  /* 0x000000ff0300720c */ /* 0x000fda0000705670 */
[----:B------:R-:W-:Y:S05]  /*2c70*/  @!P0 BRA `(.L_x_687) ;  /* 0x00000000007c8947 */ /* 0x000fea0003800000 */
.L_x_688:
        /* <DEDUP_REMOVED lines=31> */
.L_x_687:
        /* <DEDUP_REMOVED lines=11> */
.L_x_693:
[----:B------:R-:W-:Y:S05]  /*2f20*/  BSYNC B0 ;  /* 0x0000000000007941 */ /* 0x000fea0003800000 */
.L_x_692:
        /* <DEDUP_REMOVED lines=16> */
.L_x_684:
[----:B------:R-:W3:Y:S01]  /*3030*/  S2UR UR6, SR_CgaCtaId ;  /* 0x00000000000679c3 */ /* 0x000ee20000008800 */
[----:B------:R-:W-:Y:S01]  /*3040*/  UMOV UR4, 0x400 ;  /* 0x0000040000047882 */ /* 0x000fe20000000000 */
[--C-:B------:R-:W-:Y:S01]  /*3050*/  HADD2.F32 R16, -RZ, R34.reuse.H0_H0 ;  /* 0x20000022ff107230 */ /* 0x100fe20000004100 */
[----:B--2---:R-:W-:Y:S01]  /*3060*/  SHF.R.U32.HI R18, RZ, 0x3, R38 ;  /* 0x00000003ff127819 */ /* 0x004fe20000011626 */
[----:B------:R-:W-:-:S04]  /*3070*/  HADD2.F32 R34, -RZ, R34.H1_H1 ;  /* 0x30000022ff227230 */ /* 0x000fc80000004100 */
[----:B01----:R-:W0:Y:S01]  /*3080*/  LDC R15, c[0x0][0x2ac] ;  /* 0x0000ab00ff0f7b82 */ /* 0x003e220000000800 */
[----:B---3--:R-:W-:-:S09]  /*3090*/  ULEA UR4, UR6, UR4, 0x18 ;  /* 0x0000000406047291 */ /* 0x008fd2000f8ec03f */
[----:B------:R-:W-:Y:S01]  /*30a0*/  @!P3 STS.64 [UR4+0x50], R8 ;  /* 0x00005008ff00b988 */ /* 0x000fe20008000a04 */
[----:B------:R-:W-:Y:S06]  /*30b0*/  BAR.SYNC.DEFER_BLOCKING 0x0 ;  /* 0x0000000000007b1d */ /* 0x000fec0000010000 */
[----:B------:R-:W1:Y:S01]  /*30c0*/  LDS.64 R12, [UR4+0x50] ;  /* 0x00005004ff0c7984 */ /* 0x000e620008000a00 */
[----:B------:R-:W-:Y:S02]  /*30d0*/  ULDC UR4, c[0x0][0x2bc] ;  /* 0x0000af0000047ab9 */ /* 0x000fe40000000800 */
[----:B-1----:R-:W-:Y:S01]  /*30e0*/  FMUL.FTZ R3, R12, UR4 ;  /* 0x000000040c037c20 */ /* 0x002fe20008410000 */
[----:B------:R-:W-:-:S02]  /*30f0*/  HADD2.F32 R12, -RZ, R33.H0_H0 ;  /* 0x20000021ff0c7230 */ /* 0x000fc40000004100 */
[----:B------:R-:W-:Y:S01]  /*3100*/  FMUL.FTZ R14, R13, UR4 ;  /* 0x000000040d0e7c20 */ /* 0x000fe20008410000 */
[----:B------:R-:W-:Y:S02]  /*3110*/  HADD2.F32 R33, -RZ, R33.H1_H1 ;  /* 0x30000021ff217230 */ /* 0x000fe40000004100 */
[--C-:B------:R-:W-:Y:S02]  /*3120*/  HADD2.F32 R13, -RZ, R32.reuse.H0_H0 ;  /* 0x20000020ff0d7230 */ /* 0x100fe40000004100 */
[----:B------:R-:W-:Y:S01]  /*3130*/  FADD.FTZ R9, R12, -UR11 ;  /* 0x8000000b0c097e21 */ /* 0x000fe20008010000 */
[----:B------:R-:W-:Y:S02]  /*3140*/  HADD2.F32 R32, -RZ, R32.H1_H1 ;  /* 0x30000020ff207230 */ /* 0x000fe40000004100 */
[----:B------:R-:W-:Y:S01]  /*3150*/  FADD.FTZ R8, R33, -UR11 ;  /* 0x8000000b21087e21 */ /* 0x000fe20008010000 */
[----:B------:R-:W-:-:S03]  /*3160*/  FMUL.FTZ R9, R9, UR10 ;  /* 0x0000000a09097c20 */ /* 0x000fc60008410000 */
[----:B------:R-:W-:Y:S01]  /*3170*/  FMUL.FTZ R8, R8, UR10 ;  /* 0x0000000a08087c20 */ /* 0x000fe20008410000 */
[----:B0-----:R-:W-:Y:S06]  /*3180*/  @!P2 BRA `(.L_x_694) ;  /* 0x000000000048a947 */ /* 0x001fec0003800000 */
        /* <DEDUP_REMOVED lines=18> */
.L_x_694:
[----:B------:R-:W-:Y:S04]  /*32b0*/  BSSY B0, `(.L_x_695) ;  /* 0x0000015000007945 */ /* 0x000fe80003800000 */
[----:B------:R-:W-:Y:S05]  /*32c0*/  @!P1 BRA `(.L_x_696) ;  /* 0x00000000004c9947 */ /* 0x000fea0003800000 */
[C---:B------:R-:W-:Y:S01]  /*32d0*/  FFMA.FTZ R12, R3.reuse, R9, R14 ;  /* 0x00000009030c7223 */ /* 0x040fe2000001000e */
[----:B------:R-:W-:Y:S01]  /*32e0*/  SHF.R.S32.HI R17, RZ, 0x1f, R10 ;  /* 0x0000001fff117819 */ /* 0x000fe2000001140a */
[----:B------:R-:W-:Y:S01]  /*32f0*/  FFMA.FTZ R9, R3, R8, R14 ;  /* 0x0000000803097223 */ /* 0x000fe2000001000e */
[----:B------:R-:W-:Y:S01]  /*3300*/  ULDC.64 UR16, c[0x0][0x288] ;  /* 0x0000a20000107ab9 */ /* 0x000fe20000000a00 */
[----:B------:R-:W-:Y:S01]  /*3310*/  FFMA.FTZ R12, R13, R4, -R12 ;  /* 0x000000040d0c7223 */ /* 0x000fe2000001080c */
[----:B------:R-:W-:Y:S01]  /*3320*/  MOV R8, R40 ;  /* 0x0000002800087202 */ /* 0x000fe20000000f00 */
[----:B------:R-:W-:Y:S02]  /*3330*/  IMAD R13, R17, UR16, RZ ;  /* 0x00000010110d7c24 */ /* 0x000fe4000f8e02ff */
[----:B------:R-:W-:Y:S01]  /*3340*/  FFMA.FTZ R17, R32, R5, -R9 ;  /* 0x0000000520117223 */ /* 0x000fe20000010809 */
[----:B------:R-:W-:Y:S01]  /*3350*/  MOV R9, R43 ;  /* 0x0000002b00097202 */ /* 0x000fe20000000f00 */
[----:B------:R-:W-:Y:S01]  /*3360*/  FMUL.FTZ R20, R12, UR10 ;  /* 0x0000000a0c147c20 */ /* 0x000fe20008410000 */
[----:B------:R-:W-:-:S02]  /*3370*/  IMAD R13, R10, UR17, R13 ;  /* 0x000000110a0d7c24 */ /* 0x000fc4000f8e020d */
[----:B------:R-:W-:Y:S01]  /*3380*/  FMUL.FTZ R17, R17, UR10 ;  /* 0x0000000a11117c20 */ /* 0x000fe20008410000 */
[----:B------:R-:W-:Y:S01]  /*3390*/  IMAD.WIDE.U32 R8, R10, UR16, R8 ;  /* 0x000000100a087c25 */ /* 0x000fe2000f8e0008 */
[----:B------:R-:W-:-:S03]  /*33a0*/  ULDC.64 UR16, c[0x0][0x210] ;  /* 0x0000840000107ab9 */ /* 0x000fc60000000a00 */
[----:B------:R-:W-:Y:S02]  /*33b0*/  F2FP.F16.F32.PACK_AB R17, R17, R20 ;  /* 0x000000141111723e */ /* 0x000fe400000000ff */
[----:B------:R-:W-:Y:S02]  /*33c0*/  LEA R12, P0, R8, UR16, 0x1 ;  /* 0x00000010080c7c11 */ /* 0x000fe4000f8008ff */
[----:B------:R-:W-:-:S04]  /*33d0*/  IADD3 R13, R9, R13, RZ ;  /* 0x0000000d090d7210 */ /* 0x000fc80007ffe0ff */
[----:B------:R-:W-:-:S05]  /*33e0*/  LEA.HI.X R13, R8, UR17, R13, 0x1, P0 ;  /* 0x00000011080d7c11 */ /* 0x000fca00080f0c0d */
[----:B------:R0:W-:Y:S02]  /*33f0*/  STG.E desc[UR12][R12.64], R17 ;  /* 0x000000110c007986 */ /* 0x0001e4000c10190c */
.L_x_696:
[----:B------:R-:W-:Y:S05]  /*3400*/  BSYNC B0 ;  /* 0x0000000000007941 */ /* 0x000fea0003800000 */
.L_x_695:
[----:B------:R-:W-:Y:S02]  /*3410*/  IMAD R15, R15, UR14, R18 ;  /* 0x0000000e0f0f7c24 */ /* 0x000fe4000f8e0212 */
[----:B0-----:R-:W-:Y:S01]  /*3420*/  FADD.FTZ R13, R16, -UR11 ;  /* 0x8000000b100d7e21 */ /* 0x001fe20008010000 */
[----:B------:R-:W-:Y:S01]  /*3430*/  FADD.FTZ R12, R34, -UR11 ;  /* 0x8000000b220c7e21 */ /* 0x000fe20008010000 */
[--C-:B------:R-:W-:Y:S02]  /*3440*/  HADD2.F32 R9, -RZ, R31.reuse.H0_H0 ;  /* 0x2000001fff097230 */ /* 0x100fe40000004100 */
[----:B------:R-:W-:Y:S02]  /*3450*/  HADD2.F32 R8, -RZ, R31.H1_H1 ;  /* 0x3000001fff087230 */ /* 0x000fe40000004100 */
        /* <DEDUP_REMOVED lines=22> */
.L_x_697:
        /* <DEDUP_REMOVED lines=21> */
[----:B------:R-:W-:Y:S02]  /*3710*/  F2FP.F16.F32.PACK_AB R3, R3, R6 ;  /* 0x000000060303723e */ /* 0x000fe400000000ff */
[----:B------:R-:W-:Y:S02]  /*3720*/  LEA R4, P0, R40, UR16, 0x1 ;  /* 0x0000001028047c11 */ /* 0x000fe4000f8008ff */
[----:B------:R-:W-:-:S04]  /*3730*/  IADD3 R7, R41, R7, RZ ;  /* 0x0000000729077210 */ /* 0x000fc80007ffe0ff */
[----:B------:R-:W-:-:S05]  /*3740*/  LEA.HI.X R5, R40, UR17, R7, 0x1, P0 ;  /* 0x0000001128057c11 */ /* 0x000fca00080f0c07 */
[----:B------:R0:W-:Y:S02]  /*3750*/  STG.E desc[UR12][R4.64], R3 ;  /* 0x0000000304007986 */ /* 0x0001e4000c10190c */
.L_x_699:
[----:B------:R-:W-:Y:S05]  /*3760*/  BSYNC B0 ;  /* 0x0000000000007941 */ /* 0x000fea0003800000 */
.L_x_698:
[----:B------:R-:W-:Y:S01]  /*3770*/  ULDC UR4, c[0x0][0x2a0] ;  /* 0x0000a80000047ab9 */ /* 0x000fe20000000800 */
[----:B------:R-:W-:Y:S01]  /*3780*/  ULDC UR6, c[0x0][0x270] ;  /* 0x00009c0000067ab9 */ /* 0x000fe20000000800 */
[----:B------:R-:W-:Y:S01]  /*3790*/  IADD3 R36, R29, R36, RZ ;  /* 0x000000241d247210 */ /* 0x000fe20007ffe0ff */
[----:B------:R-:W-:Y:S01]  /*37a0*/  UIMAD UR4, UR4, UR6, URZ ;  /* 0x00000006040472a4 */ /* 0x000fe2000f8e023f */
[----:B------:R-:W-:-:S05]  /*37b0*/  IADD3 R35, R35, 0x1, RZ ;  /* 0x0000000123237810 */ /* 0x000fca0007ffe0ff */
[----:B------:R-:W-:-:S13]  /*37c0*/  ISETP.GE.AND P0, PT, R36, UR4, PT ;  /* 0x0000000424007c0c */ /* 0x000fda000bf06270 */
[----:B------:R-:W-:Y:S05]  /*37d0*/  @!P0 BRA `(.L_x_700) ;  /* 0xffffffc800c48947 */ /* 0x000fea000383ffff */
.L_x_673:
        /* <DEDUP_REMOVED lines=23> */
.L_x_702:
[----:B------:R-:W-:Y:S05]  /*3950*/  BSYNC B0 ;  /* 0x0000000000007941 */ /* 0x000fea0003800000 */
.L_x_701:
[----:B------:R-:W-:Y:S05]  /*3960*/  @P0 EXIT ;  /* 0x000000000000094d */ /* 0x000fea0003800000 */
[----:B------:R-:W-:Y:S05]  /*3970*/  @P2 BRA `(.L_x_703) ;  /* 0x0000000000202947 */ /* 0x000fea0003800000 */
[----:B------:R-:W-:-:S05]  /*3980*/  IMAD R0, R4, R7, RZ ;  /* 0x0000000704007224 */ /* 0x000fca00078e02ff */
[----:B------:R-:W-:-:S13]  /*3990*/  ISETP.NE.AND P0, PT, R0, -0x1, PT ;  /* 0xffffffff0000780c */ /* 0x000fda0003f05270 */
[----:B------:R-:W-:Y:S05]  /*39a0*/  @!P0 BRA `(.L_x_703) ;  /* 0x0000000000148947 */ /* 0x000fea0003800000 */
.L_x_704:
[----:B0-----:R-:W2:Y:S04]  /*39b0*/  LDG.E.STRONG.GPU R5, desc[UR12][R2.64] ;  /* 0x0000000c02057981 */ /* 0x001ea8000c1ef900 */
[----:B--2---:R-:W-:Y:S01]  /*39c0*/  CCTL.IVALL ;  /* 0x00000000ff00798f */ /* 0x004fe20002000000 */
[----:B------:R-:W-:Y:S05]  /*39d0*/  YIELD ;  /* 0x0000000000007946 */ /* 0x000fea0003800000 */
[----:B------:R-:W-:-:S13]  /*39e0*/  ISETP.NE.AND P0, PT, R5, R0, PT ;  /* 0x000000000500720c */ /* 0x000fda0003f05270 */
[----:B------:R-:W-:Y:S05]  /*39f0*/  @P0 BRA `(.L_x_704) ;  /* 0xfffffffc00ec0947 */ /* 0x000fea000383ffff */
.L_x_703:
        /* <DEDUP_REMOVED lines=24> */
.L_x_705:
        /* <DEDUP_REMOVED lines=23> */
.L_x_706:
        /* <DEDUP_REMOVED lines=9> */
.L_x_3308:


//--------------------- .text._Z35group_norm_nhwc_bwd_one_pass_kernelI11Fp16IOFp32WLi128ELi16ELi256EEv26Group_norm_nhwc_bwd_params --------------------------
	.section	.text._Z35group_norm_nhwc_bwd_one_pass_kernelI11Fp16IOFp32WLi128ELi16ELi256EEv26Group_norm_nhwc_bwd_params,"ax",@progbits
	.align	128
        .global         _Z35group_norm_nhwc_bwd_one_pass_kernelI11Fp16IOFp32WLi128ELi16ELi256EEv26Group_norm_nhwc_bwd_params
        .type           _Z35group_norm_nhwc_bwd_one_pass_kernelI11Fp16IOFp32WLi128ELi16ELi256EEv26Group_norm_nhwc_bwd_params,@function
        .size           _Z35group_norm_nhwc_bwd_one_pass_kernelI11Fp16IOFp32WLi128ELi16ELi256EEv26Group_norm_nhwc_bwd_params,(.L_x_3309 - _Z35group_norm_nhwc_bwd_one_pass_kernelI11Fp16IOFp32WLi128ELi16ELi256EEv26Group_norm_nhwc_bwd_params)
        .other          _Z35group_norm_nhwc_bwd_one_pass_kernelI11Fp16IOFp32WLi128ELi16ELi256EEv26Group_norm_nhwc_bwd_params,@"STO_CUDA_ENTRY STV_DEFAULT"
_Z35group_norm_nhwc_bwd_one_pass_kernelI11Fp16IOFp32WLi128ELi16ELi256EEv26Group_norm_nhwc_bwd_params:
.text._Z35group_norm_nhwc_bwd_one_pass_kernelI11Fp16IOFp32WLi128ELi16ELi256EEv26Group_norm_nhwc_bwd_params:
        /* <DEDUP_REMOVED lines=14> */
[----:B------:R-:W-:Y:S01]  /*00e0*/  ULDC.64 UR10, c[0x0][0x288] ;  /* 0x0000a200000a7ab9 */ /* 0x000fe20000000a00 */
[----:B------:R-:W1:Y:S01]  /*00f0*/  S2R R30, SR_LANEID ;  /* 0x00000000001e7919 */ /* 0x000e620000000000 */
[----:B------:R-:W-:Y:S01]  /*0100*/  ISETP.GE.U32.AND P2, PT, R40, 0x100, PT ;  /* 0x000001002800780c */ /* 0x000fe20003f46070 */
[----:B------:R-:W-:Y:S01]  /*0110*/  UIMAD.WIDE.U32 UR4, UR10, 0x3, URZ ;  /* 0x000000030a0478a5 */ /* 0x000fe2000f8e003f */
[----:B------:R-:W-:Y:S01]  /*0120*/  R2UR UR15, R31 ;  /* 0x000000001f0f72ca */ /* 0x000fe200000e0000 */
[----:B------:R-:W2:Y:S01]  /*0130*/  S2UR UR9, SR_CgaCtaId ;  /* 0x00000000000979c3 */ /* 0x000ea20000008800 */
[----:B------:R-:W-:Y:S02]  /*0140*/  UIMAD UR8, UR11, 0x3, URZ ;  /* 0x000000030b0878a4 */ /* 0x000fe4000f8e023f */
[----:B------:R-:W-:-:S02]  /*0150*/  ULEA.HI UR7, UP0, UR11, UR10, URZ, 0x1 ;  /* 0x0000000a0b077291 */ /* 0x000fc4000f81083f */
[----:B------:R-:W-:Y:S01]  /*0160*/  UIADD3 UR8, UR5, UR8, URZ ;  /* 0x0000000805087290 */ /* 0x000fe2000fffe03f */
[----:B------:R-:W-:Y:S01]  /*0170*/  UMOV UR6, 0x400 ;  /* 0x0000040000067882 */ /* 0x000fe20000000000 */
[----:B------:R-:W-:-:S04]  /*0180*/  UIADD3.X UR10, URZ, UR11, URZ, UP0, !UPT ;  /* 0x0000000b3f0a7290 */ /* 0x000fc800087fe43f */
[----:B------:R-:W-:Y:S02]  /*0190*/  USHF.R.S64 UR5, UR7, 0x1, UR10 ;  /* 0x0000000107057899 */ /* 0x000fe4000800100a */
[----:B------:R-:W-:Y:S01]  /*01a0*/  USHF.R.S32.HI UR7, URZ, 0x1, UR10 ;  /* 0x000000013f077899 */ /* 0x000fe2000801140a */
[----:B0-----:R-:W-:Y:S01]  /*01b0*/  IMAD R0, R3, UR14, R0 ;  /* 0x0000000e03007c24 */ /* 0x001fe2000f8e0200 */
[----:B------:R-:W-:Y:S02]  /*01c0*/  SHF.R.S32.HI R3, RZ, 0x1f, R40 ;  /* 0x0000001fff037819 */ /* 0x000fe40000011428 */
[----:B------:R-:W-:Y:S02]  /*01d0*/  USHF.L.U64.HI UR7, UR5, 0x2, UR7 ;  /* 0x0000000205077899 */ /* 0x000fe40008010207 */
[----:B------:R-:W-:Y:S02]  /*01e0*/  ISETP.LT.U32.AND P1, PT, R0, UR16, PT ;  /* 0x0000001000007c0c */ /* 0x000fe4000bf21070 */
[----:B------:R-:W-:Y:S01]  /*01f0*/  SHF.R.S32.HI R2, RZ, 0x1f, R0 ;  /* 0x0000001fff027819 */ /* 0x000fe20000011400 */
[----:B--2---:R-:W-:Y:S01]  /*0200*/  ULEA UR9, UR9, UR6, 0x18 ;  /* 0x0000000609097291 */ /* 0x004fe2000f8ec03f */
[----:B------:R-:W-:Y:S01]  /*0210*/  LEA.HI R3, R3, R40, RZ, 0x5 ;  /* 0x0000002803037211 */ /* 0x000fe200078f28ff */
[----:B------:R-:W-:Y:S01]  /*0220*/  ULEA.HI UR6, UP0, UR8, UR4, URZ, 0x1 ;  /* 0x0000000408067291 */ /* 0x000fe2000f81083f */
[----:B------:R-:W-:-:S02]  /*0230*/  ISETP.LT.AND.EX P1, PT, R2, UR17, !P2, P1 ;  /* 0x0000001102007c0c */ /* 0x000fc4000d721310 */
[----:B------:R-:W-:Y:S01]  /*0240*/  IADD3 R2, R0, 0x20, RZ ;  /* 0x0000002000027810 */ /* 0x000fe20007ffe0ff */
[----:B------:R-:W-:Y:S01]  /*0250*/  UIADD3.X UR8, URZ, UR8, URZ, UP0, !UPT ;  /* 0x000000083f087290 */ /* 0x000fe200087fe43f */
[----:B------:R-:W-:Y:S02]  /*0260*/  UMOV UR4, URZ ;  /* 0x0000003f00047c82 */ /* 0x000fe40008000000 */
[----:B------:R-:W-:Y:S01]  /*0270*/  ISETP.LT.U32.AND P0, PT, R2, UR16, PT ;  /* 0x0000001002007c0c */ /* 0x000fe2000bf01070 */
[----:B------:R-:W-:Y:S01]  /*0280*/  USHF.R.S64 UR6, UR6, 0x1, UR8 ;  /* 0x0000000106067899 */ /* 0x000fe20008001008 */
[----:B------:R-:W-:Y:S01]  /*0290*/  SHF.R.S32.HI R2, RZ, 0x1f, R2 ;  /* 0x0000001fff027819 */ /* 0x000fe20000011402 */
[----:B------:R-:W-:Y:S01]  /*02a0*/  USHF.R.S32.HI UR8, URZ, 0x1, UR8 ;  /* 0x000000013f087899 */ /* 0x000fe20008011408 */
[----:B------:R-:W-:Y:S02]  /*02b0*/  ULDC UR16, c[0x0][0x10] ;  /* 0x0000040000107ab9 */ /* 0x000fe40000000800 */
[----:B------:R-:W-:Y:S01]  /*02c0*/  ISETP.LT.AND.EX P2, PT, R2, UR17, !P2, P0 ;  /* 0x0000001102007c0c */ /* 0x000fe2000d741300 */
[----:B------:R-:W-:Y:S01]  /*02d0*/  USHF.L.U64.HI UR8, UR6, 0x2, UR8 ;  /* 0x0000000206087899 */ /* 0x000fe20008010208 */
[----:B------:R-:W-:-:S04]  /*02e0*/  SHF.R.S32.HI R2, RZ, 0x5, R3 ;  /* 0x00000005ff027819 */ /* 0x000fc80000011403 */
[----:B-1----:R-:W-:-:S07]  /*02f0*/  LEA R2, R2, UR9, 0x3 ;  /* 0x0000000902027c11 */ /* 0x002fce000f8e18ff */
.L_x_742:
[----:B0-----:R-:W0:Y:S01]  /*0300*/  LDC R9, c[0x0][0x2a0] ;  /* 0x0000a800ff097b82 */ /* 0x001e220000000800 */
[----:B------:R-:W-:Y:S01]  /*0310*/  IABS R6, UR15 ;  /* 0x0000000f00067c13 */ /* 0x000fe20008000000 */
[----:B------:R-:W-:Y:S01]  /*0320*/  ULDC.64 UR10, c[0x0][0x248] ;  /* 0x00009200000a7ab9 */ /* 0x000fe20000000a00 */
[----:B------:R-:W-:Y:S01]  /*0330*/  ISETP.LE.AND P0, PT, RZ, UR15, PT ;  /* 0x0000000fff007c0c */ /* 0x000fe2000bf03270 */
[----:B------:R-:W-:Y:S01]  /*0340*/  UIMAD.WIDE UR10, UR15, 0x8, UR10 ;  /* 0x000000080f0a78a5 */ /* 0x000fe2000f8e020a */
[----:B-1----:R-:W-:Y:S01]  /*0350*/  SHF.R.S32.HI R11, RZ, 0x1f, R0 ;  /* 0x0000001fff0b7819 */ /* 0x002fe20000011400 */
        /* <DEDUP_REMOVED lines=151> */
[----:B------:R-:W-:Y:S01]  /*0cd0*/  ULDC.U8 UR9, c[0x0][0x2a4] ;  /* 0x0000a90000097ab9 */ /* 0x000fe20000000000 */
[C---:B------:R-:W-:Y:S01]  /*0ce0*/  SHF.L.U32 R11, R8.reuse, 0x2, RZ ;  /* 0x00000002080b7819 */ /* 0x040fe200000006ff */
[----:B------:R-:W-:Y:S01]  /*0cf0*/  ULDC.64 UR18, c[0x0][0x238] ;  /* 0x00008e0000127ab9 */ /* 0x000fe20000000a00 */
[----:B------:R-:W-:Y:S02]  /*0d00*/  ISETP.NE.AND P0, PT, RZ, UR9, PT ;  /* 0x00000009ff007c0c */ /* 0x000fe4000bf05270 */
[----:B------:R-:W-:Y:S02]  /*0d10*/  SHF.L.U64.HI R12, R8, 0x2, R9 ;  /* 0x00000002080c7819 */ /* 0x000fe40000010209 */
[----:B------:R-:W-:-:S04]  /*0d20*/  IADD3 R8, P3, R11, UR18, RZ ;  /* 0x000000120b087c10 */ /* 0x000fc8000ff7e0ff */
[----:B------:R-:W-:-:S05]  /*0d30*/  IADD3.X R9, R12, UR19, RZ, P3, !PT ;  /* 0x000000130c097c10 */ /* 0x000fca0009ffe4ff */
[----:B------:R-:W0:Y:S02]  /*0d40*/  @P0 LDC.64 R4, c[0x0][0x240] ;  /* 0x00009000ff040b82 */ /* 0x000e240000000a00 */
[----:B0-----:R-:W-:-:S04]  /*0d50*/  @P0 IADD3 R10, P4, R11, R4, RZ ;  /* 0x000000040b0a0210 */ /* 0x001fc80007f9e0ff */
[----:B------:R-:W-:Y:S02]  /*0d60*/  @P0 IADD3.X R11, R12, R5, RZ, P4, !PT ;  /* 0x000000050c0b0210 */ /* 0x000fe400027fe4ff */
[----:B------:R0:W5:Y:S04]  /*0d70*/  LDG.E.64 R4, desc[UR12][R8.64] ;  /* 0x0000000c08047981 */ /* 0x000168000c1e1b00 */
[----:B------:R0:W5:Y:S03]  /*0d80*/  @P0 LDG.E.64 R6, desc[UR12][R10.64] ;  /* 0x0000000c0a060981 */ /* 0x000166000c1e1b00 */
.L_x_709:
[----:B------:R-:W-:Y:S05]  /*0d90*/  BSYNC B0 ;  /* 0x0000000000007941 */ /* 0x000fea0003800000 */
.L_x_708:
[----:B------:R-:W-:Y:S01]  /*0da0*/  ULDC.U8 UR9, c[0x0][0x2a4] ;  /* 0x0000a90000097ab9 */ /* 0x000fe20000000000 */
[--C-:B0----5:R-:W-:Y:S01]  /*0db0*/  HADD2.F32 R8, -RZ, R38.reuse.H0_H0 ;  /* 0x20000026ff087230 */ /* 0x121fe20000004100 */
[----:B------:R-:W-:Y:S01]  /*0dc0*/  ISETP.NE.AND P4, PT, RZ, UR9, PT ;  /* 0x00000009ff007c0c */ /* 0x000fe2000bf85270 */
[----:B------:R-:W-:Y:S02]  /*0dd0*/  HADD2.F32 R9, -RZ, R38.H1_H1 ;  /* 0x30000026ff097230 */ /* 0x000fe40000004100 */
[--C-:B------:R-:W-:Y:S02]  /*0de0*/  HADD2.F32 R15, -RZ, R37.reuse.H0_H0 ;  /* 0x20000025ff0f7230 */ /* 0x100fe40000004100 */
[----:B------:R-:W-:Y:S01]  /*0df0*/  FADD.FTZ R8, R8, -UR20 ;  /* 0x8000001408087e21 */ /* 0x000fe20008010000 */
[----:B------:R-:W-:Y:S02]  /*0e00*/  HADD2.F32 R14, -RZ, R37.H1_H1 ;  /* 0x30000025ff0e7230 */ /* 0x000fe40000004100 */
        /* <DEDUP_REMOVED lines=22> */
.L_x_710:
[----:B------:R-:W-:Y:S01]  /*0f70*/  FMUL.FTZ R10, R15, R4 ;  /* 0x000000040f0a7220 */ /* 0x000fe20000410000 */
[----:B------:R-:W-:Y:S01]  /*0f80*/  FMUL.FTZ R17, R14, R5 ;  /* 0x000000050e117220 */ /* 0x000fe20000410000 */
[--C-:B------:R-:W-:Y:S02]  /*0f90*/  HADD2.F32 R12, -RZ, R39.reuse.H0_H0 ;  /* 0x20000027ff0c7230 */ /* 0x100fe40000004100 */
[----:B------:R-:W-:Y:S01]  /*0fa0*/  FFMA.FTZ R11, R9, R10, RZ ;  /* 0x0000000a090b7223 */ /* 0x000fe200000100ff */
[----:B------:R-:W-:Y:S01]  /*0fb0*/  FADD.FTZ R10, RZ, R10 ;  /* 0x0000000aff0a7221 */ /* 0x000fe20000010000 */
[----:B------:R-:W-:Y:S02]  /*0fc0*/  HADD2.F32 R13, -RZ, R39.H1_H1 ;  /* 0x30000027ff0d7230 */ /* 0x000fe40000004100 */
[----:B------:R-:W-:Y:S01]  /*0fd0*/  FFMA.FTZ R16, R8, R17, R11 ;  /* 0x0000001108107223 */ /* 0x000fe2000001000b */
[----:B------:R-:W-:Y:S01]  /*0fe0*/  FADD.FTZ R17, R17, R10 ;  /* 0x0000000a11117221 */ /* 0x000fe20000010000 */
[----:B------:R-:W-:Y:S01]  /*0ff0*/  FADD.FTZ R11, R12, -UR20 ;  /* 0x800000140c0b7e21 */ /* 0x000fe20008010000 */
[----:B------:R-:W-:Y:S01]  /*1000*/  FADD.FTZ R10, R13, -UR20 ;  /* 0x800000140d0a7e21 */ /* 0x000fe20008010000 */
[----:B------:R-:W-:-:S02]  /*1010*/  HADD2.F32 R13, -RZ, R36.H0_H0 ;  /* 0x20000024ff0d7230 */ /* 0x000fc40000004100 */
[----:B------:R-:W-:Y:S02]  /*1020*/  HADD2.F32 R12, -RZ, R36.H1_H1 ;  /* 0x30000024ff0c7230 */ /* 0x000fe40000004100 */
        /* <DEDUP_REMOVED lines=21> */
.L_x_711:
[----:B------:R-:W-:Y:S01]  /*1180*/  FMUL.FTZ R20, R13, R4 ;  /* 0x000000040d147220 */ /* 0x000fe20000410000 */
[--C-:B------:R-:W-:Y:S02]  /*1190*/  HADD2.F32 R18, -RZ, R34.reuse.H0_H0 ;  /* 0x20000022ff127230 */ /* 0x100fe40000004100 */
[----:B------:R-:W-:Y:S01]  /*11a0*/  FMUL.FTZ R23, R12, R5 ;  /* 0x000000050c177220 */ /* 0x000fe20000410000 */
[----:B------:R-:W-:Y:S02]  /*11b0*/  HADD2.F32 R22, -RZ, R34.H1_H1 ;  /* 0x30000022ff167230 */ /* 0x000fe40000004100 */
[----:B------:R-:W-:Y:S01]  /*11c0*/  FFMA.FTZ R21, R11, R20, R16 ;  /* 0x000000140b157223 */ /* 0x000fe20000010010 */
[----:B------:R-:W-:Y:S01]  /*11d0*/  FADD.FTZ R20, R17, R20 ;  /* 0x0000001411147221 */ /* 0x000fe20000010000 */
[----:B------:R-:W-:Y:S01]  /*11e0*/  FADD.FTZ R17, R18, -UR20 ;  /* 0x8000001412117e21 */ /* 0x000fe20008010000 */
[--C-:B------:R-:W-:Y:S02]  /*11f0*/  HADD2.F32 R19, -RZ, R33.reuse.H0_H0 ;  /* 0x20000021ff137230 */ /* 0x100fe40000004100 */
[----:B------:R-:W-:Y:S01]  /*1200*/  FADD.FTZ R18, R22, -UR20 ;  /* 0x8000001416127e21 */ /* 0x000fe20008010000 */
[----:B------:R-:W-:-:S02]  /*1210*/  HADD2.F32 R16, -RZ, R33.H1_H1 ;  /* 0x30000021ff107230 */ /* 0x000fc40000004100 */
        /* <DEDUP_REMOVED lines=21> */
.L_x_712:
[----:B------:R-:W-:Y:S01]  /*1370*/  FFMA.FTZ R24, R10, R23, R21 ;  /* 0x000000170a187223 */ /* 0x000fe20000010015 */
[----:B------:R-:W-:Y:S01]  /*1380*/  FMUL.FTZ R22, R19, R4 ;  /* 0x0000000413167220 */ /* 0x000fe20000410000 */
[----:B------:R-:W-:Y:S01]  /*1390*/  FADD.FTZ R23, R23, R20 ;  /* 0x0000001417177221 */ /* 0x000fe20000010000 */
[----:B------:R-:W-:Y:S01]  /*13a0*/  FMUL.FTZ R25, R16, R5 ;  /* 0x0000000510197220 */ /* 0x000fe20000410000 */
[--C-:B------:R-:W-:Y:S02]  /*13b0*/  HADD2.F32 R20, -RZ, R35.reuse.H0_H0 ;  /* 0x20000023ff147230 */ /* 0x100fe40000004100 */
[----:B------:R-:W-:Y:S01]  /*13c0*/  FFMA.FTZ R21, R17, R22, R24 ;  /* 0x0000001611157223 */ /* 0x000fe20000010018 */
[----:B------:R-:W-:Y:S01]  /*13d0*/  FADD.FTZ R22, R23, R22 ;  /* 0x0000001617167221 */ /* 0x000fe20000010000 */
        /* <DEDUP_REMOVED lines=28> */
.L_x_713:
        /* <DEDUP_REMOVED lines=11> */
[----:B------:R-:W-:Y:S01]  /*1650*/  FADD.FTZ R15, RZ, R15 ;  /* 0x0000000fff0f7221 */ /* 0x000fe20000010000 */
[----:B------:R-:W-:Y:S01]  /*1660*/  FADD.FTZ R9, RZ, R14 ;  /* 0x0000000eff097221 */ /* 0x000fe20000010000 */
[----:B------:R-:W1:Y:S01]  /*1670*/  SHFL.DOWN PT, R25, R28, 0x1, 0x1f ;  /* 0x08201f001c197f89 */ /* 0x000e6200000e0000 */
[----:B------:R-:W-:Y:S01]  /*1680*/  FFMA.FTZ R26, R11, R13, R26 ;  /* 0x0000000d0b1a7223 */ /* 0x000fe2000001001a */
[----:B------:R-:W-:Y:S01]  /*1690*/  FFMA.FTZ R11, R8, R14, RZ ;  /* 0x0000000e080b7223 */ /* 0x000fe200000100ff */
[----:B------:R-:W-:Y:S01]  /*16a0*/  UIADD3 UR9, UR10, 0x60, URZ ;  /* 0x000000600a097890 */ /* 0x000fe2000fffe03f */
        /* <DEDUP_REMOVED lines=62> */
.L_x_715:
[----:B------:R-:W-:Y:S05]  /*1a90*/  BSYNC B0 ;  /* 0x0000000000007941 */ /* 0x000fea0003800000 */
.L_x_714:
        /* <DEDUP_REMOVED lines=158> */
.L_x_717:
[----:B------:R-:W-:Y:S05]  /*2480*/  BSYNC B0 ;  /* 0x0000000000007941 */ /* 0x000fea0003800000 */
.L_x_716:
[----:B------:R-:W1:Y:S01]  /*2490*/  LDC R12, c[0x0][0xc] ;  /* 0x00000300ff0c7b82 */ /* 0x000e620000000800 */
[----:B------:R-:W-:Y:S01]  /*24a0*/  LEA R3, R3, R40, 0x3 ;  /* 0x0000002803037211 */ /* 0x000fe200078e18ff */
[----:B------:R-:W-:Y:S06]  /*24b0*/  BSSY B0, `(.L_x_718) ;  /* 0x0000012000007945 */ /* 0x000fec0003800000 */
        /* <DEDUP_REMOVED lines=17> */
.L_x_719:
[----:B------:R-:W-:Y:S05]  /*25d0*/  BSYNC B0 ;  /* 0x0000000000007941 */ /* 0x000fea0003800000 */
.L_x_718:
[----:B------:R-:W-:Y:S05]  /*25e0*/  @!P0 BRA `(.L_x_720) ;  /* 0x0000001000948947 */ /* 0x000fea0003800000 */
[----:B--2---:R-:W1:Y:S01]  /*25f0*/  LDC.64 R8, c[0x0][0x258] ;  /* 0x00009600ff087b82 */ /* 0x004e620000000a00 */
        /* <DEDUP_REMOVED lines=33> */
.L_x_722:
[----:B------:R-:W2:Y:S04]  /*2810*/  LDG.E.STRONG.GPU R3, desc[UR12][R8.64] ;  /* 0x0000000c08037981 */ /* 0x000ea8000c1ef900 */
[----:B--2---:R-:W-:Y:S01]  /*2820*/  CCTL.IVALL ;  /* 0x00000000ff00798f */ /* 0x004fe20002000000 */
[----:B------:R-:W-:Y:S05]  /*2830*/  YIELD ;  /* 0x0000000000007946 */ /* 0x000fea0003800000 */
[----:B------:R-:W-:-:S13]  /*2840*/  ISETP.NE.AND P0, PT, R3, R14, PT ;  /* 0x0000000e0300720c */ /* 0x000fda0003f05270 */
[----:B------:R-:W-:Y:S05]  /*2850*/  @P0 BRA `(.L_x_722) ;  /* 0xfffffffc00ec0947 */ /* 0x000fea000383ffff */
.L_x_721:
        /* <DEDUP_REMOVED lines=17> */
.L_x_726:
        /* <DEDUP_REMOVED lines=115> */
.L_x_725:
        /* <DEDUP_REMOVED lines=61> */
.L_x_727:
[----:B------:R-:W-:-:S13]  /*3470*/  ISETP.NE.OR P0, PT, R3, RZ, P0 ;  /* 0x000000ff0300720c */ /* 0x000fda0000705670 */
[----:B------:R-:W-:Y:S05]  /*3480*/  @!P0 BRA `(.L_x_723) ;  /* 0x00000000007c8947 */ /* 0x000fea0003800000 */
.L_x_724:
        /* <DEDUP_REMOVED lines=31> */
.L_x_723:
        /* <DEDUP_REMOVED lines=11> */
.L_x_729:
[----:B------:R-:W-:Y:S05]  /*3730*/  BSYNC B0 ;  /* 0x0000000000007941 */ /* 0x000fea0003800000 */
.L_x_728:
        /* <DEDUP_REMOVED lines=16> */
.L_x_720:
[----:B------:R-:W1:Y:S01]  /*3840*/  S2UR UR10, SR_CgaCtaId ;  /* 0x00000000000a79c3 */ /* 0x000e620000008800 */
[----:B------:R-:W-:Y:S01]  /*3850*/  UMOV UR9, 0x400 ;  /* 0x0000040000097882 */ /* 0x000fe20000000000 */
[----:B------:R-:W-:Y:S01]  /*3860*/  SHF.R.U32.HI R3, RZ, 0x3, R40 ;  /* 0x00000003ff037819 */ /* 0x000fe20000011628 */
[----:B------:R-:W-:Y:S01]  /*3870*/  ULDC.64 UR18, c[0x0][0x290] ;  /* 0x0000a40000127ab9 */ /* 0x000fe20000000a00 */
[--C-:B------:R-:W-:Y:S02]  /*3880*/  HADD2.F32 R12, -RZ, R38.reuse.H0_H0 ;  /* 0x20000026ff0c7230 */ /* 0x100fe40000004100 */
[----:B------:R-:W-:Y:S02]  /*3890*/  HADD2.F32 R38, -RZ, R38.H1_H1 ;  /* 0x30000026ff267230 */ /* 0x000fe40000004100 */
[----:B--2---:R-:W2:Y:S01]  /*38a0*/  LDC R10, c[0x0][0x2ac] ;  /* 0x0000ab00ff0a7b82 */ /* 0x004ea20000000800 */
[----:B------:R-:W-:Y:S01]  /*38b0*/  FADD.FTZ R12, R12, -UR20 ;  /* 0x800000140c0c7e21 */ /* 0x000fe20008010000 */
[----:B------:R-:W-:-:S02]  /*38c0*/  HADD2.F32 R11, -RZ, R37.H0_H0 ;  /* 0x20000025ff0b7230 */ /* 0x000fc40000004100 */
[----:B------:R-:W-:Y:S01]  /*38d0*/  FADD.FTZ R38, R38, -UR20 ;  /* 0x8000001426267e21 */ /* 0x000fe20008010000 */
[----:B------:R-:W-:-:S03]  /*38e0*/  FMUL.FTZ R23, R12, UR11 ;  /* 0x0000000b0c177c20 */ /* 0x000fc60008410000 */
[----:B------:R-:W-:Y:S01]  /*38f0*/  FMUL.FTZ R38, R38, UR11 ;  /* 0x0000000b26267c20 */ /* 0x000fe20008410000 */
[----:B-1----:R-:W-:Y:S01]  /*3900*/  ULEA UR9, UR10, UR9, 0x18 ;  /* 0x000000090a097291 */ /* 0x002fe2000f8ec03f */
[----:B--2---:R-:W-:-:S08]  /*3910*/  IMAD R3, R10, UR14, R3 ;  /* 0x0000000e0a037c24 */ /* 0x004fd0000f8e0203 */
[----:B------:R-:W-:Y:S01]  /*3920*/  @!P3 STS.64 [UR9+0x50], R28 ;  /* 0x0000501cff00b988 */ /* 0x000fe20008000a09 */
[----:B------:R-:W-:Y:S01]  /*3930*/  BAR.SYNC.DEFER_BLOCKING 0x0 ;  /* 0x0000000000007b1d */ /* 0x000fe20000010000 */
[C---:B------:R-:W-:Y:S02]  /*3940*/  IADD3 R10, R3.reuse, 0x40, RZ ;  /* 0x00000040030a7810 */ /* 0x040fe40007ffe0ff */
[----:B------:R-:W-:Y:S02]  /*3950*/  IADD3 R3, R3, 0x60, RZ ;  /* 0x0000006003037810 */ /* 0x000fe40007ffe0ff */
[----:B------:R-:W-:Y:S02]  /*3960*/  ISETP.GE.U32.AND P0, PT, R10, UR18, PT ;  /* 0x000000120a007c0c */ /* 0x000fe4000bf06070 */
[----:B------:R-:W-:Y:S02]  /*3970*/  ISETP.GE.U32.AND P3, PT, R3, UR18, PT ;  /* 0x0000001203007c0c */ /* 0x000fe4000bf66070 */
[----:B------:R-:W-:-:S02]  /*3980*/  SHF.R.S32.HI R3, RZ, 0x1f, R3 ;  /* 0x0000001fff037819 */ /* 0x000fc40000011403 */
[----:B------:R-:W-:Y:S02]  /*3990*/  SHF.R.S32.HI R10, RZ, 0x1f, R10 ;  /* 0x0000001fff0a7819 */ /* 0x000fe4000001140a */
[----:B------:R-:W-:Y:S02]  /*39a0*/  ISETP.GE.AND.EX P3, PT, R3, UR19, PT, P3 ;  /* 0x0000001303007c0c */ /* 0x000fe4000bf66330 */
[----:B------:R-:W-:Y:S01]  /*39b0*/  ISETP.GE.AND.EX P0, PT, R10, UR19, PT, P0 ;  /* 0x000000130a007c0c */ /* 0x000fe2000bf06300 */
[----:B------:R-:W-:Y:S01]  /*39c0*/  HADD2.F32 R10, -RZ, R37.H1_H1 ;  /* 0x30000025ff0a7230 */ /* 0x000fe20000004100 */
[----:B------:R-:W1:Y:S01]  /*39d0*/  LDS.64 R8, [UR9+0x50] ;  /* 0x00005009ff087984 */ /* 0x000e620008000a00 */
[----:B------:R-:W-:Y:S02]  /*39e0*/  ULDC UR9, c[0x0][0x2bc] ;  /* 0x0000af0000097ab9 */ /* 0x000fe40000000800 */
[----:B-1----:R-:W-:Y:S01]  /*39f0*/  FMUL.FTZ R3, R8, UR9 ;  /* 0x0000000908037c20 */ /* 0x002fe20008410000 */
[----:B------:R-:W-:Y:S01]  /*3a00*/  FMUL.FTZ R8, R9, UR9 ;  /* 0x0000000909087c20 */ /* 0x000fe20008410000 */
[----:B------:R-:W-:-:S02]  /*3a10*/  HADD2.F32 R9, -RZ, R39.H0_H0 ;  /* 0x20000027ff097230 */ /* 0x000fc40000004100 */
[----:B------:R-:W-:Y:S01]  /*3a20*/  HADD2.F32 R39, -RZ, R39.H1_H1 ;  /* 0x30000027ff277230 */ /* 0x000fe20000004100 */
        /* <DEDUP_REMOVED lines=19> */
.L_x_730:
        /* <DEDUP_REMOVED lines=11> */
[----:B------:R-:W-:Y:S02]  /*3c10*/  FMUL.FTZ R14, R13, UR11 ;  /* 0x0000000b0d0e7c20 */ /* 0x000fe40008410000 */
[----:B------:R-:W-:-:S02]  /*3c20*/  IMAD R17, R0, UR19, R15 ;  /* 0x0000001300117c24 */ /* 0x000fc4000f8e020f */
[----:B------:R-:W-:Y:S01]  /*3c30*/  FMUL.FTZ R15, R12, UR11 ;  /* 0x0000000b0c0f7c20 */ /* 0x000fe20008410000 */
[----:B------:R-:W-:Y:S01]  /*3c40*/  IMAD.WIDE.U32 R10, R0, UR18, R10 ;  /* 0x00000012000a7c25 */ /* 0x000fe2000f8e000a */
[----:B------:R-:W-:Y:S02]  /*3c50*/  ULDC.64 UR18, c[0x0][0x210] ;  /* 0x0000840000127ab9 */ /* 0x000fe40000000a00 */
[----:B------:R-:W-:Y:S02]  /*3c60*/  LEA R12, P5, R10, UR18, 0x1 ;  /* 0x000000120a0c7c11 */ /* 0x000fe4000f8a08ff */
[----:B------:R-:W-:Y:S02]  /*3c70*/  IADD3 R17, R11, R17, RZ ;  /* 0x000000110b117210 */ /* 0x000fe40007ffe0ff */
[----:B------:R-:W-:Y:S02]  /*3c80*/  F2FP.F16.F32.PACK_AB R11, R14, R15 ;  /* 0x0000000f0e0b723e */ /* 0x000fe400000000ff */
[----:B------:R-:W-:-:S05]  /*3c90*/  LEA.HI.X R13, R10, UR19, R17, 0x1, P5 ;  /* 0x000000130a0d7c11 */ /* 0x000fca000a8f0c11 */
[----:B------:R1:W-:Y:S02]  /*3ca0*/  STG.E desc[UR12][R12.64], R11 ;  /* 0x0000000b0c007986 */ /* 0x0003e4000c10190c */
.L_x_732:
[----:B------:R-:W-:Y:S05]  /*3cb0*/  BSYNC B0 ;  /* 0x0000000000007941 */ /* 0x000fea0003800000 */
.L_x_731:
[----:B------:R-:W-:Y:S01]  /*3cc0*/  FADD.FTZ R10, R9, -UR20 ;  /* 0x80000014090a7e21 */ /* 0x000fe20008010000 */
[----:B------:R-:W-:Y:S01]  /*3cd0*/  FADD.FTZ R39, R39, -UR20 ;  /* 0x8000001427277e21 */ /* 0x000fe20008010000 */
[--C-:B------:R-:W-:Y:S02]  /*3ce0*/  HADD2.F32 R9, -RZ, R36.reuse.H0_H0 ;  /* 0x20000024ff097230 */ /* 0x100fe40000004100 */
[----:B------:R-:W-:Y:S02]  /*3cf0*/  HADD2.F32 R36, -RZ, R36.H1_H1 ;  /* 0x30000024ff247230 */ /* 0x000fe40000004100 */
[----:B------:R-:W-:Y:S01]  /*3d00*/  FMUL.FTZ R21, R10, UR11 ;  /* 0x0000000b0a157c20 */ /* 0x000fe20008410000 */
[----:B------:R-:W-:Y:S01]  /*3d10*/  FMUL.FTZ R20, R39, UR11 ;  /* 0x0000000b27147c20 */ /* 0x000fe20008410000 */
        /* <DEDUP_REMOVED lines=19> */
.L_x_733:
[----:B------:R-:W-:Y:S04]  /*3e50*/  BSSY B0, `(.L_x_734) ;  /* 0x0000016000007945 */ /* 0x000fe80003800000 */
[----:B------:R-:W-:Y:S05]  /*3e60*/  @!P2 BRA `(.L_x_735) ;  /* 0x000000000050a947 */ /* 0x000fea0003800000 */
[----:B-1----:R-:W-:Y:S01]  /*3e70*/  IADD3 R13, R0, 0x20, RZ ;  /* 0x00000020000d7810 */ /* 0x002fe20007ffe0ff */
        /* <DEDUP_REMOVED lines=12> */
[----:B------:R-:W-:Y:S01]  /*3f40*/  F2FP.F16.F32.PACK_AB R9, R9, R14 ;  /* 0x0000000e0909723e */ /* 0x000fe200000000ff */
[----:B------:R-:W-:Y:S01]  /*3f50*/  IMAD R13, R13, UR19, R12 ;  /* 0x000000130d0d7c24 */ /* 0x000fe2000f8e020c */
[----:B------:R-:W-:Y:S02]  /*3f60*/  ULDC.64 UR18, c[0x0][0x210] ;  /* 0x0000840000127ab9 */ /* 0x000fe40000000a00 */
[----:B------:R-:W-:Y:S02]  /*3f70*/  LEA R12, P5, R10, UR18, 0x1 ;  /* 0x000000120a0c7c11 */ /* 0x000fe4000f8a08ff */
[----:B------:R-:W-:-:S04]  /*3f80*/  IADD3 R13, R11, R13, RZ ;  /* 0x0000000d0b0d7210 */ /* 0x000fc80007ffe0ff */
[----:B------:R-:W-:-:S05]  /*3f90*/  LEA.HI.X R13, R10, UR19, R13, 0x1, P5 ;  /* 0x000000130a0d7c11 */ /* 0x000fca000a8f0c0d */
[----:B------:R2:W-:Y:S02]  /*3fa0*/  STG.E desc[UR12][R12.64], R9 ;  /* 0x000000090c007986 */ /* 0x0005e4000c10190c */
.L_x_735:
[----:B------:R-:W-:Y:S05]  /*3fb0*/  BSYNC B0 ;  /* 0x0000000000007941 */ /* 0x000fea0003800000 */
.L_x_734:
[--C-:B--2---:R-:W-:Y:S01]  /*3fc0*/  HADD2.F32 R9, -RZ, R34.reuse.H0_H0 ;  /* 0x20000022ff097230 */ /* 0x104fe20000004100 */
[C---:B------:R-:W-:Y:S01]  /*3fd0*/  ISETP.LT.U32.AND P0, PT, R40.reuse, 0x100, !P0 ;  /* 0x000001002800780c */ /* 0x040fe20004701070 */
[----:B------:R-:W-:Y:S01]  /*3fe0*/  HADD2.F32 R34, -RZ, R34.H1_H1 ;  /* 0x30000022ff227230 */ /* 0x000fe20000004100 */
[----:B------:R-:W-:Y:S01]  /*3ff0*/  ISETP.LT.U32.AND P3, PT, R40, 0x100, !P3 ;  /* 0x000001002800780c */ /* 0x000fe20005f61070 */
[----:B-1----:R-:W-:Y:S02]  /*4000*/  HADD2.F32 R11, -RZ, R33.H0_H0 ;  /* 0x20000021ff0b7230 */ /* 0x002fe40000004100 */
[----:B------:R-:W-:Y:S01]  /*4010*/  FADD.FTZ R12, R9, -UR20 ;  /* 0x80000014090c7e21 */ /* 0x000fe20008010000 */
[----:B------:R-:W-:Y:S02]  /*4020*/  HADD2.F32 R9, -RZ, R35.H0_H0 ;  /* 0x20000023ff097230 */ /* 0x000fe40000004100 */
[----:B------:R-:W-:Y:S01]  /*4030*/  FADD.FTZ R34, R34, -UR20 ;  /* 0x8000001422227e21 */ /* 0x000fe20008010000 */
[----:B------:R-:W-:-:S02]  /*4040*/  HADD2.F32 R10, -RZ, R33.H1_H1 ;  /* 0x30000021ff0a7230 */ /* 0x000fc40000004100 */
[----:B------:R-:W-:Y:S01]  /*4050*/  FMUL.FTZ R23, R12, UR11 ;  /* 0x0000000b0c177c20 */ /* 0x000fe20008410000 */
[----:B------:R-:W-:Y:S02]  /*4060*/  HADD2.F32 R35, -RZ, R35.H1_H1 ;  /* 0x30000023ff237230 */ /* 0x000fe40000004100 */
        /* <DEDUP_REMOVED lines=20> */
.L_x_736:
        /* <DEDUP_REMOVED lines=17> */
[----:B------:R-:W-:Y:S02]  /*42c0*/  LEA R12, P0, R10, UR18, 0x1 ;  /* 0x000000120a0c7c11 */ /* 0x000fe4000f8008ff */
[----:B------:R-:W-:Y:S02]  /*42d0*/  IADD3 R17, R11, R17, RZ ;  /* 0x000000110b117210 */ /* 0x000fe40007ffe0ff */
[----:B------:R-:W-:Y:S02]  /*42e0*/  F2FP.F16.F32.PACK_AB R11, R14, R15 ;  /* 0x0000000f0e0b723e */ /* 0x000fe400000000ff */
[----:B------:R-:W-:-:S05]  /*42f0*/  LEA.HI.X R13, R10, UR19, R17, 0x1, P0 ;  /* 0x000000130a0d7c11 */ /* 0x000fca00080f0c11 */
[----:B------:R1:W-:Y:S02]  /*4300*/  STG.E desc[UR12][R12.64], R11 ;  /* 0x0000000b0c007986 */ /* 0x0003e4000c10190c */
.L_x_738:
[----:B------:R-:W-:Y:S05]  /*4310*/  BSYNC B0 ;  /* 0x0000000000007941 */ /* 0x000fea0003800000 */
.L_x_737:
        /* <DEDUP_REMOVED lines=8> */
[----:B------:R-:W-:-:S03]  /*43a0*/  FFMA.FTZ R7, R18, R5, R7 ;  /* 0x0000000512077223 */ /* 0x000fc60000010007 */
[----:B------:R-:W-:Y:S01]  /*43b0*/  FMUL.FTZ R10, R6, -1.4426950216293334961 ;  /* 0xbfb8aa3b060a7820 */ /* 0x000fe20000410000 */
[----:B-1----:R-:W-:-:S05]  /*43c0*/  FMUL.FTZ R13, R7, -1.4426950216293334961 ;  /* 0xbfb8aa3b070d7820 */ /* 0x002fca0000410000 */
        /* <DEDUP_REMOVED lines=14> */
.L_x_739:
[----:B------:R-:W-:Y:S04]  /*44b0*/  BSSY B0, `(.L_x_740) ;  /* 0x0000015000007945 */ /* 0x000fe80003800000 */
        /* <DEDUP_REMOVED lines=20> */
.L_x_741:
[----:B------:R-:W-:Y:S05]  /*4600*/  BSYNC B0 ;  /* 0x0000000000007941 */ /* 0x000fea0003800000 */
.L_x_740:
        /* <DEDUP_REMOVED lines=8> */
.L_x_707:
        /* <DEDUP_REMOVED lines=23> */
.L_x_744:
[----:B------:R-:W-:Y:S05]  /*4800*/  BSYNC B0 ;  /* 0x0000000000007941 */ /* 0x000fea0003800000 */
.L_x_743:
[----:B------:R-:W-:Y:S05]  /*4810*/  @P0 EXIT ;  /* 0x000000000000094d */ /* 0x000fea0003800000 */
[----:B------:R-:W-:Y:S05]  /*4820*/  @P2 BRA `(.L_x_745) ;  /* 0x0000000000202947 */ /* 0x000fea0003800000 */
[----:B------:R-:W-:-:S05]  /*4830*/  IMAD R0, R6, R7, RZ ;  /* 0x0000000706007224 */ /* 0x000fca00078e02ff */
[----:B------:R-:W-:-:S13]  /*4840*/  ISETP.NE.AND P0, PT, R0, -0x1, PT ;  /* 0xffffffff0000780c */ /* 0x000fda0003f05270 */
[----:B------:R-:W-:Y:S05]  /*4850*/  @!P0 BRA `(.L_x_745) ;  /* 0x0000000000148947 */ /* 0x000fea0003800000 */
.L_x_746:
[----:B0-----:R-:W2:Y:S04]  /*4860*/  LDG.E.STRONG.GPU R5, desc[UR12][R2.64] ;  /* 0x0000000c02057981 */ /* 0x001ea8000c1ef900 */
[----:B--2---:R-:W-:Y:S01]  /*4870*/  CCTL.IVALL ;  /* 0x00000000ff00798f */ /* 0x004fe20002000000 */
[----:B------:R-:W-:Y:S05]  /*4880*/  YIELD ;  /* 0x0000000000007946 */ /* 0x000fea0003800000 */
[----:B------:R-:W-:-:S13]  /*4890*/  ISETP.NE.AND P0, PT, R5, R0, PT ;  /* 0x000000000500720c */ /* 0x000fda0003f05270 */
[----:B------:R-:W-:Y:S05]  /*48a0*/  @P0 BRA `(.L_x_746) ;  /* 0xfffffffc00ec0947 */ /* 0x000fea000383ffff */
.L_x_745:
        /* <DEDUP_REMOVED lines=12> */
[----:B-1----:R-:W-:Y:S01]  /*4970*/  LEA R11, R3, R3, 0x1 ;  /* 0x00000003030b7211 */ /* 0x002fe200078e08ff */
        /* <DEDUP_REMOVED lines=11> */
.L_x_747:
        /* <DEDUP_REMOVED lines=23> */
.L_x_748:
        /* <DEDUP_REMOVED lines=14> */
.L_x_3309:


//--------------------- .text._Z35group_norm_nhwc_bwd_one_pass_kernelI11Fp16IOFp32WLi256ELi16ELi256EEv26Group_norm_nhwc_bwd_params --------------------------
	.section	.text._Z35group_norm_nhwc_bwd_one_pass_kernelI11Fp16IOFp32WLi256ELi16ELi256EEv26Group_norm_nhwc_bwd_params,"ax",@progbits
	.align	128
        .global         _Z35group_norm_nhwc_bwd_one_pass_kernelI11Fp16IOFp32WLi256ELi16ELi256EEv26Group_norm_nhwc_bwd_params
        .type           _Z35group_norm_nhwc_bwd_one_pass_kernelI11Fp16IOFp32WLi256ELi16ELi256EEv26Group_norm_nhwc_bwd_params,@function
        .size           _Z35group_norm_nhwc_bwd_one_pass_kernelI11Fp16IOFp32WLi256ELi16ELi256EEv26Group_norm_nhwc_bwd_params,(.L_x_3310 - _Z35group_norm_nhwc_bwd_one_pass_kernelI11Fp16IOFp32WLi256ELi16ELi256EEv26Group_norm_nhwc_bwd_params)
        .other          _Z35group_norm_nhwc_bwd_one_pass_kernelI11Fp16IOFp32WLi256ELi16ELi256EEv26Group_norm_nhwc_bwd_params,@"STO_CUDA_ENTRY STV_DEFAULT"
_Z35group_norm_nhwc_bwd_one_pass_kernelI11Fp16IOFp32WLi256ELi16ELi256EEv26Group_norm_nhwc_bwd_params:
.text._Z35group_norm_nhwc_bwd_one_pass_kernelI11Fp16IOFp32WLi256ELi16ELi256EEv26Group_norm_nhwc_bwd_params:
        /* <DEDUP_REMOVED lines=47> */
.L_x_800:
[----:B------:R-:W1:Y:S01]  /*02f0*/  LDC R8, c[0x0][0x2a0] ;  /* 0x0000a800ff087b82 */ /* 0x000e620000000800 */
        /* <DEDUP_REMOVED lines=8> */
[----:B------:R-:W-:Y:S02]  /*0380*/  SHF.R.S32.HI R21, RZ, 0x1f, R25 ;  /* 0x0000001fff157819 */ /* 0x000fe40000011419 */
        /* <DEDUP_REMOVED lines=59> */
[----:B------:R-:W4:Y:S02]  /*0740*/  @!P5 LDC.64 R32, c[0x0][0x228] ;  /* 0x00008a00ff20db82 */ /* 0x000f240000000a00 */
[----:B------:R-:W-:Y:S01]  /*0750*/  @P6 IMAD.WIDE.U32 R10, R15, R10, R6 ;  /* 0x0000000a0f0a6225 */ /* 0x000fe200078e0006 */
[----:B------:R-:W-:-:S03]  /*0760*/  IADD3 R15, R2, 0x80, RZ ;  /* 0x00000080020f7810 */ /* 0x000fc60007ffe0ff */
        /* <DEDUP_REMOVED lines=9> */
[----:B------:R-:W-:-:S02]  /*0800*/  ISETP.GE.U32.AND P2, PT, R15, UR18, PT ;  /* 0x000000120f007c0c */ /* 0x000fc4000bf46070 */
[----:B------:R-:W-:Y:S01]  /*0810*/  SHF.R.S32.HI R21, RZ, 0x1f, R15 ;  /* 0x0000001fff157819 */ /* 0x000fe2000001140f */
[----:B------:R-:W-:Y:S01]  /*0820*/  @!P5 IMAD.WIDE.U32 R8, R25, R8, R10 ;  /* 0x000000081908d225 */ /* 0x000fe200078e000a */
[----:B-1----:R-:W-:Y:S02]  /*0830*/  @P6 IADD3 R38, P1, R27, R38, RZ ;  /* 0x000000261b266210 */ /* 0x002fe40007f3e0ff */
[----:B------:R-:W-:Y:S01]  /*0840*/  ISETP.GE.OR.EX P2, PT, R21, UR19, P0, P2 ;  /* 0x0000001315007c0c */ /* 0x000fe20008746720 */
[----:B------:R-:W1:Y:S01]  /*0850*/  @!P3 LDC.64 R10, c[0x0][0x288] ;  /* 0x0000a200ff0abb82 */ /* 0x000e620000000a00 */
[----:B------:R-:W-:Y:S02]  /*0860*/  @P6 IADD3.X R39, R18, R39, RZ, P1, !PT ;  /* 0x0000002712276210 */ /* 0x000fe40000ffe4ff */
[----:B---3--:R-:W-:Y:S02]  /*0870*/  @P6 IADD3 R36, P1, R27, R36, RZ ;  /* 0x000000241b246210 */ /* 0x008fe40007f3e0ff */
[----:B------:R-:W-:-:S02]  /*0880*/  @!P5 IADD3 R9, R9, R29, RZ ;  /* 0x0000001d0909d210 */ /* 0x000fc40007ffe0ff */
[----:B------:R-:W-:Y:S01]  /*0890*/  @!P5 SHF.L.U32 R25, R8, 0x1, RZ ;  /* 0x000000010819d819 */ /* 0x000fe200000006ff */
[----:B0-----:R-:W-:Y:S01]  /*08a0*/  @!P4 IMAD R22, R23, R16, RZ ;  /* 0x000000101716c224 */ /* 0x001fe200078e02ff */
[----:B------:R-:W-:Y:S01]  /*08b0*/  @P6 IADD3.X R37, R18, R37, RZ, P1, !PT ;  /* 0x0000002512256210 */ /* 0x000fe20000ffe4ff */
[----:B------:R-:W0:Y:S01]  /*08c0*/  @!P4 LDC.64 R28, c[0x0][0x228] ;  /* 0x00008a00ff1ccb82 */ /* 0x000e220000000a00 */
[----:B------:R-:W-:Y:S02]  /*08d0*/  @!P5 SHF.L.U64.HI R18, R8, 0x1, R9 ;  /* 0x000000010812d819 */ /* 0x000fe40000010209 */
[C---:B--2---:R-:W-:Y:S02]  /*08e0*/  @!P5 IADD3 R34, P1, R25.reuse, R34, RZ ;  /* 0x000000221922d210 */ /* 0x044fe40007f3e0ff */
[----:B------:R-:W-:Y:S02]  /*08f0*/  @!P4 MOV R23, R7 ;  /* 0x000000070017c202 */ /* 0x000fe40000000f00 */
[----:B------:R-:W-:Y:S01]  /*0900*/  @!P5 IADD3.X R35, R18, R35, RZ, P1, !PT ;  /* 0x000000231223d210 */ /* 0x000fe20000ffe4ff */
[----:B------:R-:W2:Y:S01]  /*0910*/  @!P2 LDC.64 R8, c[0x0][0x288] ;  /* 0x0000a200ff08ab82 */ /* 0x000ea20000000a00 */
[----:B----4-:R-:W-:Y:S01]  /*0920*/  @!P5 IADD3 R32, P1, R25, R32, RZ ;  /* 0x000000201920d210 */ /* 0x010fe20007f3e0ff */
[----:B------:R-:W-:Y:S01]  /*0930*/  @!P4 IMAD R25, R3, R17, R22 ;  /* 0x000000110319c224 */ /* 0x000fe200078e0216 */
[----:B------:R-:W-:-:S02]  /*0940*/  @!P4 MOV R22, R4 ;  /* 0x000000040016c202 */ /* 0x000fc40000000f00 */
[----:B------:R-:W-:-:S03]  /*0950*/  @!P5 IADD3.X R33, R18, R33, RZ, P1, !PT ;  /* 0x000000211221d210 */ /* 0x000fc60000ffe4ff */
[----:B------:R-:W-:Y:S01]  /*0960*/  @!P4 IMAD.WIDE.U32 R16, R3, R16, R22 ;  /* 0x000000100310c225 */ /* 0x000fe200078e0016 */
[----:B------:R-:W3:Y:S01]  /*0970*/  @!P3 LDC.64 R26, c[0x0][0x230] ;  /* 0x00008c00ff1abb82 */ /* 0x000ee20000000a00 */
[----:B------:R-:W-:Y:S02]  /*0980*/  @!P3 MOV R23, R7 ;  /* 0x000000070017b202 */ /* 0x000fe40000000f00 */
[----:B-1----:R-:W-:Y:S01]  /*0990*/  @!P3 IMAD R22, R19, R10, RZ ;  /* 0x0000000a1316b224 */ /* 0x002fe200078e02ff */
[----:B------:R-:W-:Y:S02]  /*09a0*/  @!P4 IADD3 R17, R17, R25, RZ ;  /* 0x000000191111c210 */ /* 0x000fe40007ffe0ff */
[----:B------:R-:W-:Y:S01]  /*09b0*/  @!P4 SHF.L.U32 R25, R16, 0x1, RZ ;  /* 0x000000011019c819 */ /* 0x000fe200000006ff */
[----:B------:R-:W-:Y:S01]  /*09c0*/  @!P3 IMAD R41, R20, R11, R22 ;  /* 0x0000000b1429b224 */ /* 0x000fe200078e0216 */
[----:B------:R-:W-:Y:S01]  /*09d0*/  @!P3 MOV R22, R4 ;  /* 0x000000040016b202 */ /* 0x000fe20000000f00 */
[----:B------:R-:W1:Y:S01]  /*09e0*/  @!P3 LDC.64 R18, c[0x0][0x228] ;  /* 0x00008a00ff12bb82 */ /* 0x000e620000000a00 */
[----:B------:R-:W-:-:S02]  /*09f0*/  @!P4 SHF.L.U64.HI R40, R16, 0x1, R17 ;  /* 0x000000011028c819 */ /* 0x000fc40000010211 */
[C---:B------:R-:W-:Y:S01]  /*0a00*/  @!P4 IADD3 R30, P1, R25.reuse, R30, RZ ;  /* 0x0000001e191ec210 */ /* 0x040fe20007f3e0ff */
[----:B------:R-:W-:Y:S01]  /*0a10*/  @!P3 IMAD.WIDE.U32 R10, R20, R10, R22 ;  /* 0x0000000a140ab225 */ /* 0x000fe200078e0016 */
[----:B------:R-:W-:Y:S02]  /*0a20*/  P2R R3, PR, RZ, 0x20 ;  /* 0x00000020ff037803 */ /* 0x000fe40000000000 */
[----:B------:R-:W-:Y:S01]  /*0a30*/  @!P4 IADD3.X R31, R40, R31, RZ, P1, !PT ;  /* 0x0000001f281fc210 */ /* 0x000fe20000ffe4ff */
[----:B------:R-:W4:Y:S01]  /*0a40*/  @!P2 LDC.64 R16, c[0x0][0x230] ;  /* 0x00008c00ff10ab82 */ /* 0x000f220000000a00 */
[----:B0-----:R-:W-:Y:S01]  /*0a50*/  @!P4 IADD3 R28, P1, R25, R28, RZ ;  /* 0x0000001c191cc210 */ /* 0x001fe20007f3e0ff */
[----:B--2---:R-:W-:Y:S01]  /*0a60*/  @!P2 IMAD R22, R21, R8, RZ ;  /* 0x000000081516a224 */ /* 0x004fe200078e02ff */
[----:B------:R-:W-:Y:S02]  /*0a70*/  @!P3 IADD3 R11, R11, R41, RZ ;  /* 0x000000290b0bb210 */ /* 0x000fe40007ffe0ff */
[C---:B------:R-:W-:Y:S01]  /*0a80*/  @!P3 SHF.L.U32 R21, R10.reuse, 0x1, RZ ;  /* 0x000000010a15b819 */ /* 0x040fe200000006ff */
[----:B------:R-:W-:Y:S01]  /*0a90*/  @!P2 IMAD R23, R15, R9, R22 ;  /* 0x000000090f17a224 */ /* 0x000fe200078e0216 */
[----:B------:R-:W-:Y:S01]  /*0aa0*/  @!P3 SHF.L.U64.HI R20, R10, 0x1, R11 ;  /* 0x000000010a14b819 */ /* 0x000fe2000001020b */
[----:B------:R-:W0:Y:S01]  /*0ab0*/  @!P2 LDC.64 R24, c[0x0][0x228] ;  /* 0x00008a00ff18ab82 */ /* 0x000e220000000a00 */
[----:B------:R-:W-:-:S02]  /*0ac0*/  @!P2 MOV R10, R4 ;  /* 0x00000004000aa202 */ /* 0x000fc40000000f00 */
[----:B------:R-:W-:Y:S02]  /*0ad0*/  @!P2 MOV R11, R7 ;  /* 0x00000007000ba202 */ /* 0x000fe40000000f00 */
[----:B------:R-:W-:Y:S02]  /*0ae0*/  @!P4 IADD3.X R29, R40, R29, RZ, P1, !PT ;  /* 0x0000001d281dc210 */ /* 0x000fe40000ffe4ff */
[----:B---3--:R-:W-:Y:S01]  /*0af0*/  @!P3 IADD3 R26, P1, R21, R26, RZ ;  /* 0x0000001a151ab210 */ /* 0x008fe20007f3e0ff */
        /* <DEDUP_REMOVED lines=54> */
[----:B------:R-:W-:-:S04]  /*0e60*/  ISETP.GE.AND.EX P6, PT, R41, UR19, PT, P6 ;  /* 0x0000001329007c0c */ /* 0x000fc8000bfc6360 */
[----:B------:R-:W-:-:S13]  /*0e70*/  ISETP.LT.U32.AND P6, PT, R14, 0x100, !P6 ;  /* 0x000001000e00780c */ /* 0x000fda00077c1070 */
        /* <DEDUP_REMOVED lines=18> */
[----:B------:R-:W-:Y:S02]  /*0fa0*/  MOV R15, RZ ;  /* 0x000000ff000f7202 */ /* 0x000fe40000000f00 */
[----:B------:R-:W-:-:S04]  /*0fb0*/  MOV R54, RZ ;  /* 0x000000ff00367202 */ /* 0x000fc80000000f00 */
[----:B-----5:R-:W5:Y:S01]  /*0fc0*/  @P5 LDG.E R15, desc[UR12][R38.64] ;  /* 0x0000000c260f5981 */ /* 0x020f62000c1e1900 */
[----:B------:R-:W-:Y:S02]  /*0fd0*/  CS2R R52, SRZ ;  /* 0x0000000000347805 */ /* 0x000fe4000001ff00 */
[----:B------:R-:W-:Y:S01]  /*0fe0*/  CS2R R50, SRZ ;  /* 0x0000000000327805 */ /* 0x000fe2000001ff00 */
[----:B------:R-:W-:Y:S01]  /*0ff0*/  UMOV UR18, 0x3f800000 ;  /* 0x3f80000000127882 */ /* 0x000fe20000000000 */
[----:B------:R-:W-:Y:S04]  /*1000*/  BSSY B0, `(.L_x_750) ;  /* 0x0000035000007945 */ /* 0x000fe80003800000 */
[----:B------:R-:W5:Y:S01]  /*1010*/  @!P3 LDG.E R50, desc[UR12][R10.64] ;  /* 0x0000000c0a32b981 */ /* 0x000f62000c1e1900 */
        /* <DEDUP_REMOVED lines=17> */
[----:B-1----:R-:W-:-:S03]  /*1130*/  CS2R R42, SRZ ;  /* 0x00000000002a7805 */ /* 0x002fc6000001ff00 */
[----:B------:R-:W5:Y:S02]  /*1140*/  @!P3 LDG.E R44, desc[UR12][R26.64] ;  /* 0x0000000c1a2cb981 */ /* 0x000f64000c1e1900 */
[----:B------:R-:W-:Y:S02]  /*1150*/  @P6 FADD.FTZ R41, R41, UR9 ;  /* 0x0000000929296e21 */ /* 0x000fe40008010000 */
[----:B------:R-:W5:Y:S04]  /*1160*/  @!P2 LDG.E R49, desc[UR12][R24.64] ;  /* 0x0000000c1831a981 */ /* 0x000f68000c1e1900 */
[----:B------:R-:W5:Y:S01]  /*1170*/  @!P5 LDG.E R45, desc[UR12][R34.64] ;  /* 0x0000000c222dd981 */ /* 0x000f62000c1e1900 */
[----:B------:R-:W0:Y:S03]  /*1180*/  @P6 MUFU.RSQ R41, R41 ;  /* 0x0000002900296308 */ /* 0x000e260000001400 */
[----:B------:R-:W5:Y:S04]  /*1190*/  @!P5 LDG.E R52, desc[UR12][R32.64] ;  /* 0x0000000c2034d981 */ /* 0x000f68000c1e1900 */
[----:B------:R-:W5:Y:S04]  /*11a0*/  @!P4 LDG.E R43, desc[UR12][R30.64] ;  /* 0x0000000c1e2bc981 */ /* 0x000f68000c1e1900 */
[----:B------:R-:W5:Y:S04]  /*11b0*/  @!P1 LDG.E R42, desc[UR12][R18.64] ;  /* 0x0000000c122a9981 */ /* 0x000f68000c1e1900 */
[----:B------:R-:W5:Y:S01]  /*11c0*/  @!P1 LDG.E R48, desc[UR12][R16.64] ;  /* 0x0000000c10309981 */ /* 0x000f62000c1e1900 */
[----:B0-----:R-:W-:-:S02]  /*11d0*/  @P6 R2UR UR9, R41 ;  /* 0x00000000290962ca */ /* 0x001fc400000e0000 */
[----:B------:R-:W-:-:S13]  /*11e0*/  ISETP.NE.AND P6, PT, R60, RZ, PT ;  /* 0x000000ff3c00720c */ /* 0x000fda0003fc5270 */
[----:B------:R-:W2:Y:S04]  /*11f0*/  @!P6 LDG.E R54, desc[UR12][R22.64] ;  /* 0x0000000c1636e981 */ /* 0x000ea8000c1e1900 */
[----:B------:R-:W5:Y:S01]  /*1200*/  @!P6 LDG.E R53, desc[UR12][R20.64] ;  /* 0x0000000c1435e981 */ /* 0x000f62000c1e1900 */
[----:B------:R-:W-:Y:S01]  /*1210*/  HFMA2.MMA R41, -RZ, RZ, 0, 0 ;  /* 0x00000000ff297435 */ /* 0x000fe200000001ff */
[----:B------:R-:W-:Y:S01]  /*1220*/  @UP0 UMOV UR18, UR9 ;  /* 0x0000000900120c82 */ /* 0x000fe20008000000 */
[----:B------:R-:W-:-:S08]  /*1230*/  CS2R R10, SRZ ;  /* 0x00000000000a7805 */ /* 0x000fd0000001ff00 */
[----:B------:R0:W5:Y:S02]  /*1240*/  @!P2 LDG.E R41, desc[UR12][R8.64] ;  /* 0x0000000c0829a981 */ /* 0x000164000c1e1900 */
[----:B0-----:R-:W-:Y:S01]  /*1250*/  CS2R R8, SRZ ;  /* 0x0000000000087805 */ /* 0x001fe2000001ff00 */
[--C-:B--2---:R-:W-:Y:S02]  /*1260*/  HADD2.F32 R3, -RZ, R54.reuse.H0_H0 ;  /* 0x20000036ff037230 */ /* 0x104fe40000004100 */
[----:B------:R-:W-:Y:S01]  /*1270*/  HADD2.F32 R22, -RZ, R54.H1_H1 ;  /* 0x30000036ff167230 */ /* 0x000fe20000004100 */
[----:B------:R-:W-:Y:S06]  /*1280*/  @P0 BRA `(.L_x_751) ;  /* 0x0000000000300947 */ /* 0x000fec0003800000 */
[----:B------:R-:W-:Y:S01]  /*1290*/  ULDC.U8 UR9, c[0x0][0x2a4] ;  /* 0x0000a90000097ab9 */ /* 0x000fe20000000000 */
[C---:B------:R-:W-:Y:S01]  /*12a0*/  SHF.L.U32 R17, R12.reuse, 0x2, RZ ;  /* 0x000000020c117819 */ /* 0x040fe200000006ff */
[----:B------:R-:W-:Y:S01]  /*12b0*/  ULDC.64 UR10, c[0x0][0x238] ;  /* 0x00008e00000a7ab9 */ /* 0x000fe20000000a00 */
[----:B------:R-:W-:Y:S02]  /*12c0*/  ISETP.NE.AND P0, PT, RZ, UR9, PT ;  /* 0x00000009ff007c0c */ /* 0x000fe4000bf05270 */
[----:B------:R-:W-:-:S11]  /*12d0*/  SHF.L.U64.HI R16, R12, 0x2, R13 ;  /* 0x000000020c107819 */ /* 0x000fd6000001020d */
[----:B------:R-:W0:Y:S02]  /*12e0*/  @P0 LDC.64 R8, c[0x0][0x240] ;  /* 0x00009000ff080b82 */ /* 0x000e240000000a00 */
[----:B0-----:R-:W-:-:S04]  /*12f0*/  @P0 IADD3 R12, P6, R17, R8, RZ ;  /* 0x00000008110c0210 */ /* 0x001fc80007fde0ff */
[----:B------:R-:W-:Y:S02]  /*1300*/  @P0 IADD3.X R13, R16, R9, RZ, P6, !PT ;  /* 0x00000009100d0210 */ /* 0x000fe400037fe4ff */
[----:B------:R-:W-:-:S03]  /*1310*/  IADD3 R8, P6, R17, UR10, RZ ;  /* 0x0000000a11087c10 */ /* 0x000fc6000ffde0ff */
[----:B------:R0:W5:Y:S01]  /*1320*/  @P0 LDG.E.64 R10, desc[UR12][R12.64] ;  /* 0x0000000c0c0a0981 */ /* 0x000162000c1e1b00 */
[----:B------:R-:W-:-:S06]  /*1330*/  IADD3.X R9, R16, UR11, RZ, P6, !PT ;  /* 0x0000000b10097c10 */ /* 0x000fcc000b7fe4ff */
[----:B------:R-:W5:Y:S03]  /*1340*/  LDG.E.64 R8, desc[UR12][R8.64] ;  /* 0x0000000c08087981 */ /* 0x000f66000c1e1b00 */
.L_x_751:
[----:B------:R-:W-:Y:S05]  /*1350*/  BSYNC B0 ;  /* 0x0000000000007941 */ /* 0x000fea0003800000 */
.L_x_750:
[----:B------:R-:W-:Y:S01]  /*1360*/  ULDC.U8 UR9, c[0x0][0x2a4] ;  /* 0x0000a90000097ab9 */ /* 0x000fe20000000000 */
[----:B------:R-:W-:Y:S01]  /*1370*/  FADD.FTZ R3, R3, -UR17 ;  /* 0x8000001103037e21 */ /* 0x000fe20008010000 */
[----:B------:R-:W-:Y:S01]  /*1380*/  ISETP.NE.AND P0, PT, RZ, UR9, PT ;  /* 0x00000009ff007c0c */ /* 0x000fe2000bf05270 */
[----:B------:R-:W-:Y:S01]  /*1390*/  FADD.FTZ R22, R22, -UR17 ;  /* 0x8000001116167e21 */ /* 0x000fe20008010000 */
[--C-:B-----5:R-:W-:Y:S02]  /*13a0*/  HADD2.F32 R37, -RZ, R53.reuse.H0_H0 ;  /* 0x20000035ff257230 */ /* 0x120fe40000004100 */
[----:B------:R-:W-:Y:S01]  /*13b0*/  FMUL.FTZ R23, R3, UR18 ;  /* 0x0000001203177c20 */ /* 0x000fe20008410000 */
[----:B------:R-:W-:Y:S02]  /*13c0*/  HADD2.F32 R35, -RZ, R53.H1_H1 ;  /* 0x30000035ff237230 */ /* 0x000fe40000004100 */
[----:B------:R-:W-:Y:S01]  /*13d0*/  FMUL.FTZ R24, R22, UR18 ;  /* 0x0000001216187c20 */ /* 0x000fe20008410000 */
[----:B------:R-:W-:-:S05]  /*13e0*/  P2R R57, PR, RZ, 0x1 ;  /* 0x00000001ff397803 */ /* 0x000fca0000000000 */
        /* <DEDUP_REMOVED lines=19> */
.L_x_752:
[----:B0-----:R-:W-:Y:S01]  /*1520*/  FMUL.FTZ R12, R37, R8 ;  /* 0x00000008250c7220 */ /* 0x001fe20000410000 */
[--C-:B------:R-:W-:Y:S02]  /*1530*/  HADD2.F32 R17, -RZ, R45.reuse.H0_H0 ;  /* 0x2000002dff117230 */ /* 0x100fe40000004100 */
[----:B------:R-:W-:Y:S01]  /*1540*/  FMUL.FTZ R13, R35, R9 ;  /* 0x00000009230d7220 */ /* 0x000fe20000410000 */
[----:B------:R-:W-:Y:S02]  /*1550*/  HADD2.F32 R18, -RZ, R45.H1_H1 ;  /* 0x3000002dff127230 */ /* 0x000fe40000004100 */
[----:B------:R-:W-:Y:S01]  /*1560*/  FFMA.FTZ R3, R23, R12, RZ ;  /* 0x0000000c17037223 */ /* 0x000fe200000100ff */
[----:B------:R-:W-:Y:S01]  /*1570*/  FADD.FTZ R16, RZ, R12 ;  /* 0x0000000cff107221 */ /* 0x000fe20000010000 */
[----:B------:R-:W-:Y:S01]  /*1580*/  FADD.FTZ R17, R17, -UR17 ;  /* 0x8000001111117e21 */ /* 0x000fe20008010000 */
[--C-:B------:R-:W-:Y:S02]  /*1590*/  HADD2.F32 R36, -RZ, R52.reuse.H0_H0 ;  /* 0x20000034ff247230 */ /* 0x100fe40000004100 */
[----:B------:R-:W-:Y:S01]  /*15a0*/  FADD.FTZ R18, R18, -UR17 ;  /* 0x8000001112127e21 */ /* 0x000fe20008010000 */
[----:B------:R-:W-:Y:S01]  /*15b0*/  FFMA.FTZ R12, R24, R13, R3 ;  /* 0x0000000d180c7223 */ /* 0x000fe20000010003 */
[----:B------:R-:W-:Y:S01]  /*15c0*/  FADD.FTZ R3, R13, R16 ;  /* 0x000000100d037221 */ /* 0x000fe20000010000 */
        /* <DEDUP_REMOVED lines=22> */
.L_x_753:
[--C-:B------:R-:W-:Y:S02]  /*1730*/  HADD2.F32 R13, -RZ, R43.reuse.H0_H0 ;  /* 0x2000002bff0d7230 */ /* 0x100fe40000004100 */
[----:B------:R-:W-:Y:S01]  /*1740*/  FMUL.FTZ R16, R36, R8 ;  /* 0x0000000824107220 */ /* 0x000fe20000410000 */
[----:B------:R-:W-:Y:S02]  /*1750*/  HADD2.F32 R18, -RZ, R43.H1_H1 ;  /* 0x3000002bff127230 */ /* 0x000fe40000004100 */
[----:B------:R-:W-:Y:S01]  /*1760*/  FMUL.FTZ R19, R30, R9 ;  /* 0x000000091e137220 */ /* 0x000fe20000410000 */
[----:B------:R-:W-:Y:S01]  /*1770*/  FADD.FTZ R13, R13, -UR17 ;  /* 0x800000110d0d7e21 */ /* 0x000fe20008010000 */
[----:B------:R-:W-:Y:S01]  /*1780*/  FFMA.FTZ R17, R25, R16, R12 ;  /* 0x0000001019117223 */ /* 0x000fe2000001000c */
[----:B------:R-:W-:Y:S01]  /*1790*/  FADD.FTZ R18, R18, -UR17 ;  /* 0x8000001112127e21 */ /* 0x000fe20008010000 */
[----:B------:R-:W-:Y:S01]  /*17a0*/  FADD.FTZ R16, R3, R16 ;  /* 0x0000001003107221 */ /* 0x000fe20000010000 */
[----:B------:R-:W-:Y:S01]  /*17b0*/  FMUL.FTZ R31, R13, UR18 ;  /* 0x000000120d1f7c20 */ /* 0x000fe20008410000 */
[----:B------:R-:W-:-:S02]  /*17c0*/  HADD2.F32 R3, -RZ, R51.H0_H0 ;  /* 0x20000033ff037230 */ /* 0x000fc40000004100 */
        /* <DEDUP_REMOVED lines=21> */
.L_x_754:
        /* <DEDUP_REMOVED lines=35> */
.L_x_755:
[--C-:B------:R-:W-:Y:S02]  /*1b50*/  HADD2.F32 R22, -RZ, R41.reuse.H0_H0 ;  /* 0x20000029ff167230 */ /* 0x100fe40000004100 */
[----:B------:R-:W-:Y:S01]  /*1b60*/  FMUL.FTZ R20, R16, R8 ;  /* 0x0000000810147220 */ /* 0x000fe20000410000 */
[----:B------:R-:W-:Y:S02]  /*1b70*/  HADD2.F32 R29, -RZ, R41.H1_H1 ;  /* 0x30000029ff1d7230 */ /* 0x000fe40000004100 */
[----:B------:R-:W-:Y:S01]  /*1b80*/  FFMA.FTZ R32, R23, R37, RZ ;  /* 0x0000002517207223 */ /* 0x000fe200000100ff */
[----:B------:R-:W-:Y:S01]  /*1b90*/  FMUL.FTZ R34, R17, R9 ;  /* 0x0000000911227220 */ /* 0x000fe20000410000 */
[----:B------:R-:W-:Y:S01]  /*1ba0*/  FADD.FTZ R22, R22, -UR17 ;  /* 0x8000001116167e21 */ /* 0x000fe20008010000 */
[----:B------:R-:W-:Y:S01]  /*1bb0*/  FFMA.FTZ R28, R18, R20, R21 ;  /* 0x00000014121c7223 */ /* 0x000fe20000010015 */
[----:B------:R-:W-:Y:S01]  /*1bc0*/  FADD.FTZ R29, R29, -UR17 ;  /* 0x800000111d1d7e21 */ /* 0x000fe20008010000 */
[----:B------:R-:W-:Y:S01]  /*1bd0*/  FADD.FTZ R27, R27, R20 ;  /* 0x000000141b1b7221 */ /* 0x000fe20000010000 */
[----:B------:R-:W-:-:S02]  /*1be0*/  HADD2.F32 R20, -RZ, R49.H0_H0 ;  /* 0x20000031ff147230 */ /* 0x000fc40000004100 */
[----:B------:R-:W-:Y:S01]  /*1bf0*/  FMUL.FTZ R22, R22, UR18 ;  /* 0x0000001216167c20 */ /* 0x000fe20008410000 */
[----:B------:R-:W-:Y:S02]  /*1c00*/  HADD2.F32 R21, -RZ, R49.H1_H1 ;  /* 0x30000031ff157230 */ /* 0x000fe40000004100 */
        /* <DEDUP_REMOVED lines=12> */
[----:B0-----:R-:W-:Y:S01]  /*1cd0*/  FADD.FTZ R59, -R38, 1 ;  /* 0x3f800000263b7421 */ /* 0x001fe20000010100 */
[----:B------:R-:W-:Y:S01]  /*1ce0*/  FMUL.FTZ R21, R21, R38 ;  /* 0x0000002615157220 */ /* 0x000fe20000410000 */
[----:B-1----:R-:W-:Y:S01]  /*1cf0*/  FADD.FTZ R58, -R39, 1 ;  /* 0x3f800000273a7421 */ /* 0x002fe20000010100 */
[----:B------:R-:W-:-:S03]  /*1d00*/  FMUL.FTZ R20, R20, R39 ;  /* 0x0000002714147220 */ /* 0x000fc60000410000 */
[----:B------:R-:W-:Y:S01]  /*1d10*/  FFMA.FTZ R33, R33, R58, 1 ;  /* 0x3f80000021217423 */ /* 0x000fe2000001003a */
[----:B------:R-:W-:-:S03]  /*1d20*/  FFMA.FTZ R58, R29, R59, 1 ;  /* 0x3f8000001d3a7423 */ /* 0x000fc6000001003b */
[----:B------:R-:W-:Y:S01]  /*1d30*/  FMUL.FTZ R20, R20, R33 ;  /* 0x0000002114147220 */ /* 0x000fe20000410000 */
[----:B------:R-:W-:-:S07]  /*1d40*/  FMUL.FTZ R21, R21, R58 ;  /* 0x0000003a15157220 */ /* 0x000fce0000410000 */
.L_x_756:
[----:B------:R-:W-:Y:S01]  /*1d50*/  FFMA.FTZ R33, R19, R34, R28 ;  /* 0x0000002213217223 */ /* 0x000fe2000001001c */
[----:B------:R-:W-:Y:S01]  /*1d60*/  FMUL.FTZ R29, R20, R8 ;  /* 0x00000008141d7220 */ /* 0x000fe20000410000 */
[----:B------:R-:W-:Y:S01]  /*1d70*/  FADD.FTZ R34, R34, R27 ;  /* 0x0000001b22227221 */ /* 0x000fe20000010000 */
[----:B------:R-:W-:Y:S01]  /*1d80*/  FFMA.FTZ R27, R24, R35, RZ ;  /* 0x00000023181b7223 */ /* 0x000fe200000100ff */
[----:B------:R-:W-:Y:S01]  /*1d90*/  FFMA.FTZ R32, R25, R36, R32 ;  /* 0x0000002419207223 */ /* 0x000fe20000010020 */
[----:B------:R-:W-:Y:S01]  /*1da0*/  FFMA.FTZ R28, R22, R29, R33 ;  /* 0x0000001d161c7223 */ /* 0x000fe20000010021 */
[----:B------:R-:W-:Y:S01]  /*1db0*/  FADD.FTZ R29, R34, R29 ;  /* 0x0000001d221d7221 */ /* 0x000fe20000010000 */
[----:B------:R-:W-:Y:S01]  /*1dc0*/  FMUL.FTZ R34, R21, R9 ;  /* 0x0000000915227220 */ /* 0x000fe20000410000 */
[--C-:B------:R-:W-:Y:S02]  /*1dd0*/  HADD2.F32 R25, -RZ, R42.reuse.H0_H0 ;  /* 0x2000002aff197230 */ /* 0x100fe40000004100 */
[----:B------:R-:W-:Y:S01]  /*1de0*/  FFMA.FTZ R24, R26, R30, R27 ;  /* 0x0000001e1a187223 */ /* 0x000fe2000001001b */
[----:B------:R-:W-:-:S02]  /*1df0*/  HADD2.F32 R27, -RZ, R42.H1_H1 ;  /* 0x3000002aff1b7230 */ /* 0x000fc40000004100 */
[----:B------:R-:W-:Y:S01]  /*1e00*/  FFMA.FTZ R33, R23, R34, R28 ;  /* 0x0000002217217223 */ /* 0x000fe2000001001c */
[----:B------:R-:W-:Y:S01]  /*1e10*/  FADD.FTZ R34, R34, R29 ;  /* 0x0000001d22227221 */ /* 0x000fe20000010000 */
[----:B------:R-:W-:Y:S01]  /*1e20*/  FADD.FTZ R28, R25, -UR17 ;  /* 0x80000011191c7e21 */ /* 0x000fe20008010000 */
[--C-:B------:R-:W-:Y:S02]  /*1e30*/  HADD2.F32 R25, -RZ, R48.reuse.H0_H0 ;  /* 0x20000030ff197230 */ /* 0x100fe40000004100 */
[----:B------:R-:W-:Y:S01]  /*1e40*/  FADD.FTZ R29, R27, -UR17 ;  /* 0x800000111b1d7e21 */ /* 0x000fe20008010000 */
[----:B------:R-:W-:Y:S02]  /*1e50*/  HADD2.F32 R26, -RZ, R48.H1_H1 ;  /* 0x30000030ff1a7230 */ /* 0x000fe40000004100 */
[----:B------:R-:W-:Y:S01]  /*1e60*/  FMUL.FTZ R27, R28, UR18 ;  /* 0x000000121c1b7c20 */ /* 0x000fe20008410000 */
[----:B------:R-:W-:Y:S01]  /*1e70*/  FADD.FTZ R37, RZ, R37 ;  /* 0x00000025ff257221 */ /* 0x000fe20000010000 */
[----:B------:R-:W-:Y:S01]  /*1e80*/  FADD.FTZ R35, RZ, R35 ;  /* 0x00000023ff237221 */ /* 0x000fe20000010000 */
[----:B------:R-:W-:Y:S01]  /*1e90*/  FMUL.FTZ R28, R29, UR18 ;  /* 0x000000121d1c7c20 */ /* 0x000fe20008410000 */
[----:B------:R-:W-:Y:S06]  /*1ea0*/  @!P0 BRA `(.L_x_757) ;  /* 0x0000000000488947 */ /* 0x000fec0003800000 */
[----:B------:R-:W-:Y:S01]  /*1eb0*/  FFMA.FTZ R58, R27, R8, R10 ;  /* 0x000000081b3a7223 */ /* 0x000fe2000001000a */
[----:B------:R-:W-:-:S03]  /*1ec0*/  FFMA.FTZ R39, R28, R9, R11 ;  /* 0x000000091c277223 */ /* 0x000fc6000001000b */
[----:B------:R-:W-:-:S04]  /*1ed0*/  FMUL.FTZ R59, R58, -1.4426950216293334961 ;  /* 0xbfb8aa3b3a3b7820 */ /* 0x000fc80000410000 */
[----:B------:R0:W1:Y:S02]  /*1ee0*/  MUFU.EX2 R29, R59 ;  /* 0x0000003b001d7308 */ /* 0x0000640000000800 */
[----:B0-----:R-:W-:-:S06]  /*1ef0*/  FMUL.FTZ R59, R39, -1.4426950216293334961 ;  /* 0xbfb8aa3b273b7820 */ /* 0x001fcc0000410000 */
[----:B------:R-:W0:Y:S01]  /*1f00*/  MUFU.EX2 R38, R59 ;  /* 0x0000003b00267308 */ /* 0x000e220000000800 */
[----:B-1----:R-:W-:-:S07]  /*1f10*/  FADD.FTZ R61, R29, 1 ;  /* 0x3f8000001d3d7421 */ /* 0x002fce0000010000 */
[----:B------:R-:W1:Y:S01]  /*1f20*/  MUFU.RCP R29, R61 ;  /* 0x0000003d001d7308 */ /* 0x000e620000001000 */
[----:B0-----:R-:W-:-:S07]  /*1f30*/  FADD.FTZ R38, R38, 1 ;  /* 0x3f80000026267421 */ /* 0x001fce0000010000 */
[----:B------:R-:W0:Y:S01]  /*1f40*/  MUFU.RCP R38, R38 ;  /* 0x0000002600267308 */ /* 0x000e220000001000 */
[----:B-1----:R-:W-:Y:S01]  /*1f50*/  FMUL.FTZ R25, R25, R29 ;  /* 0x0000001d19197220 */ /* 0x002fe20000410000 */
[----:B------:R-:W-:-:S04]  /*1f60*/  FADD.FTZ R29, -R29, 1 ;  /* 0x3f8000001d1d7421 */ /* 0x000fc80000010100 */
[----:B------:R-:W-:-:S04]  /*1f70*/  FFMA.FTZ R58, R58, R29, 1 ;  /* 0x3f8000003a3a7423 */ /* 0x000fc8000001001d */
[----:B------:R-:W-:Y:S01]  /*1f80*/  FMUL.FTZ R25, R25, R58 ;  /* 0x0000003a19197220 */ /* 0x000fe20000410000 */
[----:B0-----:R-:W-:Y:S01]  /*1f90*/  FMUL.FTZ R26, R26, R38 ;  /* 0x000000261a1a7220 */ /* 0x001fe20000410000 */
[----:B------:R-:W-:-:S04]  /*1fa0*/  FADD.FTZ R38, -R38, 1 ;  /* 0x3f80000026267421 */ /* 0x000fc80000010100 */
[----:B------:R-:W-:-:S04]  /*1fb0*/  FFMA.FTZ R39, R39, R38, 1 ;  /* 0x3f80000027277423 */ /* 0x000fc80000010026 */
[----:B------:R-:W-:-:S07]  /*1fc0*/  FMUL.FTZ R26, R26, R39 ;  /* 0x000000271a1a7220 */ /* 0x000fce0000410000 */
.L_x_757:
[----:B------:R-:W-:Y:S01]  /*1fd0*/  FMUL.FTZ R38, R25, R8 ;  /* 0x0000000819267220 */ /* 0x000fe20000410000 */
[----:B------:R-:W-:Y:S01]  /*1fe0*/  FADD.FTZ R30, R35, R30 ;  /* 0x0000001e231e7221 */ /* 0x000fe20000010000 */
[----:B------:R-:W-:Y:S01]  /*1ff0*/  FADD.FTZ R29, R37, R36 ;  /* 0x00000024251d7221 */ /* 0x000fe20000010000 */
[----:B------:R-:W-:Y:S01]  /*2000*/  FMUL.FTZ R35, R26, R9 ;  /* 0x000000091a237220 */ /* 0x000fe20000410000 */
[----:B------:R-:W-:Y:S01]  /*2010*/  FFMA.FTZ R33, R27, R38, R33 ;  /* 0x000000261b217223 */ /* 0x000fe20000010021 */
[----:B------:R-:W-:Y:S01]  /*2020*/  FADD.FTZ R38, R34, R38 ;  /* 0x0000002622267221 */ /* 0x000fe20000010000 */
[--C-:B------:R-:W-:Y:S02]  /*2030*/  HADD2.F32 R36, -RZ, R15.reuse.H0_H0 ;  /* 0x2000000fff247230 */ /* 0x100fe40000004100 */
[----:B------:R-:W-:Y:S01]  /*2040*/  FFMA.FTZ R31, R31, R3, R32 ;  /* 0x000000031f1f7223 */ /* 0x000fe20000010020 */
[----:B------:R-:W-:Y:S02]  /*2050*/  HADD2.F32 R34, -RZ, R15.H1_H1 ;  /* 0x3000000fff227230 */ /* 0x000fe40000004100 */
[----:B------:R-:W-:Y:S01]  /*2060*/  FFMA.FTZ R32, R28, R35, R33 ;  /* 0x000000231c207223 */ /* 0x000fe20000010021 */
[----:B------:R-:W-:Y:S01]  /*2070*/  FADD.FTZ R33, R35, R38 ;  /* 0x0000002623217221 */ /* 0x000fe20000010000 */
[----:B------:R-:W-:Y:S01]  /*2080*/  FADD.FTZ R36, R36, -UR17 ;  /* 0x8000001124247e21 */ /* 0x000fe20008010000 */
[----:B------:R-:W-:-:S02]  /*2090*/  HADD2.F32 R58, -RZ, R47.H0_H0 ;  /* 0x2000002fff3a7230 */ /* 0x000fc40000004100 */
[----:B------:R-:W-:Y:S01]  /*20a0*/  FADD.FTZ R35, R34, -UR17 ;  /* 0x8000001122237e21 */ /* 0x000fe20008010000 */
[----:B------:R-:W-:Y:S02]  /*20b0*/  HADD2.F32 R39, -RZ, R47.H1_H1 ;  /* 0x3000002fff277230 */ /* 0x000fe40000004100 */
[----:B------:R-:W-:Y:S01]  /*20c0*/  FMUL.FTZ R34, R36, UR18 ;  /* 0x0000001224227c20 */ /* 0x000fe20008410000 */
        /* <DEDUP_REMOVED lines=20> */
.L_x_758:
[----:B------:R-:W-:Y:S01]  /*2210*/  FMUL.FTZ R37, R58, R8 ;  /* 0x000000083a257220 */ /* 0x000fe20000410000 */
[----:B------:R-:W-:Y:S01]  /*2220*/  FFMA.FTZ R36, R13, R12, R24 ;  /* 0x0000000c0d247223 */ /* 0x000fe20000010018 */
[--C-:B------:R-:W-:Y:S02]  /*2230*/  HADD2.F32 R38, -RZ, R40.reuse.H0_H0 ;  /* 0x20000028ff267230 */ /* 0x100fe40000004100 */
[----:B------:R-:W-:Y:S01]  /*2240*/  FADD.FTZ R29, R29, R3 ;  /* 0x000000031d1d7221 */ /* 0x000fe20000010000 */
[----:B------:R-:W-:Y:S01]  /*2250*/  FFMA.FTZ R32, R34, R37, R32 ;  /* 0x0000002522207223 */ /* 0x000fe20000010020 */
[----:B------:R-:W-:Y:S01]  /*2260*/  FADD.FTZ R24, R33, R37 ;  /* 0x0000002521187221 */ /* 0x000fe20000010000 */
[----:B------:R-:W-:Y:S02]  /*2270*/  HADD2.F32 R37, -RZ, R40.H1_H1 ;  /* 0x30000028ff257230 */ /* 0x000fe40000004100 */
[----:B------:R-:W-:Y:S01]  /*2280*/  FMUL.FTZ R3, R39, R9 ;  /* 0x0000000927037220 */ /* 0x000fe20000410000 */
[----:B------:R-:W-:Y:S01]  /*2290*/  FADD.FTZ R38, R38, -UR17 ;  /* 0x8000001126267e21 */ /* 0x000fe20008010000 */
[----:B------:R-:W-:-:S02]  /*22a0*/  HADD2.F32 R33, -RZ, R46.H0_H0 ;  /* 0x2000002eff217230 */ /* 0x000fc40000004100 */
[----:B------:R-:W-:Y:S01]  /*22b0*/  FADD.FTZ R37, R37, -UR17 ;  /* 0x8000001125257e21 */ /* 0x000fe20008010000 */
[----:B------:R-:W-:Y:S01]  /*22c0*/  FFMA.FTZ R13, R35, R3, R32 ;  /* 0x00000003230d7223 */ /* 0x000fe20000010020 */
[----:B------:R-:W-:Y:S01]  /*22d0*/  FADD.FTZ R24, R3, R24 ;  /* 0x0000001803187221 */ /* 0x000fe20000010000 */
[----:B------:R-:W-:Y:S01]  /*22e0*/  FMUL.FTZ R38, R38, UR18 ;  /* 0x0000001226267c20 */ /* 0x000fe20008410000 */
[----:B------:R-:W-:Y:S01]  /*22f0*/  FMUL.FTZ R37, R37, UR18 ;  /* 0x0000001225257c20 */ /* 0x000fe20008410000 */
[----:B------:R-:W-:Y:S01]  /*2300*/  HADD2.F32 R32, -RZ, R46.H1_H1 ;  /* 0x3000002eff207230 */ /* 0x000fe20000004100 */
        /* <DEDUP_REMOVED lines=19> */
.L_x_759:
[----:B------:R0:W-:Y:S01]  /*2440*/  STL [R1+0x4], R0 ;  /* 0x0000040001007387 */ /* 0x0001e20000100800 */
[----:B------:R-:W-:Y:S01]  /*2450*/  FMUL.FTZ R3, R33, R8 ;  /* 0x0000000821037220 */ /* 0x000fe20000410000 */
[----:B------:R-:W-:Y:S02]  /*2460*/  FMUL.FTZ R59, R32, R9 ;  /* 0x00000009203b7220 */ /* 0x000fe40000410000 */
[----:B------:R-:W2:Y:S01]  /*2470*/  LDL R61, [R1] ;  /* 0x00000000013d7983 */ /* 0x000ea20000100800 */
[----:B------:R-:W-:Y:S01]  /*2480*/  FFMA.FTZ R13, R38, R3, R13 ;  /* 0x00000003260d7223 */ /* 0x000fe2000001000d */
[----:B------:R-:W-:-:S03]  /*2490*/  FADD.FTZ R3, R24, R3 ;  /* 0x0000000318037221 */ /* 0x000fc60000010000 */
[----:B------:R-:W-:Y:S01]  /*24a0*/  FFMA.FTZ R24, R37, R59, R13 ;  /* 0x0000003b25187223 */ /* 0x000fe2000001000d */
[----:B0-----:R-:W0:Y:S01]  /*24b0*/  S2R R0, SR_LANEID ;  /* 0x0000000000007919 */ /* 0x001e220000000000 */
[----:B------:R-:W-:-:S03]  /*24c0*/  FADD.FTZ R13, R59, R3 ;  /* 0x000000033b0d7221 */ /* 0x000fc60000010000 */
        /* <DEDUP_REMOVED lines=36> */
[----:B------:R-:W-:Y:S01]  /*2710*/  UMOV UR10, 0x400 ;  /* 0x00000400000a7882 */ /* 0x000fe20000000000 */
[----:B------:R-:W-:Y:S01]  /*2720*/  FFMA.FTZ R27, R27, R25, R22 ;  /* 0x000000191b1b7223 */ /* 0x000fe20000010016 */
[----:B------:R-:W-:Y:S01]  /*2730*/  UIADD3 UR9, UR10, 0x60, URZ ;  /* 0x000000600a097890 */ /* 0x000fe2000fffe03f */
[----:B------:R-:W-:Y:S01]  /*2740*/  FFMA.FTZ R28, R28, R26, R23 ;  /* 0x0000001a1c1c7223 */ /* 0x000fe20000010017 */
[----:B------:R-:W-:Y:S01]  /*2750*/  @!P0 FADD.FTZ R24, R24, R3 ;  /* 0x0000000318188221 */ /* 0x000fe20000010000 */
[----:B------:R-:W-:Y:S01]  /*2760*/  FADD.FTZ R25, R20, R25 ;  /* 0x0000001914197221 */ /* 0x000fe20000010000 */
[----:B------:R-:W-:Y:S01]  /*2770*/  FADD.FTZ R26, R21, R26 ;  /* 0x0000001a151a7221 */ /* 0x000fe20000010000 */
[----:B---3--:R-:W-:Y:S01]  /*2780*/  ULEA UR9, UR11, UR9, 0x18 ;  /* 0x000000090b097291 */ /* 0x008fe2000f8ec03f */
        /* <DEDUP_REMOVED lines=36> */
.L_x_761:
[----:B------:R-:W-:Y:S05]  /*29d0*/  BSYNC B0 ;  /* 0x0000000000007941 */ /* 0x000fea0003800000 */
.L_x_760:
        /* <DEDUP_REMOVED lines=159> */
.L_x_763:
[----:B------:R-:W-:Y:S05]  /*33d0*/  BSYNC B0 ;  /* 0x0000000000007941 */ /* 0x000fea0003800000 */
.L_x_762:
[----:B------:R-:W0:Y:S01]  /*33e0*/  LDC.64 R16, c[0x0][0x268] ;  /* 0x00009a00ff107b82 */ /* 0x000e220000000a00 */
[----:B------:R-:W-:Y:S01]  /*33f0*/  LEA R55, R55, R14, 0x3 ;  /* 0x0000000e37377211 */ /* 0x000fe200078e18ff */
[----:B------:R-:W-:Y:S06]  /*3400*/  BSSY B0, `(.L_x_764) ;  /* 0x0000011000007945 */ /* 0x000fec0003800000 */
        /* <DEDUP_REMOVED lines=16> */
.L_x_765:
[----:B------:R-:W-:Y:S05]  /*3510*/  BSYNC B0 ;  /* 0x0000000000007941 */ /* 0x000fea0003800000 */
.L_x_764:
[----:B-1----:R-:W-:-:S13]  /*3520*/  ISETP.GE.U32.AND P6, PT, R3, 0x2, PT ;  /* 0x000000020300780c */ /* 0x002fda0003fc6070 */
[----:B------:R-:W-:Y:S05]  /*3530*/  @!P6 BRA `(.L_x_766) ;  /* 0x0000001000a8e947 */ /* 0x000fea0003800000 */
[----:B--2---:R-:W0:Y:S01]  /*3540*/  LDC.64 R16, c[0x0][0x258] ;  /* 0x00009600ff107b82 */ /* 0x004e220000000a00 */
        /* <DEDUP_REMOVED lines=33> */
.L_x_768:
[----:B------:R-:W2:Y:S04]  /*3760*/  LDG.E.STRONG.GPU R20, desc[UR12][R16.64] ;  /* 0x0000000c10147981 */ /* 0x000ea8000c1ef900 */
[----:B--2---:R-:W-:Y:S01]  /*3770*/  CCTL.IVALL ;  /* 0x00000000ff00798f */ /* 0x004fe20002000000 */
[----:B------:R-:W-:Y:S05]  /*3780*/  YIELD ;  /* 0x0000000000007946 */ /* 0x000fea0003800000 */
[----:B------:R-:W-:-:S13]  /*3790*/  ISETP.NE.AND P6, PT, R20, R23, PT ;  /* 0x000000171400720c */ /* 0x000fda0003fc5270 */
[----:B------:R-:W-:Y:S05]  /*37a0*/  @P6 BRA `(.L_x_768) ;  /* 0xfffffffc00ec6947 */ /* 0x000fea000383ffff */
.L_x_767:
        /* <DEDUP_REMOVED lines=19> */
.L_x_772:
        /* <DEDUP_REMOVED lines=116> */
.L_x_771:
        /* <DEDUP_REMOVED lines=62> */
.L_x_773:
[----:B------:R-:W-:-:S06]  /*4400*/  UISETP.NE.OR UP0, UPT, UR9, URZ, UP0 ;  /* 0x0000003f0900728c */ /* 0x000fcc0008705670 */
[----:B------:R-:W-:-:S13]  /*4410*/  PLOP3.LUT P6, PT, PT, PT, UP0, 0x80, 0x0 ;  /* 0x000000000000781c */ /* 0x000fda0003fcf008 */
[----:B------:R-:W-:Y:S05]  /*4420*/  @!P6 BRA `(.L_x_769) ;  /* 0x00000000007ce947 */ /* 0x000fea0003800000 */
.L_x_770:
        /* <DEDUP_REMOVED lines=31> */
.L_x_769:
        /* <DEDUP_REMOVED lines=10> */
.L_x_775:
[----:B------:R-:W-:Y:S05]  /*46c0*/  BSYNC B0 ;  /* 0x0000000000007941 */ /* 0x000fea0003800000 */
.L_x_774:
        /* <DEDUP_REMOVED lines=17> */
.L_x_766:
[----:B------:R-:W0:Y:S01]  /*47e0*/  S2UR UR10, SR_CgaCtaId ;  /* 0x00000000000a79c3 */ /* 0x000e220000008800 */
[----:B------:R-:W-:Y:S01]  /*47f0*/  UMOV UR9, 0x400 ;  /* 0x0000040000097882 */ /* 0x000fe20000000000 */
[----:B------:R-:W-:Y:S01]  /*4800*/  ISETP.NE.AND P6, PT, R57, RZ, PT ;  /* 0x000000ff3900720c */ /* 0x000fe20003fc5270 */
[--C-:B--2---:R-:W-:Y:S02]  /*4810*/  HADD2.F32 R19, -RZ, R54.reuse.H0_H0 ;  /* 0x20000036ff137230 */ /* 0x104fe40000004100 */
[----:B------:R-:W-:Y:S02]  /*4820*/  HADD2.F32 R54, -RZ, R54.H1_H1 ;  /* 0x30000036ff367230 */ /* 0x000fe40000004100 */
[----:B------:R-:W-:Y:S02]  /*4830*/  HADD2.F32 R21, -RZ, R53.H0_H0 ;  /* 0x20000035ff157230 */ /* 0x000fe40000004100 */
[----:B------:R-:W-:Y:S01]  /*4840*/  FADD.FTZ R23, R19, -UR17 ;  /* 0x8000001113177e21 */ /* 0x000fe20008010000 */
[----:B------:R-:W-:-:S02]  /*4850*/  HADD2.F32 R19, -RZ, R45.H0_H0 ;  /* 0x2000002dff137230 */ /* 0x000fc40000004100 */
[----:B------:R-:W-:Y:S01]  /*4860*/  FADD.FTZ R22, R54, -UR17 ;  /* 0x8000001136167e21 */ /* 0x000fe20008010000 */
[----:B------:R-:W-:Y:S02]  /*4870*/  HADD2.F32 R20, -RZ, R53.H1_H1 ;  /* 0x30000035ff147230 */ /* 0x000fe40000004100 */
[----:B------:R-:W-:Y:S01]  /*4880*/  FMUL.FTZ R23, R23, UR18 ;  /* 0x0000001217177c20 */ /* 0x000fe20008410000 */
[----:B------:R-:W-:Y:S02]  /*4890*/  HADD2.F32 R45, -RZ, R45.H1_H1 ;  /* 0x3000002dff2d7230 */ /* 0x000fe40000004100 */
[----:B------:R-:W-:Y:S01]  /*48a0*/  FMUL.FTZ R22, R22, UR18 ;  /* 0x0000001216167c20 */ /* 0x000fe20008410000 */
        /* <DEDUP_REMOVED lines=26> */
.L_x_776:
        /* <DEDUP_REMOVED lines=20> */
[----:B------:R-:W-:-:S05]  /*4b90*/  F2FP.F16.F32.PACK_AB R13, R12, R13 ;  /* 0x0000000d0c0d723e */ /* 0x000fca00000000ff */
[----:B------:R0:W-:Y:S02]  /*4ba0*/  STG.E desc[UR12][R16.64], R13 ;  /* 0x0000000d10007986 */ /* 0x0001e4000c10190c */
.L_x_778:
[----:B------:R-:W-:Y:S05]  /*4bb0*/  BSYNC B0 ;  /* 0x0000000000007941 */ /* 0x000fea0003800000 */
.L_x_777:
[----:B------:R-:W-:Y:S01]  /*4bc0*/  ISETP.NE.AND P6, PT, R57, RZ, PT ;  /* 0x000000ff3900720c */ /* 0x000fe20003fc5270 */
[----:B------:R-:W-:Y:S01]  /*4bd0*/  FADD.FTZ R19, R19, -UR17 ;  /* 0x8000001113137e21 */ /* 0x000fe20008010000 */
[----:B------:R-:W-:Y:S01]  /*4be0*/  FADD.FTZ R45, R45, -UR17 ;  /* 0x800000112d2d7e21 */ /* 0x000fe20008010000 */
[--C-:B0-----:R-:W-:Y:S02]  /*4bf0*/  HADD2.F32 R13, -RZ, R52.reuse.H0_H0 ;  /* 0x20000034ff0d7230 */ /* 0x101fe40000004100 */
[--C-:B------:R-:W-:Y:S02]  /*4c00*/  HADD2.F32 R12, -RZ, R43.reuse.H0_H0 ;  /* 0x2000002bff0c7230 */ /* 0x100fe40000004100 */
[----:B------:R-:W-:Y:S01]  /*4c10*/  FMUL.FTZ R27, R19, UR18 ;  /* 0x00000012131b7c20 */ /* 0x000fe20008410000 */
[----:B------:R-:W-:Y:S02]  /*4c20*/  HADD2.F32 R52, -RZ, R52.H1_H1 ;  /* 0x30000034ff347230 */ /* 0x000fe40000004100 */
[----:B------:R-:W-:Y:S01]  /*4c30*/  FMUL.FTZ R26, R45, UR18 ;  /* 0x000000122d1a7c20 */ /* 0x000fe20008410000 */
[----:B------:R-:W-:-:S02]  /*4c40*/  HADD2.F32 R43, -RZ, R43.H1_H1 ;  /* 0x3000002bff2b7230 */ /* 0x000fc40000004100 */
        /* <DEDUP_REMOVED lines=19> */
.L_x_779:
        /* <DEDUP_REMOVED lines=22> */
.L_x_781:
[----:B------:R-:W-:Y:S05]  /*4ee0*/  BSYNC B0 ;  /* 0x0000000000007941 */ /* 0x000fea0003800000 */
.L_x_780:
[----:B------:R-:W-:Y:S01]  /*4ef0*/  FADD.FTZ R17, R12, -UR17 ;  /* 0x800000110c117e21 */ /* 0x000fe20008010000 */
[----:B------:R-:W-:Y:S01]  /*4f00*/  FADD.FTZ R43, R43, -UR17 ;  /* 0x800000112b2b7e21 */ /* 0x000fe20008010000 */
[--C-:B------:R-:W-:Y:S02]  /*4f10*/  HADD2.F32 R12, -RZ, R44.reuse.H0_H0 ;  /* 0x2000002cff0c7230 */ /* 0x100fe40000004100 */
[--C-:B0-----:R-:W-:Y:S02]  /*4f20*/  HADD2.F32 R13, -RZ, R51.reuse.H0_H0 ;  /* 0x20000033ff0d7230 */ /* 0x101fe40000004100 */
[----:B------:R-:W-:Y:S01]  /*4f30*/  FMUL.FTZ R27, R17, UR18 ;  /* 0x00000012111b7c20 */ /* 0x000fe20008410000 */
[----:B------:R-:W-:Y:S02]  /*4f40*/  HADD2.F32 R16, -RZ, R51.H1_H1 ;  /* 0x30000033ff107230 */ /* 0x000fe40000004100 */
        /* <DEDUP_REMOVED lines=21> */
.L_x_782:
        /* <DEDUP_REMOVED lines=19> */
[----:B------:R-:W-:Y:S02]  /*51d0*/  F2FP.F16.F32.PACK_AB R13, R13, R22 ;  /* 0x000000160d0d723e */ /* 0x000fe400000000ff */
[----:B------:R-:W-:-:S05]  /*51e0*/  LEA.HI.X R21, R16, UR11, R19, 0x1, P0 ;  /* 0x0000000b10157c11 */ /* 0x000fca00080f0c13 */
[----:B------:R0:W-:Y:S02]  /*51f0*/  STG.E desc[UR12][R20.64], R13 ;  /* 0x0000000d14007986 */ /* 0x0001e4000c10190c */
.L_x_784:
[----:B------:R-:W-:Y:S05]  /*5200*/  BSYNC B0 ;  /* 0x0000000000007941 */ /* 0x000fea0003800000 */
.L_x_783:
[----:B------:R-:W-:Y:S01]  /*5210*/  FADD.FTZ R16, R12, -UR17 ;  /* 0x800000110c107e21 */ /* 0x000fe20008010000 */
[----:B------:R-:W-:Y:S01]  /*5220*/  FADD.FTZ R44, R44, -UR17 ;  /* 0x800000112c2c7e21 */ /* 0x000fe20008010000 */
[--C-:B0-----:R-:W-:Y:S02]  /*5230*/  HADD2.F32 R13, -RZ, R50.reuse.H0_H0 ;  /* 0x20000032ff0d7230 */ /* 0x101fe40000004100 */
[--C-:B------:R-:W-:Y:S02]  /*5240*/  HADD2.F32 R12, -RZ, R41.reuse.H0_H0 ;  /* 0x20000029ff0c7230 */ /* 0x100fe40000004100 */
        /* <DEDUP_REMOVED lines=23> */
.L_x_785:
        /* <DEDUP_REMOVED lines=22> */
.L_x_787:
[----:B------:R-:W-:Y:S05]  /*5520*/  BSYNC B0 ;  /* 0x0000000000007941 */ /* 0x000fea0003800000 */
.L_x_786:
        /* <DEDUP_REMOVED lines=27> */
.L_x_788:
[----:B------:R-:W-:Y:S04]  /*56e0*/  BSSY B0, `(.L_x_789) ;  /* 0x0000016000007945 */ /* 0x000fe80003800000 */
[----:B------:R-:W-:Y:S05]  /*56f0*/  @P2 BRA `(.L_x_790) ;  /* 0x0000000000502947 */ /* 0x000fea0003800000 */
[----:B------:R-:W-:Y:S01]  /*5700*/  IADD3 R23, R2, 0x80, RZ ;  /* 0x0000008002177810 */ /* 0x000fe20007ffe0ff */
        /* <DEDUP_REMOVED lines=8> */
[----:B------:R-:W-:-:S03]  /*5790*/  MOV R17, R7 ;  /* 0x0000000700117202 */ /* 0x000fc60000000f00 */
[----:B------:R-:W-:-:S04]  /*57a0*/  IMAD.WIDE.U32 R20, R23, UR10, R16 ;  /* 0x0000000a17147c25 */ /* 0x000fc8000f8e0010 */
[----:B------:R-:W-:Y:S01]  /*57b0*/  IMAD R23, R23, UR11, R22 ;  /* 0x0000000b17177c24 */ /* 0x000fe2000f8e0216 */
[----:B------:R-:W-:Y:S01]  /*57c0*/  ULDC.64 UR10, c[0x0][0x210] ;  /* 0x00008400000a7ab9 */ /* 0x000fe20000000a00 */
[----:B------:R-:W-:Y:S01]  /*57d0*/  FMUL.FTZ R22, R13, UR18 ;  /* 0x000000120d167c20 */ /* 0x000fe20008410000 */
[----:B------:R-:W-:Y:S01]  /*57e0*/  FMUL.FTZ R13, R19, UR18 ;  /* 0x00000012130d7c20 */ /* 0x000fe20008410000 */
[C---:B------:R-:W-:Y:S02]  /*57f0*/  LEA R16, P0, R20.reuse, UR10, 0x1 ;  /* 0x0000000a14107c11 */ /* 0x040fe4000f8008ff */
[----:B------:R-:W-:Y:S02]  /*5800*/  IADD3 R23, R21, R23, RZ ;  /* 0x0000001715177210 */ /* 0x000fe40007ffe0ff */
[----:B------:R-:W-:Y:S02]  /*5810*/  F2FP.F16.F32.PACK_AB R13, R13, R22 ;  /* 0x000000160d0d723e */ /* 0x000fe400000000ff */
[----:B------:R-:W-:-:S05]  /*5820*/  LEA.HI.X R17, R20, UR11, R23, 0x1, P0 ;  /* 0x0000000b14117c11 */ /* 0x000fca00080f0c17 */
[----:B------:R0:W-:Y:S02]  /*5830*/  STG.E desc[UR12][R16.64], R13 ;  /* 0x0000000d10007986 */ /* 0x0001e4000c10190c */
.L_x_790:
[----:B------:R-:W-:Y:S05]  /*5840*/  BSYNC B0 ;  /* 0x0000000000007941 */ /* 0x000fea0003800000 */
.L_x_789:
[----:B0-----:R-:W-:Y:S01]  /*5850*/  FADD.FTZ R16, R12, -UR17 ;  /* 0x800000110c107e21 */ /* 0x001fe20008010000 */
[----:B------:R-:W-:Y:S01]  /*5860*/  FADD.FTZ R42, R42, -UR17 ;  /* 0x800000112a2a7e21 */ /* 0x000fe20008010000 */
[--C-:B------:R-:W-:Y:S02]  /*5870*/  HADD2.F32 R13, -RZ, R48.reuse.H0_H0 ;  /* 0x20000030ff0d7230 */ /* 0x100fe40000004100 */
        /* <DEDUP_REMOVED lines=24> */
.L_x_791:
        /* <DEDUP_REMOVED lines=22> */
.L_x_793:
[----:B------:R-:W-:Y:S05]  /*5b60*/  BSYNC B0 ;  /* 0x0000000000007941 */ /* 0x000fea0003800000 */
.L_x_792:
        /* <DEDUP_REMOVED lines=27> */
.L_x_794:
[----:B------:R-:W-:Y:S01]  /*5d20*/  ISETP.NE.AND P0, PT, R56, RZ, PT ;  /* 0x000000ff3800720c */ /* 0x000fe20003f05270 */
[----:B------:R-:W-:-:S12]  /*5d30*/  BSSY B0, `(.L_x_795) ;  /* 0x0000016000007945 */ /* 0x000fd80003800000 */
[----:B------:R-:W-:Y:S05]  /*5d40*/  @!P0 BRA `(.L_x_796) ;  /* 0x0000000000508947 */ /* 0x000fea0003800000 */
[----:B------:R-:W-:Y:S01]  /*5d50*/  IADD3 R21, R2, 0xc0, RZ ;  /* 0x000000c002157810 */ /* 0x000fe20007ffe0ff */
[C-C-:B------:R-:W-:Y:S01]  /*5d60*/  FFMA.FTZ R12, R3.reuse, R27, R18.reuse ;  /* 0x0000001b030c7223 */ /* 0x140fe20000010012 */
[----:B------:R-:W-:Y:S01]  /*5d70*/  FFMA.FTZ R17, R3, R26, R18 ;  /* 0x0000001a03117223 */ /* 0x000fe20000010012 */
[----:B------:R-:W-:Y:S01]  /*5d80*/  ULDC.64 UR10, c[0x0][0x288] ;  /* 0x0000a200000a7ab9 */ /* 0x000fe20000000a00 */
[----:B------:R-:W-:Y:S01]  /*5d90*/  SHF.R.S32.HI R20, RZ, 0x1f, R21 ;  /* 0x0000001fff147819 */ /* 0x000fe20000011415 */
[----:B------:R-:W-:Y:S01]  /*5da0*/  FFMA.FTZ R15, R13, R8, -R12 ;  /* 0x000000080d0f7223 */ /* 0x000fe2000001080c */
[----:B------:R-:W-:Y:S01]  /*5db0*/  MOV R12, R4 ;  /* 0x00000004000c7202 */ /* 0x000fe20000000f00 */
[----:B------:R-:W-:Y:S01]  /*5dc0*/  FFMA.FTZ R19, R16, R9, -R17 ;  /* 0x0000000910137223 */ /* 0x000fe20000010811 */
[----:B------:R-:W-:Y:S01]  /*5dd0*/  MOV R13, R7 ;  /* 0x00000007000d7202 */ /* 0x000fe20000000f00 */
[----:B------:R-:W-:Y:S02]  /*5de0*/  IMAD R20, R20, UR10, RZ ;  /* 0x0000000a14147c24 */ /* 0x000fe4000f8e02ff */
        /* <DEDUP_REMOVED lines=10> */
.L_x_796:
[----:B------:R-:W-:Y:S05]  /*5e90*/  BSYNC B0 ;  /* 0x0000000000007941 */ /* 0x000fea0003800000 */
.L_x_795:
[----:B------:R-:W-:Y:S01]  /*5ea0*/  FADD.FTZ R28, R28, -UR17 ;  /* 0x800000111c1c7e21 */ /* 0x000fe20008010000 */
[----:B------:R-:W-:Y:S01]  /*5eb0*/  FADD.FTZ R40, R40, -UR17 ;  /* 0x8000001128287e21 */ /* 0x000fe20008010000 */
[--C-:B0-----:R-:W-:Y:S01]  /*5ec0*/  HADD2.F32 R13, -RZ, R46.reuse.H0_H0 ;  /* 0x2000002eff0d7230 */ /* 0x101fe20000004100 */
[----:B------:R-:W-:Y:S01]  /*5ed0*/  IADD3 R25, R2, 0xe0, RZ ;  /* 0x000000e002197810 */ /* 0x000fe20007ffe0ff */
        /* <DEDUP_REMOVED lines=22> */
.L_x_797:
        /* <DEDUP_REMOVED lines=24> */
.L_x_799:
[----:B------:R-:W-:Y:S05]  /*61c0*/  BSYNC B0 ;  /* 0x0000000000007941 */ /* 0x000fea0003800000 */
.L_x_798:
        /* <DEDUP_REMOVED lines=8> */
.L_x_749:
        /* <DEDUP_REMOVED lines=23> */
.L_x_802:
[----:B------:R-:W-:Y:S05]  /*63c0*/  BSYNC B0 ;  /* 0x0000000000007941 */ /* 0x000fea0003800000 */
.L_x_801:
[----:B------:R-:W-:Y:S05]  /*63d0*/  @P0 EXIT ;  /* 0x000000000000094d */ /* 0x000fea0003800000 */
[----:B------:R-:W-:Y:S05]  /*63e0*/  @P2 BRA `(.L_x_803) ;  /* 0x0000000000202947 */ /* 0x000fea0003800000 */
[----:B------:R-:W-:-:S05]  /*63f0*/  IMAD R0, R6, R7, RZ ;  /* 0x0000000706007224 */ /* 0x000fca00078e02ff */
[----:B------:R-:W-:-:S13]  /*6400*/  ISETP.NE.AND P0, PT, R0, -0x1, PT ;  /* 0xffffffff0000780c */ /* 0x000fda0003f05270 */
[----:B------:R-:W-:Y:S05]  /*6410*/  @!P0 BRA `(.L_x_803) ;  /* 0x0000000000148947 */ /* 0x000fea0003800000 */
.L_x_804:
[----:B0-----:R-:W2:Y:S04]  /*6420*/  LDG.E.STRONG.GPU R5, desc[UR12][R2.64] ;  /* 0x0000000c02057981 */ /* 0x001ea8000c1ef900 */
[----:B--2---:R-:W-:Y:S01]  /*6430*/  CCTL.IVALL ;  /* 0x00000000ff00798f */ /* 0x004fe20002000000 */
[----:B------:R-:W-:Y:S05]  /*6440*/  YIELD ;  /* 0x0000000000007946 */ /* 0x000fea0003800000 */
[----:B------:R-:W-:-:S13]  /*6450*/  ISETP.NE.AND P0, PT, R5, R0, PT ;  /* 0x000000000500720c */ /* 0x000fda0003f05270 */
[----:B------:R-:W-:Y:S05]  /*6460*/  @P0 BRA `(.L_x_804) ;  /* 0xfffffffc00ec0947 */ /* 0x000fea000383ffff */
.L_x_803:
        /* <DEDUP_REMOVED lines=24> */
.L_x_805:
        /* <DEDUP_REMOVED lines=23> */
.L_x_806:
        /* <DEDUP_REMOVED lines=10> */
.L_x_3310:


//--------------------- .text._Z35group_norm_nhwc_bwd_one_pass_kernelI11Fp16IOFp32WLi512ELi16ELi256EEv26Group_norm_nhwc_bwd_params --------------------------
	.section	.text._Z35group_norm_nhwc_bwd_one_pass_kernelI11Fp16IOFp32WLi512ELi16ELi256EEv26Group_norm_nhwc_bwd_params,"ax",@progbits
	.align	128
        .global         _Z35group_norm_nhwc_bwd_one_pass_kernelI11Fp16IOFp32WLi512ELi16ELi256EEv26Group_norm_nhwc_bwd_params
        .type           _Z35group_norm_nhwc_bwd_one_pass_kernelI11Fp16IOFp32WLi512ELi16ELi256EEv26Group_norm_nhwc_bwd_params,@function
        .size           _Z35group_norm_nhwc_bwd_one_pass_kernelI11Fp16IOFp32WLi512ELi16ELi256EEv26Group_norm_nhwc_bwd_params,(.L_x_3311 - _Z35group_norm_nhwc_bwd_one_pass_kernelI11Fp16IOFp32WLi512ELi16ELi256EEv26Group_norm_nhwc_bwd_params)
        .other          _Z35group_norm_nhwc_bwd_one_pass_kernelI11Fp16IOFp32WLi512ELi16ELi256EEv26Group_norm_nhwc_bwd_params,@"STO_CUDA_ENTRY STV_DEFAULT"
_Z35group_norm_nhwc_bwd_one_pass_kernelI11Fp16IOFp32WLi512ELi16ELi256EEv26Group_norm_nhwc_bwd_params:
.text._Z35group_norm_nhwc_bwd_one_pass_kernelI11Fp16IOFp32WLi512ELi16ELi256EEv26Group_norm_nhwc_bwd_params:
        /* <DEDUP_REMOVED lines=23> */
[----:B0-----:R-:W-:Y:S02]  /*0170*/  IMAD R81, R4, UR7, R81 ;  /* 0x0000000704517c24 */ /* 0x001fe4000f8e0251 */
[----:B------:R-:W0:Y:S03]  /*0180*/  LDC.64 R4, c[0x0][0x288] ;  /* 0x0000a200ff047b82 */ /* 0x000e260000000a00 */
[C---:B------:R-:W-:Y:S02]  /*0190*/  ISETP.LT.U32.AND P0, PT, R81.reuse, UR10, PT ;  /* 0x0000000a51007c0c */ /* 0x040fe4000bf01070 */
[----:B------:R-:W-:Y:S01]  /*01a0*/  SHF.R.S32.HI R117, RZ, 0x1f, R81 ;  /* 0x0000001fff757819 */ /* 0x000fe20000011451 */
[----:B-1----:R-:W-:Y:S01]  /*01b0*/  ULEA UR5, UR6, UR5, 0x18 ;  /* 0x0000000506057291 */ /* 0x002fe2000f8ec03f */
[----:B------:R-:W-:-:S02]  /*01c0*/  IADD3 R92, R81, 0x20, RZ ;  /* 0x00000020515c7810 */ /* 0x000fc40007ffe0ff */
[C---:B------:R-:W-:Y:S02]  /*01d0*/  IADD3 R91, R81.reuse, 0x40, RZ ;  /* 0x00000040515b7810 */ /* 0x040fe40007ffe0ff */
[C---:B------:R-:W-:Y:S02]  /*01e0*/  IADD3 R90, R81.reuse, 0x60, RZ ;  /* 0x00000060515a7810 */ /* 0x040fe40007ffe0ff */
[----:B------:R-:W-:Y:S02]  /*01f0*/  IADD3 R89, R81, 0x80, RZ ;  /* 0x0000008051597810 */ /* 0x000fe40007ffe0ff */
[----:B------:R-:W-:Y:S02]  /*0200*/  ISETP.LT.AND.EX P0, PT, R117, UR11, !P1, P0 ;  /* 0x0000000b75007c0c */ /* 0x000fe4000cf01300 */
[----:B------:R-:W-:Y:S02]  /*0210*/  IADD3 R88, R81, 0xa0, RZ ;  /* 0x000000a051587810 */ /* 0x000fe40007ffe0ff */
[----:B------:R-:W-:-:S02]  /*0220*/  ISETP.LT.U32.AND P5, PT, R92, UR10, PT ;  /* 0x0000000a5c007c0c */ /* 0x000fc4000bfa1070 */
[----:B------:R-:W-:Y:S02]  /*0230*/  SHF.R.S32.HI R116, RZ, 0x1f, R92 ;  /* 0x0000001fff747819 */ /* 0x000fe4000001145c */
[----:B------:R-:W-:Y:S02]  /*0240*/  ISETP.LT.U32.AND P4, PT, R91, UR10, PT ;  /* 0x0000000a5b007c0c */ /* 0x000fe4000bf81070 */
[----:B------:R-:W-:Y:S02]  /*0250*/  SHF.R.S32.HI R115, RZ, 0x1f, R91 ;  /* 0x0000001fff737819 */ /* 0x000fe4000001145b */
[----:B------:R-:W-:Y:S02]  /*0260*/  ISETP.LT.U32.AND P3, PT, R90, UR10, PT ;  /* 0x0000000a5a007c0c */ /* 0x000fe4000bf61070 */
[----:B------:R-:W-:Y:S02]  /*0270*/  SHF.R.S32.HI R114, RZ, 0x1f, R90 ;  /* 0x0000001fff727819 */ /* 0x000fe4000001145a */
[----:B------:R-:W-:-:S02]  /*0280*/  P2R R105, PR, RZ, 0x1 ;  /* 0x00000001ff697803 */ /* 0x000fc40000000000 */
[----:B------:R-:W-:Y:S02]  /*0290*/  ISETP.LT.U32.AND P2, PT, R89, UR10, PT ;  /* 0x0000000a59007c0c */ /* 0x000fe4000bf41070 */
[----:B------:R-:W-:Y:S02]  /*02a0*/  SHF.R.S32.HI R113, RZ, 0x1f, R89 ;  /* 0x0000001fff717819 */ /* 0x000fe40000011459 */
[----:B------:R-:W-:Y:S02]  /*02b0*/  ISETP.LT.U32.AND P0, PT, R88, UR10, PT ;  /* 0x0000000a58007c0c */ /* 0x000fe4000bf01070 */
[----:B------:R-:W-:Y:S02]  /*02c0*/  SHF.R.S32.HI R112, RZ, 0x1f, R88 ;  /* 0x0000001fff707819 */ /* 0x000fe40000011458 */
[----:B------:R-:W-:Y:S02]  /*02d0*/  ISETP.LT.AND.EX P6, PT, R116, UR11, !P1, P5 ;  /* 0x0000000b74007c0c */ /* 0x000fe4000cfc1350 */
[----:B------:R-:W-:-:S02]  /*02e0*/  IADD3 R87, R81, 0xc0, RZ ;  /* 0x000000c051577810 */ /* 0x000fc40007ffe0ff */
[----:B------:R-:W-:Y:S02]  /*02f0*/  ISETP.LT.AND.EX P5, PT, R115, UR11, !P1, P4 ;  /* 0x0000000b73007c0c */ /* 0x000fe4000cfa1340 */
[----:B------:R-:W-:Y:S02]  /*0300*/  ISETP.LT.AND.EX P4, PT, R114, UR11, !P1, P3 ;  /* 0x0000000b72007c0c */ /* 0x000fe4000cf81330 */
[----:B------:R-:W-:Y:S02]  /*0310*/  ISETP.LT.AND.EX P3, PT, R113, UR11, !P1, P2 ;  /* 0x0000000b71007c0c */ /* 0x000fe4000cf61320 */
[----:B------:R-:W-:Y:S02]  /*0320*/  ISETP.LT.AND.EX P2, PT, R112, UR11, !P1, P0 ;  /* 0x0000000b70007c0c */ /* 0x000fe4000cf41300 */
[----:B------:R-:W-:Y:S02]  /*0330*/  SHF.R.S32.HI R111, RZ, 0x1f, R87 ;  /* 0x0000001fff6f7819 */ /* 0x000fe40000011457 */
[----:B------:R-:W-:-:S02]  /*0340*/  ISETP.LT.U32.AND P0, PT, R87, UR10, PT ;  /* 0x0000000a57007c0c */ /* 0x000fc4000bf01070 */
[C---:B------:R-:W-:Y:S02]  /*0350*/  IADD3 R86, R81.reuse, 0xe0, RZ ;  /* 0x000000e051567810 */ /* 0x040fe40007ffe0ff */
[C---:B------:R-:W-:Y:S02]  /*0360*/  IADD3 R85, R81.reuse, 0x100, RZ ;  /* 0x0000010051557810 */ /* 0x040fe40007ffe0ff */
[C---:B------:R-:W-:Y:S02]  /*0370*/  IADD3 R84, R81.reuse, 0x120, RZ ;  /* 0x0000012051547810 */ /* 0x040fe40007ffe0ff */
[----:B------:R-:W-:Y:S02]  /*0380*/  IADD3 R83, R81, 0x140, RZ ;  /* 0x0000014051537810 */ /* 0x000fe40007ffe0ff */
[----:B------:R-:W-:Y:S02]  /*0390*/  ISETP.LT.AND.EX P0, PT, R111, UR11, !P1, P0 ;  /* 0x0000000b6f007c0c */ /* 0x000fe4000cf01300 */
[----:B------:R-:W-:-:S02]  /*03a0*/  IADD3 R93, R81, 0x160, RZ ;  /* 0x00000160515d7810 */ /* 0x000fc40007ffe0ff */
[----:B------:R-:W-:Y:S02]  /*03b0*/  P2R R103, PR, RZ, 0x20 ;  /* 0x00000020ff677803 */ /* 0x000fe40000000000 */
[----:B------:R-:W-:Y:S02]  /*03c0*/  P2R R102, PR, RZ, 0x10 ;  /* 0x00000010ff667803 */ /* 0x000fe40000000000 */
[----:B------:R-:W-:Y:S02]  /*03d0*/  P2R R101, PR, RZ, 0x8 ;  /* 0x00000008ff657803 */ /* 0x000fe40000000000 */
[----:B------:R-:W-:Y:S02]  /*03e0*/  P2R R100, PR, RZ, 0x4 ;  /* 0x00000004ff647803 */ /* 0x000fe40000000000 */
[----:B------:R-:W-:Y:S02]  /*03f0*/  SHF.R.S32.HI R110, RZ, 0x1f, R86 ;  /* 0x0000001fff6e7819 */ /* 0x000fe40000011456 */
[----:B------:R-:W-:-:S02]  /*0400*/  SHF.R.S32.HI R109, RZ, 0x1f, R85 ;  /* 0x0000001fff6d7819 */ /* 0x000fc40000011455 */
[----:B------:R-:W-:Y:S02]  /*0410*/  SHF.R.S32.HI R108, RZ, 0x1f, R84 ;  /* 0x0000001fff6c7819 */ /* 0x000fe40000011454 */
[----:B------:R-:W-:Y:S02]  /*0420*/  SHF.R.S32.HI R107, RZ, 0x1f, R83 ;  /* 0x0000001fff6b7819 */ /* 0x000fe40000011453 */
[----:B------:R-:W-:Y:S02]  /*0430*/  ISETP.LT.U32.AND P5, PT, R86, UR10, PT ;  /* 0x0000000a56007c0c */ /* 0x000fe4000bfa1070 */
[----:B------:R-:W-:Y:S02]  /*0440*/  P2R R98, PR, RZ, 0x1 ;  /* 0x00000001ff627803 */ /* 0x000fe40000000000 */
[----:B------:R-:W-:Y:S02]  /*0450*/  ISETP.LT.U32.AND P4, PT, R85, UR10, PT ;  /* 0x0000000a55007c0c */ /* 0x000fe4000bf81070 */
[----:B------:R-:W-:-:S02]  /*0460*/  ISETP.LT.U32.AND P3, PT, R84, UR10, PT ;  /* 0x0000000a54007c0c */ /* 0x000fc4000bf61070 */
[----:B------:R-:W-:Y:S02]  /*0470*/  ISETP.LT.U32.AND P2, PT, R83, UR10, PT ;  /* 0x0000000a53007c0c */ /* 0x000fe4000bf41070 */
[----:B------:R-:W-:Y:S02]  /*0480*/  SHF.R.S32.HI R106, RZ, 0x1f, R93 ;  /* 0x0000001fff6a7819 */ /* 0x000fe4000001145d */
[----:B------:R-:W-:Y:S01]  /*0490*/  ISETP.LT.U32.AND P0, PT, R93, UR10, PT ;  /* 0x0000000a5d007c0c */ /* 0x000fe2000bf01070 */
[----:B------:R-:W-:Y:S01]  /*04a0*/  ULDC.U8 UR10, c[0x0][0x2a4] ;  /* 0x0000a900000a7ab9 */ /* 0x000fe20000000000 */
[----:B------:R-:W-:Y:S02]  /*04b0*/  ISETP.LT.AND.EX P5, PT, R110, UR11, !P1, P5 ;  /* 0x0000000b6e007c0c */ /* 0x000fe4000cfa1350 */
[----:B------:R-:W-:Y:S02]  /*04c0*/  ISETP.LT.AND.EX P4, PT, R109, UR11, !P1, P4 ;  /* 0x0000000b6d007c0c */ /* 0x000fe4000cf81340 */
[----:B------:R-:W-:-:S02]  /*04d0*/  ISETP.LT.AND.EX P3, PT, R108, UR11, !P1, P3 ;  /* 0x0000000b6c007c0c */ /* 0x000fc4000cf61330 */
[----:B------:R-:W-:Y:S02]  /*04e0*/  ISETP.LT.AND.EX P2, PT, R107, UR11, !P1, P2 ;  /* 0x0000000b6b007c0c */ /* 0x000fe4000cf41320 */
[----:B------:R-:W-:Y:S02]  /*04f0*/  ISETP.LT.AND.EX P1, PT, R106, UR11, !P1, P0 ;  /* 0x0000000b6a007c0c */ /* 0x000fe4000cf21300 */
[C---:B0-----:R-:W-:Y:S02]  /*0500*/  LEA.HI R122, P0, R5.reuse, R4, RZ, 0x1 ;  /* 0x00000004057a7211 */ /* 0x041fe400078108ff */
[-C--:B------:R-:W-:Y:S02]  /*0510*/  LEA R3, R5, R5.reuse, 0x1 ;  /* 0x0000000505037211 */ /* 0x080fe400078e08ff */
[----:B------:R-:W-:Y:S01]  /*0520*/  IADD3.X R9, RZ, R5, RZ, P0, !PT ;  /* 0x00000005ff097210 */ /* 0x000fe200007fe4ff */
[----:B------:R-:W-:Y:S01]  /*0530*/  IMAD.WIDE.U32 R4, R4, 0x3, RZ ;  /* 0x0000000304047825 */ /* 0x000fe200078e00ff */
[----:B------:R-:W-:-:S02]  /*0540*/  LEA R125, R7, UR5, 0x3 ;  /* 0x00000005077d7c11 */ /* 0x000fc4000f8e18ff */
[--C-:B------:R-:W-:Y:S02]  /*0550*/  SHF.R.S64 R122, R122, 0x1, R9.reuse ;  /* 0x000000017a7a7819 */ /* 0x100fe40000001009 */
[----:B------:R-:W-:Y:S02]  /*0560*/  IADD3 R3, R5, R3, RZ ;  /* 0x0000000305037210 */ /* 0x000fe40007ffe0ff */
[----:B------:R-:W-:Y:S02]  /*0570*/  SHF.R.S32.HI R7, RZ, 0x1, R9 ;  /* 0x00000001ff077819 */ /* 0x000fe40000011409 */
[----:B------:R-:W-:Y:S02]  /*0580*/  LEA.HI R123, P0, R3, R4, RZ, 0x1 ;  /* 0x00000004037b7211 */ /* 0x000fe400078108ff */
[----:B------:R-:W-:Y:S02]  /*0590*/  SHF.L.U64.HI R7, R122, 0x2, R7 ;  /* 0x000000027a077819 */ /* 0x000fe40000010207 */
[----:B------:R-:W-:-:S02]  /*05a0*/  IADD3.X R6, RZ, R3, RZ, P0, !PT ;  /* 0x00000003ff067210 */ /* 0x000fc400007fe4ff */
[----:B------:R-:W0:Y:S01]  /*05b0*/  LDC R3, c[0x0][0x10] ;  /* 0x00000400ff037b82 */ /* 0x000e220000000800 */
[----:B------:R1:W-:Y:S01]  /*05c0*/  STL [R1], R7 ;  /* 0x0000000701007387 */ /* 0x0003e20000100800 */
[--C-:B------:R-:W-:Y:S02]  /*05d0*/  SHF.R.S64 R123, R123, 0x1, R6.reuse ;  /* 0x000000017b7b7819 */ /* 0x100fe40000001006 */
[----:B------:R-:W-:Y:S02]  /*05e0*/  SHF.R.S32.HI R6, RZ, 0x1, R6 ;  /* 0x00000001ff067819 */ /* 0x000fe40000011406 */
[----:B------:R-:W-:Y:S02]  /*05f0*/  IADD3 R97, R81, 0x180, RZ ;  /* 0x0000018051617810 */ /* 0x000fe40007ffe0ff */
[----:B------:R-:W-:Y:S01]  /*0600*/  SHF.L.U64.HI R6, R123, 0x2, R6 ;  /* 0x000000027b067819 */ /* 0x000fe20000010206 */
[----:B------:R-:W2:Y:S01]  /*0610*/  LDC R4, c[0x0][0xc] ;  /* 0x00000300ff047b82 */ /* 0x000ea20000000800 */
[----:B------:R-:W-:-:S02]  /*0620*/  IADD3 R96, R81, 0x1a0, RZ ;  /* 0x000001a051607810 */ /* 0x000fc40007ffe0ff */
[C---:B------:R-:W-:Y:S01]  /*0630*/  IADD3 R95, R81.reuse, 0x1c0, RZ ;  /* 0x000001c0515f7810 */ /* 0x040fe20007ffe0ff */
[----:B------:R1:W-:Y:S01]  /*0640*/  STL [R1+0x4], R6 ;  /* 0x0000040601007387 */ /* 0x0003e20000100800 */
[----:B------:R-:W-:Y:S02]  /*0650*/  IADD3 R94, R81, 0x1e0, RZ ;  /* 0x000001e0515e7810 */ /* 0x000fe40007ffe0ff */
[----:B------:R-:W-:Y:S02]  /*0660*/  P2R R104, PR, RZ, 0x40 ;  /* 0x00000040ff687803 */ /* 0x000fe40000000000 */
[----:B------:R-:W-:Y:S02]  /*0670*/  MOV R5, R0 ;  /* 0x0000000000057202 */ /* 0x000fe40000000f00 */
[----:B------:R-:W-:Y:S02]  /*0680*/  SHF.R.S32.HI R121, RZ, 0x1f, R97 ;  /* 0x0000001fff797819 */ /* 0x000fe40000011461 */
[----:B------:R-:W-:Y:S01]  /*0690*/  SHF.R.S32.HI R120, RZ, 0x1f, R96 ;  /* 0x0000001fff787819 */ /* 0x000fe20000011460 */
[----:B0-----:R-:W-:Y:S01]  /*06a0*/  IMAD R10, R3, UR7, R0 ;  /* 0x00000007030a7c24 */ /* 0x001fe2000f8e0200 */
[----:B------:R-:W-:-:S02]  /*06b0*/  SHF.R.S32.HI R119, RZ, 0x1f, R95 ;  /* 0x0000001fff777819 */ /* 0x000fc4000001145f */
[----:B------:R-:W-:Y:S02]  /*06c0*/  SHF.R.S32.HI R118, RZ, 0x1f, R94 ;  /* 0x0000001fff767819 */ /* 0x000fe4000001145e */
[----:B-12---:R-:W-:-:S07]  /*06d0*/  LOP3.LUT R8, R4, 0x3, RZ, 0xc0, !PT ;  /* 0x0000000304087812 */ /* 0x006fce00078ec0ff */
.L_x_890:
[----:B0-----:R-:W0:Y:S01]  /*06e0*/  LDC R12, c[0x0][0x2a0] ;  /* 0x0000a800ff0c7b82 */ /* 0x001e220000000800 */
[----:B------:R-:W-:Y:S01]  /*06f0*/  P2R R15, PR, RZ, 0x4 ;  /* 0x00000004ff0f7803 */ /* 0x000fe20000000000 */
[----:B------:R-:W-:Y:S01]  /*0700*/  ULDC.64 UR12, c[0x0][0x298] ;  /* 0x0000a600000c7ab9 */ /* 0x000fe20000000a00 */
[----:B------:R-:W-:Y:S02]  /*0710*/  ISETP.NE.AND P2, PT, R105, RZ, PT ;  /* 0x000000ff6900720c */ /* 0x000fe40003f45270 */
[----:B------:R-:W-:Y:S02]  /*0720*/  ISETP.NE.AND P6, PT, R104, RZ, PT ;  /* 0x000000ff6800720c */ /* 0x000fe40003fc5270 */
[----:B------:R-:W-:Y:S01]  /*0730*/  P2R R14, PR, RZ, 0x2 ;  /* 0x00000002ff0e7803 */ /* 0x000fe20000000000 */
[----:B------:R-:W1:Y:S01]  /*0740*/  @P5 LDC.64 R42, c[0x0][0x230] ;  /* 0x00008c00ff2a5b82 */ /* 0x000e620000000a00 */
[----:B------:R-:W-:Y:S02]  /*0750*/  ISETP.NE.AND P1, PT, R102, RZ, PT ;  /* 0x000000ff6600720c */ /* 0x000fe40003f25270 */
[----:B------:R-:W-:-:S02]  /*0760*/  SHF.R.U32.HI R62, RZ, 0x3, R2 ;  /* 0x00000003ff3e7819 */ /* 0x000fc40000011602 */
[----:B------:R-:W-:Y:S02]  /*0770*/  MOV R63, RZ ;  /* 0x000000ff003f7202 */ /* 0x000fe40000000f00 */
[----:B------:R-:W-:Y:S01]  /*0780*/  MOV R80, RZ ;  /* 0x000000ff00507202 */ /* 0x000fe20000000f00 */
[----:B------:R-:W2:Y:S01]  /*0790*/  @P2 LDC.64 R70, c[0x0][0x230] ;  /* 0x00008c00ff462b82 */ /* 0x000ea20000000a00 */
[----:B------:R-:W-:Y:S02]  /*07a0*/  P2R R37, PR, RZ, 0x20 ;  /* 0x00000020ff257803 */ /* 0x000fe40000000000 */
[----:B0-----:R-:W-:-:S05]  /*07b0*/  IABS R11, R12 ;  /* 0x0000000c000b7213 */ /* 0x001fca0000000000 */
[----:B------:R-:W0:Y:S01]  /*07c0*/  @P2 LDC.64 R68, c[0x0][0x228] ;  /* 0x00008a00ff442b82 */ /* 0x000e220000000a00 */
[----:B------:R-:W3:Y:S07]  /*07d0*/  I2F.RP R8, R11 ;  /* 0x0000000b00087306 */ /* 0x000eee0000209400 */
[----:B------:R-:W4:Y:S08]  /*07e0*/  @P6 LDC.64 R66, c[0x0][0x230] ;  /* 0x00008c00ff426b82 */ /* 0x000f300000000a00 */
[----:B------:R-:W1:Y:S01]  /*07f0*/  @P6 LDC.64 R58, c[0x0][0x228] ;  /* 0x00008a00ff3a6b82 */ /* 0x000e620000000a00 */
[----:B---3--:R-:W3:Y:S07]  /*0800*/  MUFU.RCP R8, R8 ;  /* 0x0000000800087308 */ /* 0x008eee0000001000 */
[----:B------:R-:W1:Y:S08]  /*0810*/  @P1 LDC.64 R54, c[0x0][0x230] ;  /* 0x00008c00ff361b82 */ /* 0x000e700000000a00 */
[----:B------:R-:W1:Y:S01]  /*0820*/  @P1 LDC.64 R52, c[0x0][0x228] ;  /* 0x00008a00ff341b82 */ /* 0x000e620000000a00 */
[----:B---3--:R-:W-:-:S04]  /*0830*/  IADD3 R6, R8, 0xffffffe, RZ ;  /* 0x0ffffffe08067810 */ /* 0x008fc80007ffe0ff */
[----:B------:R3:W2:Y:S03]  /*0840*/  F2I.FTZ.U32.TRUNC.NTZ R7, R6 ;  /* 0x0000000600077305 */ /* 0x0006a6000021f000 */
[----:B------:R-:W1:Y:S01]  /*0850*/  @P5 LDC.64 R40, c[0x0][0x228] ;  /* 0x00008a00ff285b82 */ /* 0x000e620000000a00 */
[----:B---3--:R-:W-:-:S07]  /*0860*/  MOV R6, RZ ;  /* 0x000000ff00067202 */ /* 0x008fce0000000f00 */
[----:B------:R-:W3:Y:S01]  /*0870*/  @P4 LDC.64 R38, c[0x0][0x228] ;  /* 0x00008a00ff264b82 */ /* 0x000ee20000000a00 */
[----:B--2---:R-:W-:-:S07]  /*0880*/  IADD3 R10, RZ, -R7, RZ ;  /* 0x80000007ff0a7210 */ /* 0x004fce0007ffe0ff */
[----:B------:R-:W2:Y:S01]  /*0890*/  @P3 LDC.64 R34, c[0x0][0x230] ;  /* 0x00008c00ff223b82 */ /* 0x000ea20000000a00 */
[----:B------:R-:W-:Y:S01]  /*08a0*/  IMAD R9, R10, R11, RZ ;  /* 0x0000000b0a097224 */ /* 0x000fe200078e02ff */
[----:B------:R-:W-:-:S03]  /*08b0*/  IABS R10, R5 ;  /* 0x00000005000a7213 */ /* 0x000fc60000000000 */
[----:B------:R-:W-:Y:S01]  /*08c0*/  IMAD.HI.U32 R7, R7, R9, R6 ;  /* 0x0000000907077227 */ /* 0x000fe200078e0006 */
[----:B------:R-:W-:Y:S02]  /*08d0*/  LOP3.LUT R6, R5, R12, RZ, 0x3c, !PT ;  /* 0x0000000c05067212 */ /* 0x000fe400078e3cff */
[----:B------:R-:W2:Y:S03]  /*08e0*/  @P3 LDC.64 R32, c[0x0][0x228] ;  /* 0x00008a00ff203b82 */ /* 0x000ea60000000a00 */
        /* <DEDUP_REMOVED lines=9> */
[----:B------:R-:W-:-:S13]  /*0980*/  ISETP.GE.U32.AND P0, PT, R8, R11, PT ;  /* 0x0000000b0800720c */ /* 0x000fda0003f06070 */
[----:B------:R-:W-:Y:S02]  /*0990*/  @P0 IADD3 R7, R7, 0x1, RZ ;  /* 0x0000000107070810 */ /* 0x000fe40007ffe0ff */
[----:B------:R-:W-:-:S13]  /*09a0*/  ISETP.GE.AND P0, PT, R5, RZ, PT ;  /* 0x000000ff0500720c */ /* 0x000fda0003f06270 */
[----:B------:R-:W-:Y:S02]  /*09b0*/  @!P0 IADD3 R9, -R9, RZ, RZ ;  /* 0x000000ff09098210 */ /* 0x000fe40007ffe1ff */
[----:B------:R-:W-:Y:S02]  /*09c0*/  ISETP.GE.AND P0, PT, R6, RZ, PT ;  /* 0x000000ff0600720c */ /* 0x000fe40003f06270 */
[----:B------:R-:W-:-:S11]  /*09d0*/  LOP3.LUT R6, RZ, R12, RZ, 0x33, !PT ;  /* 0x0000000cff067212 */ /* 0x000fd600078e33ff */
[----:B------:R-:W-:Y:S02]  /*09e0*/  @!P0 IADD3 R7, -R7, RZ, RZ ;  /* 0x000000ff07078210 */ /* 0x000fe40007ffe1ff */
[----:B------:R-:W-:-:S04]  /*09f0*/  ISETP.NE.AND P0, PT, R12, RZ, PT ;  /* 0x000000ff0c00720c */ /* 0x000fc80003f05270 */
[C---:B------:R-:W-:Y:S02]  /*0a00*/  SEL R36, R6.reuse, R9, !P0 ;  /* 0x0000000906247207 */ /* 0x040fe40004000000 */
[----:B------:R-:W-:Y:S02]  /*0a10*/  SEL R19, R6, R7, !P0 ;  /* 0x0000000706137207 */ /* 0x000fe40004000000 */
[----:B------:R-:W0:Y:S01]  /*0a20*/  @P2 LDC.64 R6, c[0x0][0x288] ;  /* 0x0000a200ff062b82 */ /* 0x000e220000000a00 */
[----:B------:R-:W-:Y:S02]  /*0a30*/  LEA R28, R36, R124, 0x4 ;  /* 0x0000007c241c7211 */ /* 0x000fe400078e20ff */
[----:B------:R-:W-:Y:S02]  /*0a40*/  SHF.R.S32.HI R8, RZ, 0x1f, R19 ;  /* 0x0000001fff087819 */ /* 0x000fe40000011413 */
[----:B------:R-:W-:-:S03]  /*0a50*/  SHF.R.S32.HI R29, RZ, 0x1f, R28 ;  /* 0x0000001fff1d7819 */ /* 0x000fc6000001141c */
[----:B------:R-:W-:-:S04]  /*0a60*/  IMAD R8, R8, UR12, RZ ;  /* 0x0000000c08087c24 */ /* 0x000fc8000f8e02ff */
[C---:B------:R-:W-:Y:S02]  /*0a70*/  IMAD R21, R19.reuse, UR13, R8 ;  /* 0x0000000d13157c24 */ /* 0x040fe4000f8e0208 */
[----:B------:R-:W-:Y:S01]  /*0a80*/  IMAD.WIDE.U32 R18, R19, UR12, R28 ;  /* 0x0000000c13127c25 */ /* 0x000fe2000f8e001c */
[----:B------:R-:W-:-:S04]  /*0a90*/  ULDC.64 UR12, c[0x0][0x290] ;  /* 0x0000a400000c7ab9 */ /* 0x000fc80000000a00 */
[----:B------:R-:W-:Y:S02]  /*0aa0*/  IADD3 R21, R19, R21, RZ ;  /* 0x0000001513157210 */ /* 0x000fe40007ffe0ff */
[----:B------:R-:W-:Y:S02]  /*0ab0*/  @P2 MOV R20, R18 ;  /* 0x0000001200142202 */ /* 0x000fe40000000f00 */
[----:B------:R-:W-:Y:S01]  /*0ac0*/  @P4 MOV R17, R21 ;  /* 0x0000001500114202 */ /* 0x000fe20000000f00 */
[----:B0-----:R-:W-:-:S04]  /*0ad0*/  @P2 IMAD R8, R117, R6, RZ ;  /* 0x0000000675082224 */ /* 0x001fc800078e02ff */
[C---:B------:R-:W-:Y:S02]  /*0ae0*/  @P2 IMAD R9, R81.reuse, R7, R8 ;  /* 0x0000000751092224 */ /* 0x040fe400078e0208 */
[----:B------:R-:W-:-:S05]  /*0af0*/  @P2 IMAD.WIDE.U32 R6, R81, R6, R20 ;  /* 0x0000000651062225 */ /* 0x000fca00078e0014 */
[----:B------:R-:W-:Y:S02]  /*0b00*/  @P2 IADD3 R9, R7, R9, RZ ;  /* 0x0000000907092210 */ /* 0x000fe40007ffe0ff */
[C---:B------:R-:W-:Y:S02]  /*0b10*/  @P2 SHF.L.U32 R7, R6.reuse, 0x1, RZ ;  /* 0x0000000106072819 */ /* 0x040fe400000006ff */
[----:B------:R-:W-:Y:S02]  /*0b20*/  @P2 SHF.L.U64.HI R6, R6, 0x1, R9 ;  /* 0x0000000106062819 */ /* 0x000fe40000010209 */
[----:B------:R-:W-:Y:S02]  /*0b30*/  @P2 IADD3 R70, P0, R7, R70, RZ ;  /* 0x0000004607462210 */ /* 0x000fe40007f1e0ff */
[----:B------:R-:W-:Y:S02]  /*0b40*/  @P6 MOV R9, R21 ;  /* 0x0000001500096202 */ /* 0x000fe40000000f00 */
[----:B------:R-:W-:-:S02]  /*0b50*/  @P2 IADD3.X R71, R6, R71, RZ, P0, !PT ;  /* 0x0000004706472210 */ /* 0x000fc400007fe4ff */
[----:B------:R-:W-:-:S04]  /*0b60*/  @P2 IADD3 R68, P0, R7, R68, RZ ;  /* 0x0000004407442210 */ /* 0x000fc80007f1e0ff */
[----:B------:R-:W-:Y:S02]  /*0b70*/  @P2 IADD3.X R69, R6, R69, RZ, P0, !PT ;  /* 0x0000004506452210 */ /* 0x000fe400007fe4ff */
[----:B------:R-:W0:Y:S01]  /*0b80*/  @P6 LDC.64 R6, c[0x0][0x288] ;  /* 0x0000a200ff066b82 */ /* 0x000e220000000a00 */
[----:B------:R-:W-:-:S13]  /*0b90*/  ISETP.NE.AND P2, PT, R103, RZ, PT ;  /* 0x000000ff6700720c */ /* 0x000fda0003f45270 */
[----:B------:R-:W3:Y:S01]  /*0ba0*/  @P2 LDC.64 R56, c[0x0][0x228] ;  /* 0x00008a00ff382b82 */ /* 0x000ee20000000a00 */
[----:B------:R-:W-:Y:S01]  /*0bb0*/  @P2 MOV R11, R21 ;  /* 0x00000015000b2202 */ /* 0x000fe20000000f00 */
[----:B0-----:R-:W-:-:S04]  /*0bc0*/  @P6 IMAD R8, R116, R6, RZ ;  /* 0x0000000674086224 */ /* 0x001fc800078e02ff */
[----:B------:R-:W-:Y:S01]  /*0bd0*/  @P6 IMAD R7, R92, R7, R8 ;  /* 0x000000075c076224 */ /* 0x000fe200078e0208 */
[----:B------:R-:W-:-:S05]  /*0be0*/  @P6 MOV R8, R18 ;  /* 0x0000001200086202 */ /* 0x000fca0000000f00 */
[----:B------:R-:W-:-:S05]  /*0bf0*/  @P6 IMAD.WIDE.U32 R8, R92, R6, R8 ;  /* 0x000000065c086225 */ /* 0x000fca00078e0008 */
[----:B------:R-:W-:Y:S02]  /*0c00*/  @P6 IADD3 R9, R9, R7, RZ ;  /* 0x0000000709096210 */ /* 0x000fe40007ffe0ff */
[C---:B------:R-:W-:Y:S02]  /*0c10*/  @P6 SHF.L.U32 R7, R8.reuse, 0x1, RZ ;  /* 0x0000000108076819 */ /* 0x040fe400000006ff */
[----:B------:R-:W-:Y:S02]  /*0c20*/  @P6 SHF.L.U64.HI R8, R8, 0x1, R9 ;  /* 0x0000000108086819 */ /* 0x000fe40000010209 */
[----:B----4-:R-:W-:-:S04]  /*0c30*/  @P6 IADD3 R66, P0, R7, R66, RZ ;  /* 0x0000004207426210 */ /* 0x010fc80007f1e0ff */
[C---:B------:R-:W-:Y:S02]  /*0c40*/  @P6 IADD3.X R67, R8.reuse, R67, RZ, P0, !PT ;  /* 0x0000004308436210 */ /* 0x040fe400007fe4ff */
[----:B-1----:R-:W-:Y:S02]  /*0c50*/  @P6 IADD3 R58, P0, R7, R58, RZ ;  /* 0x0000003a073a6210 */ /* 0x002fe40007f1e0ff */
[----:B------:R-:W0:Y:S02]  /*0c60*/  @P2 LDC.64 R6, c[0x0][0x288] ;  /* 0x0000a200ff062b82 */ /* 0x000e240000000a00 */
[----:B------:R-:W-:Y:S02]  /*0c70*/  @P6 IADD3.X R59, R8, R59, RZ, P0, !PT ;  /* 0x0000003b083b6210 */ /* 0x000fe400007fe4ff */
[----:B------:R-:W-:-:S04]  /*0c80*/  ISETP.NE.AND P6, PT, R98, RZ, PT ;  /* 0x000000ff6200720c */ /* 0x000fc80003fc5270 */
[----:B------:R-:W1:Y:S09]  /*0c90*/  @P2 LDC.64 R8, c[0x0][0x230] ;  /* 0x00008c00ff082b82 */ /* 0x000e720000000a00 */
[----:B------:R-:W4:Y:S01]  /*0ca0*/  @P6 LDC.64 R44, c[0x0][0x228] ;  /* 0x00008a00ff2c6b82 */ /* 0x000f220000000a00 */
        /* <DEDUP_REMOVED lines=8> */
[----:B------:R-:W-:Y:S02]  /*0d30*/  @P1 MOV R11, R21 ;  /* 0x00000015000b1202 */ /* 0x000fe40000000f00 */
[----:B------:R-:W-:-:S02]  /*0d40*/  @P2 IADD3.X R9, R10, R9, RZ, P0, !PT ;  /* 0x000000090a092210 */ /* 0x000fc400007fe4ff */
[----:B---3--:R-:W-:Y:S02]  /*0d50*/  @P2 IADD3 R56, P0, R7, R56, RZ ;  /* 0x0000003807382210 */ /* 0x008fe40007f1e0ff */
[----:B------:R-:W0:Y:S02]  /*0d60*/  @P1 LDC.64 R6, c[0x0][0x288] ;  /* 0x0000a200ff061b82 */ /* 0x000e240000000a00 */
[----:B------:R-:W-:Y:S02]  /*0d70*/  @P2 IADD3.X R57, R10, R57, RZ, P0, !PT ;  /* 0x000000390a392210 */ /* 0x000fe400007fe4ff */
[----:B------:R-:W-:-:S13]  /*0d80*/  ISETP.NE.AND P2, PT, R101, RZ, PT ;  /* 0x000000ff6500720c */ /* 0x000fda0003f45270 */
[----:B------:R-:W1:Y:S01]  /*0d90*/  @P2 LDC.64 R50, c[0x0][0x228] ;  /* 0x00008a00ff322b82 */ /* 0x000e620000000a00 */
        /* <DEDUP_REMOVED lines=8> */
[----:B------:R-:W-:-:S04]  /*0e20*/  @P1 IADD3 R54, P0, R7, R54, RZ ;  /* 0x0000003607361210 */ /* 0x000fc80007f1e0ff */
[C---:B------:R-:W-:Y:S02]  /*0e30*/  @P1 IADD3.X R55, R10.reuse, R55, RZ, P0, !PT ;  /* 0x000000370a371210 */ /* 0x040fe400007fe4ff */
[----:B------:R-:W-:Y:S02]  /*0e40*/  @P1 IADD3 R52, P0, R7, R52, RZ ;  /* 0x0000003407341210 */ /* 0x000fe40007f1e0ff */
[----:B------:R-:W0:Y:S02]  /*0e50*/  @P2 LDC.64 R6, c[0x0][0x288] ;  /* 0x0000a200ff062b82 */ /* 0x000e240000000a00 */
[----:B------:R-:W-:Y:S02]  /*0e60*/  @P1 IADD3.X R53, R10, R53, RZ, P0, !PT ;  /* 0x000000350a351210 */ /* 0x000fe400007fe4ff */
[----:B------:R-:W-:-:S04]  /*0e70*/  ISETP.NE.AND P1, PT, R100, RZ, PT ;  /* 0x000000ff6400720c */ /* 0x000fc80003f25270 */
[----:B------:R-:W3:Y:S09]  /*0e80*/  @P2 LDC.64 R10, c[0x0][0x230] ;  /* 0x00008c00ff0a2b82 */ /* 0x000ef20000000a00 */
[----:B------:R-:W2:Y:S01]  /*0e90*/  @P1 LDC.64 R48, c[0x0][0x230] ;  /* 0x00008c00ff301b82 */ /* 0x000ea20000000a00 */
[----:B0-----:R-:W-:-:S07]  /*0ea0*/  @P2 IMAD R12, R113, R6, RZ ;  /* 0x00000006710c2224 */ /* 0x001fce00078e02ff */
[----:B------:R-:W0:Y:S01]  /*0eb0*/  @P1 LDC.64 R46, c[0x0][0x228] ;  /* 0x00008a00ff2e1b82 */ /* 0x000e220000000a00 */
[----:B------:R-:W-:Y:S01]  /*0ec0*/  @P2 IMAD R7, R89, R7, R12 ;  /* 0x0000000759072224 */ /* 0x000fe200078e020c */
[----:B------:R-:W-:-:S05]  /*0ed0*/  @P2 MOV R12, R18 ;  /* 0x00000012000c2202 */ /* 0x000fca0000000f00 */
[----:B------:R-:W-:-:S05]  /*0ee0*/  @P2 IMAD.WIDE.U32 R12, R89, R6, R12 ;  /* 0x00000006590c2225 */ /* 0x000fca00078e000c */
[----:B------:R-:W-:Y:S02]  /*0ef0*/  @P2 IADD3 R13, R13, R7, RZ ;  /* 0x000000070d0d2210 */ /* 0x000fe40007ffe0ff */
[C---:B------:R-:W-:Y:S02]  /*0f00*/  @P2 SHF.L.U32 R7, R12.reuse, 0x1, RZ ;  /* 0x000000010c072819 */ /* 0x040fe400000006ff */
[----:B------:R-:W-:Y:S02]  /*0f10*/  @P2 SHF.L.U64.HI R12, R12, 0x1, R13 ;  /* 0x000000010c0c2819 */ /* 0x000fe4000001020d */
[----:B---3--:R-:W-:Y:S02]  /*0f20*/  @P2 IADD3 R10, P0, R7, R10, RZ ;  /* 0x0000000a070a2210 */ /* 0x008fe40007f1e0ff */
[----:B------:R-:W-:Y:S02]  /*0f30*/  @P1 MOV R13, R21 ;  /* 0x00000015000d1202 */ /* 0x000fe40000000f00 */
[----:B------:R-:W-:-:S02]  /*0f40*/  @P2 IADD3.X R11, R12, R11, RZ, P0, !PT ;  /* 0x0000000b0c0b2210 */ /* 0x000fc400007fe4ff */
[----:B-1----:R-:W-:Y:S02]  /*0f50*/  @P2 IADD3 R50, P0, R7, R50, RZ ;  /* 0x0000003207322210 */ /* 0x002fe40007f1e0ff */
[----:B------:R-:W1:Y:S02]  /*0f60*/  @P1 LDC.64 R6, c[0x0][0x288] ;  /* 0x0000a200ff061b82 */ /* 0x000e640000000a00 */
[----:B------:R-:W-:Y:S02]  /*0f70*/  @P2 IADD3.X R51, R12, R51, RZ, P0, !PT ;  /* 0x000000330c332210 */ /* 0x000fe400007fe4ff */
[----:B------:R-:W-:Y:S02]  /*0f80*/  ISETP.NE.AND P2, PT, R15, RZ, PT ;  /* 0x000000ff0f00720c */ /* 0x000fe40003f45270 */
[----:B------:R-:W-:-:S11]  /*0f90*/  @P6 MOV R15, R21 ;  /* 0x00000015000f6202 */ /* 0x000fd60000000f00 */
[----:B------:R-:W3:Y:S01]  /*0fa0*/  @P2 LDC.64 R24, c[0x0][0x228] ;  /* 0x00008a00ff182b82 */ /* 0x000ee20000000a00 */
[----:B------:R-:W-:Y:S01]  /*0fb0*/  @P2 MOV R23, R21 ;  /* 0x0000001500172202 */ /* 0x000fe20000000f00 */
[----:B-1----:R-:W-:-:S04]  /*0fc0*/  @P1 IMAD R12, R112, R6, RZ ;  /* 0x00000006700c1224 */ /* 0x002fc800078e02ff */
[----:B------:R-:W-:Y:S01]  /*0fd0*/  @P1 IMAD R7, R88, R7, R12 ;  /* 0x0000000758071224 */ /* 0x000fe200078e020c */
[----:B------:R-:W-:-:S05]  /*0fe0*/  @P1 MOV R12, R18 ;  /* 0x00000012000c1202 */ /* 0x000fca0000000f00 */
[----:B------:R-:W-:-:S05]  /*0ff0*/  @P1 IMAD.WIDE.U32 R12, R88, R6, R12 ;  /* 0x00000006580c1225 */ /* 0x000fca00078e000c */
[----:B------:R-:W-:Y:S02]  /*1000*/  @P1 IADD3 R13, R13, R7, RZ ;  /* 0x000000070d0d1210 */ /* 0x000fe40007ffe0ff */
[C---:B------:R-:W-:Y:S02]  /*1010*/  @P1 SHF.L.U32 R7, R12.reuse, 0x1, RZ ;  /* 0x000000010c071819 */ /* 0x040fe400000006ff */
[----:B------:R-:W-:Y:S02]  /*1020*/  @P1 SHF.L.U64.HI R12, R12, 0x1, R13 ;  /* 0x000000010c0c1819 */ /* 0x000fe4000001020d */
[----:B--2---:R-:W-:-:S04]  /*1030*/  @P1 IADD3 R48, P0, R7, R48, RZ ;  /* 0x0000003007301210 */ /* 0x004fc80007f1e0ff */
[C---:B------:R-:W-:Y:S02]  /*1040*/  @P1 IADD3.X R49, R12.reuse, R49, RZ, P0, !PT ;  /* 0x000000310c311210 */ /* 0x040fe400007fe4ff */
[----:B0-----:R-:W-:Y:S02]  /*1050*/  @P1 IADD3 R46, P0, R7, R46, RZ ;  /* 0x0000002e072e1210 */ /* 0x001fe40007f1e0ff */
[----:B------:R-:W0:Y:S02]  /*1060*/  @P6 LDC.64 R6, c[0x0][0x288] ;  /* 0x0000a200ff066b82 */ /* 0x000e240000000a00 */
[----:B------:R-:W-:Y:S02]  /*1070*/  @P1 IADD3.X R47, R12, R47, RZ, P0, !PT ;  /* 0x0000002f0c2f1210 */ /* 0x000fe400007fe4ff */
[----:B------:R-:W-:-:S04]  /*1080*/  ISETP.NE.AND P1, PT, R14, RZ, PT ;  /* 0x000000ff0e00720c */ /* 0x000fc80003f25270 */
[----:B------:R-:W1:Y:S09]  /*1090*/  @P6 LDC.64 R12, c[0x0][0x230] ;  /* 0x00008c00ff0c6b82 */ /* 0x000e720000000a00 */
        /* <DEDUP_REMOVED lines=12> */
[----:B----4-:R-:W-:Y:S02]  /*1160*/  @P6 IADD3 R44, P0, R7, R44, RZ ;  /* 0x0000002c072c6210 */ /* 0x010fe40007f1e0ff */
[----:B------:R-:W1:Y:S02]  /*1170*/  @P5 LDC.64 R6, c[0x0][0x288] ;  /* 0x0000a200ff065b82 */ /* 0x000e640000000a00 */
[----:B------:R-:W-:Y:S01]  /*1180*/  @P6 IADD3.X R45, R14, R45, RZ, P0, !PT ;  /* 0x0000002d0e2d6210 */ /* 0x000fe200007fe4ff */
[----:B-1----:R-:W-:-:S04]  /*1190*/  @P5 IMAD R14, R110, R6, RZ ;  /* 0x000000066e0e5224 */ /* 0x002fc800078e02ff */
        /* <DEDUP_REMOVED lines=9> */
[----:B------:R-:W1:Y:S02]  /*1230*/  @P4 LDC.64 R6, c[0x0][0x288] ;  /* 0x0000a200ff064b82 */ /* 0x000e640000000a00 */
[----:B------:R-:W-:Y:S02]  /*1240*/  @P5 IADD3.X R41, R14, R41, RZ, P0, !PT ;  /* 0x000000290e295210 */ /* 0x000fe400007fe4ff */
[----:B------:R-:W-:Y:S02]  /*1250*/  CS2R R78, SRZ ;  /* 0x00000000004e7805 */ /* 0x000fe4000001ff00 */
[----:B------:R-:W-:-:S02]  /*1260*/  MOV R64, RZ ;  /* 0x000000ff00407202 */ /* 0x000fc40000000f00 */
[----:B------:R-:W-:Y:S02]  /*1270*/  CS2R R76, SRZ ;  /* 0x00000000004c7805 */ /* 0x000fe4000001ff00 */
[----:B------:R-:W-:Y:S01]  /*1280*/  ISETP.NE.AND P5, PT, R101, RZ, PT ;  /* 0x000000ff6500720c */ /* 0x000fe20003fa5270 */
[----:B------:R-:W4:Y:S03]  /*1290*/  @P4 LDC.64 R14, c[0x0][0x230] ;  /* 0x00008c00ff0e4b82 */ /* 0x000f260000000a00 */
[----:B------:R-:W-:Y:S02]  /*12a0*/  P2R R65, PR, RZ, 0x20 ;  /* 0x00000020ff417803 */ /* 0x000fe40000000000 */
[----:B------:R-:W-:-:S04]  /*12b0*/  ISETP.NE.AND P5, PT, R102, RZ, PT ;  /* 0x000000ff6600720c */ /* 0x000fc80003fa5270 */
[----:B------:R-:W-:Y:S02]  /*12c0*/  P2R R99, PR, RZ, 0x20 ;  /* 0x00000020ff637803 */ /* 0x000fe40000000000 */
[----:B------:R-:W-:-:S04]  /*12d0*/  ISETP.NE.AND P5, PT, R103, RZ, PT ;  /* 0x000000ff6700720c */ /* 0x000fc80003fa5270 */
[----:B------:R-:W-:Y:S01]  /*12e0*/  P2R R74, PR, RZ, 0x20 ;  /* 0x00000020ff4a7803 */ /* 0x000fe20000000000 */
[----:B-1----:R-:W-:Y:S01]  /*12f0*/  @P4 IMAD R16, R109, R6, RZ ;  /* 0x000000066d104224 */ /* 0x002fe200078e02ff */
[----:B------:R-:W-:-:S03]  /*1300*/  ISETP.NE.AND P5, PT, R104, RZ, PT ;  /* 0x000000ff6800720c */ /* 0x000fc60003fa5270 */
[----:B------:R-:W-:Y:S01]  /*1310*/  @P4 IMAD R7, R85, R7, R16 ;  /* 0x0000000755074224 */ /* 0x000fe200078e0210 */
[----:B------:R-:W-:Y:S02]  /*1320*/  @P4 MOV R16, R18 ;  /* 0x0000001200104202 */ /* 0x000fe40000000f00 */
[----:B------:R-:W-:Y:S02]  /*1330*/  P2R R75, PR, RZ, 0x20 ;  /* 0x00000020ff4b7803 */ /* 0x000fe40000000000 */
[----:B------:R-:W-:Y:S01]  /*1340*/  ISETP.NE.AND P5, PT, R105, RZ, PT ;  /* 0x000000ff6900720c */ /* 0x000fe20003fa5270 */
[----:B------:R-:W-:-:S05]  /*1350*/  @P4 IMAD.WIDE.U32 R16, R85, R6, R16 ;  /* 0x0000000655104225 */ /* 0x000fca00078e0010 */
[----:B------:R-:W-:Y:S02]  /*1360*/  @P4 IADD3 R17, R17, R7, RZ ;  /* 0x0000000711114210 */ /* 0x000fe40007ffe0ff */
[C---:B------:R-:W-:Y:S02]  /*1370*/  @P4 SHF.L.U32 R7, R16.reuse, 0x1, RZ ;  /* 0x0000000110074819 */ /* 0x040fe400000006ff */
[----:B------:R-:W-:Y:S02]  /*1380*/  @P4 SHF.L.U64.HI R16, R16, 0x1, R17 ;  /* 0x0000000110104819 */ /* 0x000fe40000010211 */
[----:B----4-:R-:W-:Y:S01]  /*1390*/  @P4 IADD3 R14, P0, R7, R14, RZ ;  /* 0x0000000e070e4210 */ /* 0x010fe20007f1e0ff */
[----:B------:R-:W5:Y:S01]  /*13a0*/  @P5 LDG.E R76, desc[UR8][R68.64] ;  /* 0x00000008444c5981 */ /* 0x000f62000c1e1900 */
[----:B------:R-:W-:Y:S02]  /*13b0*/  @P3 MOV R17, R21 ;  /* 0x0000001500113202 */ /* 0x000fe40000000f00 */
[----:B------:R-:W-:-:S02]  /*13c0*/  @P4 IADD3.X R15, R16, R15, RZ, P0, !PT ;  /* 0x0000000f100f4210 */ /* 0x000fc400007fe4ff */
[----:B------:R-:W-:Y:S02]  /*13d0*/  @P4 IADD3 R38, P0, R7, R38, RZ ;  /* 0x0000002607264210 */ /* 0x000fe40007f1e0ff */
        /* <DEDUP_REMOVED lines=13> */
[----:B------:R-:W-:-:S06]  /*14b0*/  @P3 IADD3.X R33, R16, R33, RZ, P0, !PT ;  /* 0x0000002110213210 */ /* 0x000fcc00007fe4ff */
[----:B------:R-:W4:Y:S01]  /*14c0*/  @P2 LDC.64 R16, c[0x0][0x230] ;  /* 0x00008c00ff102b82 */ /* 0x000f220000000a00 */
[----:B-1----:R-:W-:-:S04]  /*14d0*/  @P2 IMAD R22, R107, R6, RZ ;  /* 0x000000066b162224 */ /* 0x002fc800078e02ff */
[----:B------:R-:W-:Y:S01]  /*14e0*/  @P2 IMAD R7, R83, R7, R22 ;  /* 0x0000000753072224 */ /* 0x000fe200078e0216 */
[----:B------:R-:W-:-:S05]  /*14f0*/  @P2 MOV R22, R18 ;  /* 0x0000001200162202 */ /* 0x000fca0000000f00 */
[----:B------:R-:W-:-:S05]  /*1500*/  @P2 IMAD.WIDE.U32 R22, R83, R6, R22 ;  /* 0x0000000653162225 */ /* 0x000fca00078e0016 */
[----:B------:R-:W-:Y:S02]  /*1510*/  @P2 IADD3 R23, R23, R7, RZ ;  /* 0x0000000717172210 */ /* 0x000fe40007ffe0ff */
[C---:B------:R-:W-:Y:S02]  /*1520*/  @P2 SHF.L.U32 R7, R22.reuse, 0x1, RZ ;  /* 0x0000000116072819 */ /* 0x040fe400000006ff */
[----:B------:R-:W-:Y:S02]  /*1530*/  @P2 SHF.L.U64.HI R22, R22, 0x1, R23 ;  /* 0x0000000116162819 */ /* 0x000fe40000010217 */
[----:B----4-:R-:W-:Y:S02]  /*1540*/  @P2 IADD3 R16, P0, R7, R16, RZ ;  /* 0x0000001007102210 */ /* 0x010fe40007f1e0ff */
[----:B------:R-:W-:Y:S02]  /*1550*/  @P1 MOV R23, R21 ;  /* 0x0000001500171202 */ /* 0x000fe40000000f00 */
[----:B------:R-:W-:-:S02]  /*1560*/  @P2 IADD3.X R17, R22, R17, RZ, P0, !PT ;  /* 0x0000001116112210 */ /* 0x000fc400007fe4ff */
[----:B---3--:R-:W-:Y:S02]  /*1570*/  @P2 IADD3 R24, P0, R7, R24, RZ ;  /* 0x0000001807182210 */ /* 0x008fe40007f1e0ff */
        /* <DEDUP_REMOVED lines=20> */
[----:B------:R-:W0:Y:S01]  /*16c0*/  @P0 LDC.64 R22, c[0x0][0x288] ;  /* 0x0000a200ff160b82 */ /* 0x000e220000000a00 */
[----:B------:R-:W-:-:S07]  /*16d0*/  @P0 MOV R61, R21 ;  /* 0x00000015003d0202 */ /* 0x000fce0000000f00 */
[----:B------:R-:W1:Y:S01]  /*16e0*/  @P0 LDC.64 R6, c[0x0][0x230] ;  /* 0x00008c00ff060b82 */ /* 0x000e620000000a00 */
[----:B0-----:R-:W-:-:S04]  /*16f0*/  @P0 IMAD R60, R121, R22, RZ ;  /* 0x00000016793c0224 */ /* 0x001fc800078e02ff */
        /* <DEDUP_REMOVED lines=53> */
[----:B------:R-:W-:Y:S02]  /*1a50*/  IADD3 R62, R62, 0x1e0, RZ ;  /* 0x000001e03e3e7810 */ /* 0x000fe40007ffe0ff */
[----:B0-----:R-:W-:Y:S02]  /*1a60*/  @P0 IADD3 R22, P6, R61, R22, RZ ;  /* 0x000000163d160210 */ /* 0x001fe40007fde0ff */
[----:B------:R-:W-:Y:S02]  /*1a70*/  MOV R61, RZ ;  /* 0x000000ff003d7202 */ /* 0x000fe40000000f00 */
[----:B------:R-:W-:Y:S02]  /*1a80*/  @P0 IADD3.X R23, R60, R23, RZ, P6, !PT ;  /* 0x000000173c170210 */ /* 0x000fe400037fe4ff */
[----:B------:R-:W-:-:S02]  /*1a90*/  SHF.R.S32.HI R60, RZ, 0x1f, R62 ;  /* 0x0000001fff3c7819 */ /* 0x000fc4000001143e */
[----:B------:R-:W5:Y:S04]  /*1aa0*/  @P0 LDG.E R61, desc[UR8][R6.64] ;  /* 0x00000008063d0981 */ /* 0x000f68000c1e1900 */
[----:B------:R0:W5:Y:S01]  /*1ab0*/  @P0 LDG.E R78, desc[UR8][R22.64] ;  /* 0x00000008164e0981 */ /* 0x000162000c1e1900 */
[----:B------:R-:W-:-:S04]  /*1ac0*/  ISETP.GE.U32.AND P0, PT, R62, UR12, PT ;  /* 0x0000000c3e007c0c */ /* 0x000fc8000bf06070 */
[----:B------:R-:W-:-:S04]  /*1ad0*/  ISETP.GE.AND.EX P0, PT, R60, UR13, PT, P0 ;  /* 0x0000000d3c007c0c */ /* 0x000fc8000bf06300 */
[----:B------:R-:W-:-:S13]  /*1ae0*/  ISETP.LT.U32.AND P0, PT, R2, 0x100, !P0 ;  /* 0x000001000200780c */ /* 0x000fda0004701070 */
[----:B0-----:R-:W0:Y:S01]  /*1af0*/  @P0 LDC.64 R22, c[0x0][0x288] ;  /* 0x0000a200ff160b82 */ /* 0x001e220000000a00 */
[----:B------:R-:W-:Y:S02]  /*1b00*/  @P0 MOV R72, R18 ;  /* 0x0000001200480202 */ /* 0x000fe40000000f00 */
[----:B------:R-:W-:-:S05]  /*1b10*/  @P0 MOV R73, R21 ;  /* 0x0000001500490202 */ /* 0x000fca0000000f00 */
[----:B------:R-:W1:Y:S01]  /*1b20*/  @P0 LDC.64 R6, c[0x0][0x230] ;  /* 0x00008c00ff060b82 */ /* 0x000e620000000a00 */
[-C--:B0-----:R-:W-:Y:S02]  /*1b30*/  @P0 IMAD R60, R118, R22.reuse, RZ ;  /* 0x00000016763c0224 */ /* 0x081fe400078e02ff */
[----:B------:R-:W-:-:S04]  /*1b40*/  @P0 IMAD.WIDE.U32 R72, R94, R22, R72 ;  /* 0x000000165e480225 */ /* 0x000fc800078e0048 */
[----:B------:R-:W-:Y:S01]  /*1b50*/  @P0 IMAD R23, R94, R23, R60 ;  /* 0x000000175e170224 */ /* 0x000fe200078e023c */
[----:B------:R-:W-:-:S04]  /*1b60*/  @P0 SHF.L.U32 R60, R72, 0x1, RZ ;  /* 0x00000001483c0819 */ /* 0x000fc800000006ff */
[----:B------:R-:W-:-:S04]  /*1b70*/  @P0 IADD3 R23, R73, R23, RZ ;  /* 0x0000001749170210 */ /* 0x000fc80007ffe0ff */
[----:B------:R-:W-:Y:S02]  /*1b80*/  @P0 SHF.L.U64.HI R72, R72, 0x1, R23 ;  /* 0x0000000148480819 */ /* 0x000fe40000010217 */
[----:B------:R-:W0:Y:S01]  /*1b90*/  @P0 LDC.64 R22, c[0x0][0x228] ;  /* 0x00008a00ff160b82 */ /* 0x000e220000000a00 */
[----:B-1----:R-:W-:-:S04]  /*1ba0*/  @P0 IADD3 R6, P6, R60, R6, RZ ;  /* 0x000000063c060210 */ /* 0x002fc80007fde0ff */
[----:B------:R-:W-:Y:S02]  /*1bb0*/  @P0 IADD3.X R7, R72, R7, RZ, P6, !PT ;  /* 0x0000000748070210 */ /* 0x000fe400037fe4ff */
[----:B0-----:R-:W-:-:S04]  /*1bc0*/  @P0 IADD3 R22, P6, R60, R22, RZ ;  /* 0x000000163c160210 */ /* 0x001fc80007fde0ff */
[----:B------:R-:W-:-:S05]  /*1bd0*/  @P0 IADD3.X R23, R72, R23, RZ, P6, !PT ;  /* 0x0000001748170210 */ /* 0x000fca00037fe4ff */
[----:B------:R0:W5:Y:S02]  /*1be0*/  @P0 LDG.E R77, desc[UR8][R22.64] ;  /* 0x00000008164d0981 */ /* 0x000164000c1e1900 */
[----:B0-----:R-:W0:Y:S02]  /*1bf0*/  LDC.64 R22, c[0x0][0x248] ;  /* 0x00009200ff167b82 */ /* 0x001e240000000a00 */
[----:B0-----:R-:W-:-:S06]  /*1c00*/  IMAD.WIDE R22, R5, 0x8, R22 ;  /* 0x0000000805167825 */ /* 0x001fcc00078e0216 */
[----:B------:R-:W2:Y:S01]  /*1c10*/  LDG.E.64 R22, desc[UR8][R22.64] ;  /* 0x0000000816167981 */ /* 0x000ea2000c1e1b00 */
[----:B------:R-:W-:-:S06]  /*1c20*/  MOV R62, RZ ;  /* 0x000000ff003e7202 */ /* 0x000fcc0000000f00 */
[----:B------:R0:W5:Y:S01]  /*1c30*/  @P0 LDG.E R62, desc[UR8][R6.64] ;  /* 0x00000008063e0981 */ /* 0x000162000c1e1900 */
[----:B------:R-:W-:Y:S02]  /*1c40*/  MOV R60, RZ ;  /* 0x000000ff003c7202 */ /* 0x000fe40000000f00 */
[----:B0-----:R-:W-:Y:S02]  /*1c50*/  MOV R7, RZ ;  /* 0x000000ff00077202 */ /* 0x001fe40000000f00 */
[----:B------:R-:W-:Y:S02]  /*1c60*/  MOV R6, 0x3f800000 ;  /* 0x3f80000000067802 */ /* 0x000fe40000000f00 */
[----:B------:R-:W-:Y:S02]  /*1c70*/  ISETP.NE.AND P6, PT, R98, RZ, PT ;  /* 0x000000ff6200720c */ /* 0x000fe40003fc5270 */
[----:B------:R-:W-:-:S06]  /*1c80*/  CS2R R68, SRZ ;  /* 0x0000000000447805 */ /* 0x000fcc000001ff00 */
[----:B------:R-:W5:Y:S01]  /*1c90*/  @P4 LDG.E R68, desc[UR8][R38.64] ;  /* 0x0000000826444981 */ /* 0x000f62000c1e1900 */
[----:B--2---:R-:W-:Y:S01]  /*1ca0*/  FFMA.FTZ R73, -R22, R22, R23 ;  /* 0x0000001616497223 */ /* 0x004fe20000010117 */
[----:B------:R-:W-:-:S04]  /*1cb0*/  MOV R23, RZ ;  /* 0x000000ff00177202 */ /* 0x000fc80000000f00 */
[----:B------:R-:W-:Y:S02]  /*1cc0*/  FSETP.GTU.FTZ.AND P0, PT, R73, RZ, PT ;  /* 0x000000ff4900720b */ /* 0x000fe40003f1c000 */
[----:B------:R-:W5:Y:S01]  /*1cd0*/  @P5 LDG.E R23, desc[UR8][R70.64] ;  /* 0x0000000846175981 */ /* 0x000f62000c1e1900 */
[----:B------:R-:W-:Y:S02]  /*1ce0*/  ISETP.NE.AND P5, PT, R75, RZ, PT ;  /* 0x000000ff4b00720c */ /* 0x000fe40003fa5270 */
[----:B------:R-:W-:-:S08]  /*1cf0*/  MOV R75, RZ ;  /* 0x000000ff004b7202 */ /* 0x000fd00000000f00 */
[----:B------:R-:W0:Y:S03]  /*1d00*/  @P0 LDC R72, c[0x0][0x250] ;  /* 0x00009400ff480b82 */ /* 0x000e260000000800 */
[----:B------:R-:W5:Y:S04]  /*1d10*/  @P5 LDG.E R60, desc[UR8][R66.64] ;  /* 0x00000008423c5981 */ /* 0x000f68000c1e1900 */
[----:B------:R-:W5:Y:S01]  /*1d20*/  @P5 LDG.E R75, desc[UR8][R58.64] ;  /* 0x000000083a4b5981 */ /* 0x000f62000c1e1900 */
[----:B------:R-:W-:Y:S02]  /*1d30*/  ISETP.NE.AND P5, PT, R74, RZ, PT ;  /* 0x000000ff4a00720c */ /* 0x000fe40003fa5270 */
[----:B------:R-:W-:-:S11]  /*1d40*/  MOV R74, RZ ;  /* 0x000000ff004a7202 */ /* 0x000fd60000000f00 */
[----:B------:R1:W5:Y:S04]  /*1d50*/  @P5 LDG.E R7, desc[UR8][R8.64] ;  /* 0x0000000808075981 */ /* 0x000368000c1e1900 */
[----:B------:R-:W5:Y:S01]  /*1d60*/  @P5 LDG.E R74, desc[UR8][R56.64] ;  /* 0x00000008384a5981 */ /* 0x000f62000c1e1900 */
[----:B------:R-:W-:Y:S01]  /*1d70*/  ISETP.NE.AND P5, PT, R99, RZ, PT ;  /* 0x000000ff6300720c */ /* 0x000fe20003fa5270 */
[----:B0-----:R-:W-:-:S04]  /*1d80*/  @P0 FADD.FTZ R72, R73, R72 ;  /* 0x0000004849480221 */ /* 0x001fc80000010000 */
[----:B------:R0:W2:Y:S01]  /*1d90*/  @P0 MUFU.RSQ R6, R72 ;  /* 0x0000004800060308 */ /* 0x0000a20000001400 */
[----:B-1----:R-:W-:-:S07]  /*1da0*/  CS2R R8, SRZ ;  /* 0x0000000000087805 */ /* 0x002fce000001ff00 */
[----:B------:R-:W5:Y:S01]  /*1db0*/  @P5 LDG.E R8, desc[UR8][R54.64] ;  /* 0x0000000836085981 */ /* 0x000f62000c1e1900 */
[----:B0-----:R-:W-:-:S06]  /*1dc0*/  CS2R R72, SRZ ;  /* 0x0000000000487805 */ /* 0x001fcc000001ff00 */
[----:B------:R-:W5:Y:S01]  /*1dd0*/  @P5 LDG.E R73, desc[UR8][R52.64] ;  /* 0x0000000834495981 */ /* 0x000f62000c1e1900 */
[----:B------:R-:W-:-:S13]  /*1de0*/  ISETP.NE.AND P5, PT, R65, RZ, PT ;  /* 0x000000ff4100720c */ /* 0x000fda0003fa5270 */
[----:B------:R0:W5:Y:S04]  /*1df0*/  @P5 LDG.E R9, desc[UR8][R10.64] ;  /* 0x000000080a095981 */ /* 0x000168000c1e1900 */
[----:B------:R-:W5:Y:S01]  /*1e00*/  @P5 LDG.E R72, desc[UR8][R50.64] ;  /* 0x0000000832485981 */ /* 0x000f62000c1e1900 */
[----:B0-----:R-:W-:Y:S02]  /*1e10*/  CS2R R10, SRZ ;  /* 0x00000000000a7805 */ /* 0x001fe4000001ff00 */
[----:B------:R-:W-:-:S04]  /*1e20*/  ISETP.NE.AND P5, PT, R37, RZ, PT ;  /* 0x000000ff2500720c */ /* 0x000fc80003fa5270 */
[----:B------:R0:W5:Y:S01]  /*1e30*/  @P6 LDG.E R11, desc[UR8][R12.64] ;  /* 0x000000080c0b6981 */ /* 0x000162000c1e1900 */
[----:B------:R-:W-:Y:S02]  /*1e40*/  CS2R R70, SRZ ;  /* 0x0000000000467805 */ /* 0x000fe4000001ff00 */
[----:B------:R-:W-:Y:S02]  /*1e50*/  CS2R R66, SRZ ;  /* 0x0000000000427805 */ /* 0x000fe4000001ff00 */
[----:B------:R-:W-:Y:S02]  /*1e60*/  MOV R65, RZ ;  /* 0x000000ff00417202 */ /* 0x000fe40000000f00 */
[----:B------:R-:W5:Y:S01]  /*1e70*/  @P6 LDG.E R70, desc[UR8][R44.64] ;  /* 0x000000082c466981 */ /* 0x000f62000c1e1900 */
[----:B0-----:R-:W-:-:S03]  /*1e80*/  CS2R R12, SRZ ;  /* 0x00000000000c7805 */ /* 0x001fc6000001ff00 */
[----:B------:R-:W5:Y:S04]  /*1e90*/  @P5 LDG.E R69, desc[UR8][R40.64] ;  /* 0x0000000828455981 */ /* 0x000f68000c1e1900 */
[----:B------:R-:W5:Y:S04]  /*1ea0*/  @P3 LDG.E R67, desc[UR8][R32.64] ;  /* 0x0000000820433981 */ /* 0x000f68000c1e1900 */
[----:B------:R0:W5:Y:S04]  /*1eb0*/  @P4 LDG.E R13, desc[UR8][R14.64] ;  /* 0x000000080e0d4981 */ /* 0x000168000c1e1900 */
[----:B------:R-:W5:Y:S04]  /*1ec0*/  @P5 LDG.E R12, desc[UR8][R42.64] ;  /* 0x000000082a0c5981 */ /* 0x000f68000c1e1900 */
[----:B------:R-:W5:Y:S01]  /*1ed0*/  @P1 LDG.E R65, desc[UR8][R30.64] ;  /* 0x000000081e411981 */ /* 0x000f62000c1e1900 */
[----:B0-----:R-:W-:-:S02]  /*1ee0*/  CS2R R14, SRZ ;  /* 0x00000000000e7805 */ /* 0x001fc4000001ff00 */
[----:B------:R-:W-:Y:S01]  /*1ef0*/  ISETP.NE.AND P0, PT, R100, RZ, PT ;  /* 0x000000ff6400720c */ /* 0x000fe20003f05270 */
[----:B------:R-:W-:Y:S01]  /*1f00*/  BSSY B0, `(.L_x_808) ;  /* 0x0000017000007945 */ /* 0x000fe20003800000 */
[----:B------:R-:W5:Y:S04]  /*1f10*/  @P2 LDG.E R66, desc[UR8][R24.64] ;  /* 0x0000000818422981 */ /* 0x000f68000c1e1900 */
[----:B------:R-:W5:Y:S04]  /*1f20*/  @P3 LDG.E R14, desc[UR8][R34.64] ;  /* 0x00000008220e3981 */ /* 0x000f68000c1e1900 */
[----:B------:R0:W5:Y:S04]  /*1f30*/  @P2 LDG.E R15, desc[UR8][R16.64] ;  /* 0x00000008100f2981 */ /* 0x000168000c1e1900 */
[----:B------:R-:W5:Y:S04]  /*1f40*/  @P0 LDG.E R10, desc[UR8][R48.64] ;  /* 0x00000008300a0981 */ /* 0x000f68000c1e1900 */
[----:B------:R-:W5:Y:S01]  /*1f50*/  @P0 LDG.E R71, desc[UR8][R46.64] ;  /* 0x000000082e470981 */ /* 0x000f62000c1e1900 */
[----:B------:R-:W-:-:S02]  /*1f60*/  ISETP.GT.U32.AND P0, PT, R2, 0xff, PT ;  /* 0x000000ff0200780c */ /* 0x000fc40003f04070 */
[----:B0-----:R-:W-:Y:S02]  /*1f70*/  MOV R16, RZ ;  /* 0x000000ff00107202 */ /* 0x001fe40000000f00 */
[----:B------:R-:W-:-:S04]  /*1f80*/  CS2R R24, SRZ ;  /* 0x0000000000187805 */ /* 0x000fc8000001ff00 */
[----:B------:R0:W5:Y:S02]  /*1f90*/  @P1 LDG.E R16, desc[UR8][R26.64] ;  /* 0x000000081a101981 */ /* 0x000164000c1e1900 */
[----:B0-----:R-:W-:-:S03]  /*1fa0*/  CS2R R26, SRZ ;  /* 0x00000000001a7805 */ /* 0x001fc6000001ff00 */
[----:B--2---:R-:W-:Y:S05]  /*1fb0*/  @P0 BRA `(.L_x_809) ;  /* 0x00000000002c0947 */ /* 0x004fea0003800000 */
        /* <DEDUP_REMOVED lines=11> */
.L_x_809:
[----:B------:R-:W-:Y:S05]  /*2070*/  BSYNC B0 ;  /* 0x0000000000007941 */ /* 0x000fea0003800000 */
.L_x_808:
[----:B------:R-:W-:Y:S01]  /*2080*/  ISETP.NE.AND P0, PT, RZ, UR10, PT ;  /* 0x0000000aff007c0c */ /* 0x000fe2000bf05270 */
[--C-:B-----5:R-:W-:Y:S02]  /*2090*/  HADD2.F32 R17, -RZ, R23.reuse.H0_H0 ;  /* 0x20000017ff117230 */ /* 0x120fe40000004100 */
[----:B------:R-:W-:Y:S02]  /*20a0*/  HADD2.F32 R35, -RZ, R23.H1_H1 ;  /* 0x30000017ff237230 */ /* 0x000fe40000004100 */
[--C-:B------:R-:W-:Y:S02]  /*20b0*/  HADD2.F32 R37, -RZ, R60.reuse.H0_H0 ;  /* 0x2000003cff257230 */ /* 0x100fe40000004100 */
[C---:B------:R-:W-:Y:S01]  /*20c0*/  FADD.FTZ R17, -R22.reuse, R17 ;  /* 0x0000001116117221 */ /* 0x040fe20000010100 */
[----:B------:R-:W-:Y:S02]  /*20d0*/  HADD2.F32 R41, -RZ, R60.H1_H1 ;  /* 0x3000003cff297230 */ /* 0x000fe40000004100 */
[----:B------:R-:W-:Y:S01]  /*20e0*/  FADD.FTZ R39, -R22, R35 ;  /* 0x0000002316277221 */ /* 0x000fe20000010100 */
[----:B------:R-:W-:-:S02]  /*20f0*/  HADD2.F32 R33, -RZ, R76.H0_H0 ;  /* 0x2000004cff217230 */ /* 0x000fc40000004100 */
[C---:B------:R-:W-:Y:S01]  /*2100*/  FADD.FTZ R37, -R22.reuse, R37 ;  /* 0x0000002516257221 */ /* 0x040fe20000010100 */
[----:B0-----:R-:W-:Y:S02]  /*2110*/  HADD2.F32 R29, -RZ, R76.H1_H1 ;  /* 0x3000004cff1d7230 */ /* 0x001fe40000004100 */
[----:B------:R-:W-:Y:S01]  /*2120*/  FADD.FTZ R35, -R22, R41 ;  /* 0x0000002916237221 */ /* 0x000fe20000010100 */
[--C-:B------:R-:W-:Y:S02]  /*2130*/  HADD2.F32 R31, -RZ, R75.reuse.H0_H0 ;  /* 0x2000004bff1f7230 */ /* 0x100fe40000004100 */
[-C--:B------:R-:W-:Y:S01]  /*2140*/  FMUL.FTZ R17, R17, R6.reuse ;  /* 0x0000000611117220 */ /* 0x080fe20000410000 */
[----:B------:R-:W-:Y:S02]  /*2150*/  HADD2.F32 R32, -RZ, R75.H1_H1 ;  /* 0x3000004bff207230 */ /* 0x000fe40000004100 */
        /* <DEDUP_REMOVED lines=20> */
.L_x_810:
        /* <DEDUP_REMOVED lines=26> */
.L_x_811:
[C---:B------:R-:W-:Y:S01]  /*2440*/  FFMA.FTZ R17, R28.reuse, R39, R17 ;  /* 0x000000271c117223 */ /* 0x040fe20000010011 */
[----:B------:R-:W-:Y:S01]  /*2450*/  FMUL.FTZ R42, R31, R24 ;  /* 0x000000181f2a7220 */ /* 0x000fe20000410000 */
[----:B------:R-:W-:Y:S01]  /*2460*/  FADD.FTZ R39, R39, R38 ;  /* 0x0000002627277221 */ /* 0x000fe20000010000 */
[C---:B------:R-:W-:Y:S01]  /*2470*/  FFMA.FTZ R34, R37.reuse, R31, R34 ;  /* 0x0000001f25227223 */ /* 0x040fe20000010022 */
[--C-:B------:R-:W-:Y:S02]  /*2480*/  HADD2.F32 R35, -RZ, R7.reuse.H0_H0 ;  /* 0x20000007ff237230 */ /* 0x100fe40000004100 */
[----:B------:R-:W-:Y:S01]  /*2490*/  FFMA.FTZ R38, R37, R42, R17 ;  /* 0x0000002a25267223 */ /* 0x000fe20000010011 */
[----:B------:R-:W-:Y:S02]  /*24a0*/  HADD2.F32 R37, -RZ, R7.H1_H1 ;  /* 0x30000007ff257230 */ /* 0x000fe40000004100 */
[----:B------:R-:W-:Y:S01]  /*24b0*/  FADD.FTZ R40, RZ, R33 ;  /* 0x00000021ff287221 */ /* 0x000fe20000010000 */
[----:B------:R-:W-:Y:S01]  /*24c0*/  FFMA.FTZ R17, R28, R29, RZ ;  /* 0x0000001d1c117223 */ /* 0x000fe200000100ff */
[----:B------:R-:W-:Y:S01]  /*24d0*/  FADD.FTZ R33, RZ, R29 ;  /* 0x0000001dff217221 */ /* 0x000fe20000010000 */
[----:B------:R-:W-:Y:S01]  /*24e0*/  FMUL.FTZ R29, R32, R25 ;  /* 0x00000019201d7220 */ /* 0x000fe20000410000 */
[----:B------:R-:W-:Y:S01]  /*24f0*/  FADD.FTZ R28, R39, R42 ;  /* 0x0000002a271c7221 */ /* 0x000fe20000010000 */
[C---:B------:R-:W-:Y:S01]  /*2500*/  FADD.FTZ R35, -R22.reuse, R35 ;  /* 0x0000002316237221 */ /* 0x040fe20000010100 */
[----:B------:R-:W-:Y:S01]  /*2510*/  FADD.FTZ R39, -R22, R37 ;  /* 0x0000002516277221 */ /* 0x000fe20000010100 */
[C---:B------:R-:W-:Y:S01]  /*2520*/  FFMA.FTZ R17, R30.reuse, R32, R17 ;  /* 0x000000201e117223 */ /* 0x040fe20000010011 */
[----:B------:R-:W-:Y:S01]  /*2530*/  FADD.FTZ R32, R33, R32 ;  /* 0x0000002021207221 */ /* 0x000fe20000010000 */
[----:B------:R-:W-:Y:S01]  /*2540*/  FFMA.FTZ R30, R30, R29, R38 ;  /* 0x0000001d1e1e7223 */ /* 0x000fe20000010026 */
[----:B------:R-:W-:Y:S01]  /*2550*/  FADD.FTZ R31, R40, R31 ;  /* 0x0000001f281f7221 */ /* 0x000fe20000010000 */
[----:B------:R-:W-:-:S02]  /*2560*/  HADD2.F32 R37, -RZ, R74.H0_H0 ;  /* 0x2000004aff257230 */ /* 0x000fc40000004100 */
        /* <DEDUP_REMOVED lines=22> */
.L_x_812:
[----:B------:R-:W-:Y:S01]  /*26d0*/  FMUL.FTZ R39, R37, R24 ;  /* 0x0000001825277220 */ /* 0x000fe20000410000 */
[----:B------:R-:W-:Y:S01]  /*26e0*/  FADD.FTZ R31, R31, R37 ;  /* 0x000000251f1f7221 */ /* 0x000fe20000010000 */
[----:B------:R-:W-:Y:S01]  /*26f0*/  FFMA.FTZ R34, R35, R37, R34 ;  /* 0x0000002523227223 */ /* 0x000fe20000010022 */
[----:B------:R-:W-:Y:S01]  /*2700*/  FADD.FTZ R28, R29, R28 ;  /* 0x0000001c1d1c7221 */ /* 0x000fe20000010000 */
[----:B------:R-:W-:Y:S01]  /*2710*/  FFMA.FTZ R30, R35, R39, R30 ;  /* 0x00000027231e7223 */ /* 0x000fe2000001001e */
[--C-:B------:R-:W-:Y:S02]  /*2720*/  HADD2.F32 R35, -RZ, R8.reuse.H0_H0 ;  /* 0x20000008ff237230 */ /* 0x100fe40000004100 */
[----:B------:R-:W-:Y:S01]  /*2730*/  FMUL.FTZ R29, R33, R25 ;  /* 0x00000019211d7220 */ /* 0x000fe20000410000 */
[----:B------:R-:W-:Y:S02]  /*2740*/  HADD2.F32 R37, -RZ, R8.H1_H1 ;  /* 0x30000008ff257230 */ /* 0x000fe40000004100 */
[----:B------:R-:W-:Y:S01]  /*2750*/  FADD.FTZ R28, R28, R39 ;  /* 0x000000271c1c7221 */ /* 0x000fe20000010000 */
[----:B------:R-:W-:Y:S01]  /*2760*/  FFMA.FTZ R17, R38, R33, R17 ;  /* 0x0000002126117223 */ /* 0x000fe20000010011 */
[----:B------:R-:W-:Y:S01]  /*2770*/  FADD.FTZ R35, -R22, R35 ;  /* 0x0000002316237221 */ /* 0x000fe20000010100 */
[----:B------:R-:W-:Y:S01]  /*2780*/  FADD.FTZ R32, R32, R33 ;  /* 0x0000002120207221 */ /* 0x000fe20000010000 */
[----:B------:R-:W-:Y:S01]  /*2790*/  FADD.FTZ R39, -R22, R37 ;  /* 0x0000002516277221 */ /* 0x000fe20000010100 */
[----:B------:R-:W-:Y:S01]  /*27a0*/  FFMA.FTZ R38, R38, R29, R30 ;  /* 0x0000001d26267223 */ /* 0x000fe2000001001e */
        /* <DEDUP_REMOVED lines=23> */
.L_x_813:
        /* <DEDUP_REMOVED lines=37> */
.L_x_814:
[----:B------:R-:W-:Y:S01]  /*2b70*/  FMUL.FTZ R39, R37, R24 ;  /* 0x0000001825277220 */ /* 0x000fe20000410000 */
[----:B------:R-:W-:Y:S01]  /*2b80*/  FADD.FTZ R40, R29, R28 ;  /* 0x0000001c1d287221 */ /* 0x000fe20000010000 */
[----:B------:R-:W-:Y:S01]  /*2b90*/  FADD.FTZ R28, R31, R37 ;  /* 0x000000251f1c7221 */ /* 0x000fe20000010000 */
[C---:B------:R-:W-:Y:S01]  /*2ba0*/  FFMA.FTZ R34, R35.reuse, R37, R34 ;  /* 0x0000002523227223 */ /* 0x040fe20000010022 */
        /* <DEDUP_REMOVED lines=33> */
.L_x_815:
[----:B------:R-:W-:Y:S01]  /*2dc0*/  FMUL.FTZ R37, R35, R24 ;  /* 0x0000001823257220 */ /* 0x000fe20000410000 */
[----:B------:R-:W-:Y:S01]  /*2dd0*/  FADD.FTZ R32, R29, R32 ;  /* 0x000000201d207221 */ /* 0x000fe20000010000 */
[C---:B------:R-:W-:Y:S01]  /*2de0*/  FFMA.FTZ R44, R33.reuse, R35, R34 ;  /* 0x00000023212c7223 */ /* 0x040fe20000010022 */
[----:B------:R-:W-:Y:S01]  /*2df0*/  FADD.FTZ R46, R28, R35 ;  /* 0x000000231c2e7221 */ /* 0x000fe20000010000 */
[----:B------:R-:W-:Y:S01]  /*2e00*/  FFMA.FTZ R33, R33, R37, R38 ;  /* 0x0000002521217223 */ /* 0x000fe20000010026 */
[----:B------:R-:W-:Y:S01]  /*2e10*/  FADD.FTZ R37, R32, R37 ;  /* 0x0000002520257221 */ /* 0x000fe20000010000 */
[----:B------:R-:W-:Y:S01]  /*2e20*/  FMUL.FTZ R28, R30, R25 ;  /* 0x000000191e1c7220 */ /* 0x000fe20000410000 */
[--C-:B------:R-:W-:Y:S02]  /*2e30*/  HADD2.F32 R29, -RZ, R11.reuse.H0_H0 ;  /* 0x2000000bff1d7230 */ /* 0x100fe40000004100 */
[----:B------:R-:W-:Y:S01]  /*2e40*/  FFMA.FTZ R41, R40, R30, R17 ;  /* 0x0000001e28297223 */ /* 0x000fe20000010011 */
[----:B------:R-:W-:-:S02]  /*2e50*/  HADD2.F32 R35, -RZ, R11.H1_H1 ;  /* 0x3000000bff237230 */ /* 0x000fc40000004100 */
[----:B------:R-:W-:Y:S01]  /*2e60*/  FADD.FTZ R17, R28, R37 ;  /* 0x000000251c117221 */ /* 0x000fe20000010000 */
[----:B------:R-:W-:Y:S01]  /*2e70*/  FFMA.FTZ R40, R40, R28, R33 ;  /* 0x0000001c28287223 */ /* 0x000fe20000010021 */
[C---:B------:R-:W-:Y:S01]  /*2e80*/  FADD.FTZ R29, -R22.reuse, R29 ;  /* 0x0000001d161d7221 */ /* 0x040fe20000010100 */
[--C-:B------:R-:W-:Y:S02]  /*2e90*/  HADD2.F32 R33, -RZ, R70.reuse.H0_H0 ;  /* 0x20000046ff217230 */ /* 0x100fe40000004100 */
[----:B------:R-:W-:Y:S01]  /*2ea0*/  FADD.FTZ R37, -R22, R35 ;  /* 0x0000002316257221 */ /* 0x000fe20000010100 */
[----:B------:R-:W-:Y:S02]  /*2eb0*/  HADD2.F32 R32, -RZ, R70.H1_H1 ;  /* 0x30000046ff207230 */ /* 0x000fe40000004100 */
[-C--:B------:R-:W-:Y:S01]  /*2ec0*/  FMUL.FTZ R35, R29, R6.reuse ;  /* 0x000000061d237220 */ /* 0x080fe20000410000 */
        /* <DEDUP_REMOVED lines=20> */
.L_x_816:
[--C-:B------:R-:W-:Y:S02]  /*3010*/  HADD2.F32 R29, -RZ, R12.reuse.H0_H0 ;  /* 0x2000000cff1d7230 */ /* 0x100fe40000004100 */
[----:B------:R-:W-:Y:S01]  /*3020*/  FMUL.FTZ R28, R33, R24 ;  /* 0x00000018211c7220 */ /* 0x000fe20000410000 */
[----:B------:R-:W-:Y:S02]  /*3030*/  HADD2.F32 R39, -RZ, R12.H1_H1 ;  /* 0x3000000cff277230 */ /* 0x000fe40000004100 */
[----:B------:R-:W-:Y:S01]  /*3040*/  FADD.FTZ R31, R31, R30 ;  /* 0x0000001e1f1f7221 */ /* 0x000fe20000010000 */
[--C-:B------:R-:W-:Y:S02]  /*3050*/  HADD2.F32 R34, -RZ, R69.reuse.H1_H1 ;  /* 0x30000045ff227230 */ /* 0x100fe40000004100 */
[C---:B------:R-:W-:Y:S01]  /*3060*/  FADD.FTZ R29, -R22.reuse, R29 ;  /* 0x0000001d161d7221 */ /* 0x040fe20000010100 */
[----:B------:R-:W-:Y:S01]  /*3070*/  FFMA.FTZ R37, R35, R28, R40 ;  /* 0x0000001c23257223 */ /* 0x000fe20000010028 */
[----:B------:R-:W-:Y:S01]  /*3080*/  FADD.FTZ R43, -R22, R39 ;  /* 0x00000027162b7221 */ /* 0x000fe20000010100 */
[----:B------:R-:W-:Y:S01]  /*3090*/  FADD.FTZ R30, R17, R28 ;  /* 0x0000001c111e7221 */ /* 0x000fe20000010000 */
[----:B------:R-:W-:-:S02]  /*30a0*/  HADD2.F32 R17, -RZ, R69.H0_H0 ;  /* 0x20000045ff117230 */ /* 0x000fc40000004100 */
        /* <DEDUP_REMOVED lines=22> */
.L_x_817:
[----:B------:R-:W-:Y:S01]  /*3210*/  FFMA.FTZ R42, R38, R39, R37 ;  /* 0x00000027262a7223 */ /* 0x000fe20000010025 */
[----:B------:R-:W-:Y:S01]  /*3220*/  FMUL.FTZ R40, R17, R24 ;  /* 0x0000001811287220 */ /* 0x000fe20000410000 */
[----:B------:R-:W-:Y:S01]  /*3230*/  FADD.FTZ R39, R39, R30 ;  /* 0x0000001e27277221 */ /* 0x000fe20000010000 */
[----:B------:R-:W-:Y:S01]  /*3240*/  FFMA.FTZ R44, R35, R33, R44 ;  /* 0x00000021232c7223 */ /* 0x000fe2000001002c */
[--C-:B------:R-:W-:Y:S02]  /*3250*/  HADD2.F32 R35, -RZ, R13.reuse.H0_H0 ;  /* 0x2000000dff237230 */ /* 0x100fe40000004100 */
[----:B------:R-:W-:Y:S01]  /*3260*/  FADD.FTZ R46, R46, R33 ;  /* 0x000000212e2e7221 */ /* 0x000fe20000010000 */
[----:B------:R-:W-:Y:S02]  /*3270*/  HADD2.F32 R37, -RZ, R13.H1_H1 ;  /* 0x3000000dff257230 */ /* 0x000fe40000004100 */
[----:B------:R-:W-:Y:S01]  /*3280*/  FFMA.FTZ R33, R29, R40, R42 ;  /* 0x000000281d217223 */ /* 0x000fe2000001002a */
[----:B------:R-:W-:Y:S01]  /*3290*/  FADD.FTZ R40, R39, R40 ;  /* 0x0000002827287221 */ /* 0x000fe20000010000 */
[----:B------:R-:W-:Y:S01]  /*32a0*/  FMUL.FTZ R39, R34, R25 ;  /* 0x0000001922277220 */ /* 0x000fe20000410000 */
[C---:B------:R-:W-:Y:S01]  /*32b0*/  FADD.FTZ R35, -R22.reuse, R35 ;  /* 0x0000002316237221 */ /* 0x040fe20000010100 */
[----:B------:R-:W-:Y:S01]  /*32c0*/  FADD.FTZ R37, -R22, R37 ;  /* 0x0000002516257221 */ /* 0x000fe20000010100 */
[----:B------:R-:W-:Y:S01]  /*32d0*/  FFMA.FTZ R41, R38, R32, R41 ;  /* 0x0000002026297223 */ /* 0x000fe20000010029 */
        /* <DEDUP_REMOVED lines=25> */
.L_x_818:
[--C-:B------:R-:W-:Y:S02]  /*3470*/  HADD2.F32 R45, -RZ, R14.reuse.H0_H0 ;  /* 0x2000000eff2d7230 */ /* 0x100fe40000004100 */
[----:B------:R-:W-:Y:S01]  /*3480*/  FMUL.FTZ R40, R33, R24 ;  /* 0x0000001821287220 */ /* 0x000fe20000410000 */
[----:B------:R-:W-:Y:S02]  /*3490*/  HADD2.F32 R47, -RZ, R14.H1_H1 ;  /* 0x3000000eff2f7230 */ /* 0x000fe40000004100 */
[----:B------:R-:W-:Y:S01]  /*34a0*/  FADD.FTZ R37, R31, R32 ;  /* 0x000000201f257221 */ /* 0x000fe20000010000 */
[--C-:B------:R-:W-:Y:S02]  /*34b0*/  HADD2.F32 R31, -RZ, R67.reuse.H0_H0 ;  /* 0x20000043ff1f7230 */ /* 0x100fe40000004100 */
[C---:B------:R-:W-:Y:S01]  /*34c0*/  FADD.FTZ R45, -R22.reuse, R45 ;  /* 0x0000002d162d7221 */ /* 0x040fe20000010100 */
[----:B------:R-:W-:Y:S01]  /*34d0*/  FFMA.FTZ R43, R35, R40, R38 ;  /* 0x00000028232b7223 */ /* 0x000fe20000010026 */
[----:B------:R-:W-:Y:S01]  /*34e0*/  FADD.FTZ R47, -R22, R47 ;  /* 0x0000002f162f7221 */ /* 0x000fe20000010100 */
[----:B------:R-:W-:Y:S01]  /*34f0*/  FADD.FTZ R39, R39, R40 ;  /* 0x0000002827277221 */ /* 0x000fe20000010000 */
[----:B------:R-:W-:-:S02]  /*3500*/  HADD2.F32 R52, -RZ, R67.H1_H1 ;  /* 0x30000043ff347230 */ /* 0x000fc40000004100 */
        /* <DEDUP_REMOVED lines=22> */
.L_x_819:
[----:B------:R-:W-:Y:S01]  /*3670*/  FFMA.FTZ R40, R42, R32, R43 ;  /* 0x000000202a287223 */ /* 0x000fe2000001002b */
[----:B------:R-:W-:Y:S01]  /*3680*/  FMUL.FTZ R38, R31, R24 ;  /* 0x000000181f267220 */ /* 0x000fe20000410000 */
[----:B------:R-:W-:Y:S01]  /*3690*/  FFMA.FTZ R44, R29, R17, R44 ;  /* 0x000000111d2c7223 */ /* 0x000fe2000001002c */
[----:B------:R-:W-:Y:S01]  /*36a0*/  FADD.FTZ R46, R46, R17 ;  /* 0x000000112e2e7221 */ /* 0x000fe20000010000 */
[----:B------:R-:W-:Y:S01]  /*36b0*/  FADD.FTZ R39, R32, R39 ;  /* 0x0000002720277221 */ /* 0x000fe20000010000 */
[--C-:B------:R-:W-:Y:S02]  /*36c0*/  HADD2.F32 R17, -RZ, R15.reuse.H0_H0 ;  /* 0x2000000fff117230 */ /* 0x100fe40000004100 */
[----:B------:R-:W-:Y:S01]  /*36d0*/  FFMA.FTZ R32, R45, R38, R40 ;  /* 0x000000262d207223 */ /* 0x000fe20000010028 */
[----:B------:R-:W-:Y:S02]  /*36e0*/  HADD2.F32 R29, -RZ, R15.H1_H1 ;  /* 0x3000000fff1d7230 */ /* 0x000fe40000004100 */
[----:B------:R-:W-:Y:S01]  /*36f0*/  FADD.FTZ R40, R39, R38 ;  /* 0x0000002627287221 */ /* 0x000fe20000010000 */
[----:B------:R-:W-:Y:S01]  /*3700*/  FMUL.FTZ R47, R52, R25 ;  /* 0x00000019342f7220 */ /* 0x000fe20000410000 */
[----:B------:R-:W-:Y:S01]  /*3710*/  FADD.FTZ R39, -R22, R17 ;  /* 0x0000001116277221 */ /* 0x000fe20000010100 */
[----:B------:R-:W-:Y:S01]  /*3720*/  FFMA.FTZ R41, R28, R34, R41 ;  /* 0x000000221c297223 */ /* 0x000fe20000010029 */
[----:B------:R-:W-:Y:S01]  /*3730*/  FADD.FTZ R43, -R22, R29 ;  /* 0x0000001d162b7221 */ /* 0x000fe20000010100 */
        /* <DEDUP_REMOVED lines=25> */
.L_x_820:
        /* <DEDUP_REMOVED lines=32> */
.L_x_821:
[----:B------:R-:W-:Y:S01]  /*3ad0*/  FFMA.FTZ R54, R32, R48, R43 ;  /* 0x0000003020367223 */ /* 0x000fe2000001002b */
[----:B------:R-:W-:Y:S01]  /*3ae0*/  FMUL.FTZ R50, R37, R24 ;  /* 0x0000001825327220 */ /* 0x000fe20000410000 */
[----:B------:R-:W-:Y:S01]  /*3af0*/  FADD.FTZ R47, R48, R47 ;  /* 0x0000002f302f7221 */ /* 0x000fe20000010000 */
[----:B------:R-:W-:Y:S01]  /*3b00*/  FFMA.FTZ R48, R35, R33, R44 ;  /* 0x0000002123307223 */ /* 0x000fe2000001002c */
[----:B------:R-:W-:Y:S01]  /*3b10*/  FADD.FTZ R46, R46, R33 ;  /* 0x000000212e2e7221 */ /* 0x000fe20000010000 */
        /* <DEDUP_REMOVED lines=33> */
.L_x_822:
[----:B------:R-:W-:Y:S01]  /*3d30*/  FMUL.FTZ R54, R41, R24 ;  /* 0x0000001829367220 */ /* 0x000fe20000410000 */
[--C-:B------:R-:W-:Y:S02]  /*3d40*/  HADD2.F32 R49, -RZ, R64.reuse.H0_H0 ;  /* 0x20000040ff317230 */ /* 0x100fe40000004100 */
[----:B------:R-:W-:Y:S01]  /*3d50*/  FFMA.FTZ R45, R45, R31, R48 ;  /* 0x0000001f2d2d7223 */ /* 0x000fe20000010030 */
[----:B------:R-:W-:Y:S02]  /*3d60*/  HADD2.F32 R53, -RZ, R64.H1_H1 ;  /* 0x30000040ff357230 */ /* 0x000fe40000004100 */
[----:B------:R-:W-:Y:S01]  /*3d70*/  FFMA.FTZ R47, R43, R54, R50 ;  /* 0x000000362b2f7223 */ /* 0x000fe20000010032 */
[----:B------:R-:W-:Y:S01]  /*3d80*/  FADD.FTZ R54, R33, R54 ;  /* 0x0000003621367221 */ /* 0x000fe20000010000 */
[----:B------:R-:W-:Y:S01]  /*3d90*/  FMUL.FTZ R33, R42, R25 ;  /* 0x000000192a217220 */ /* 0x000fe20000410000 */
[C---:B------:R-:W-:Y:S01]  /*3da0*/  FADD.FTZ R49, -R22.reuse, R49 ;  /* 0x0000003116317221 */ /* 0x040fe20000010100 */
[----:B------:R-:W-:Y:S01]  /*3db0*/  FADD.FTZ R53, -R22, R53 ;  /* 0x0000003516357221 */ /* 0x000fe20000010100 */
[----:B------:R-:W-:Y:S01]  /*3dc0*/  FADD.FTZ R46, R46, R31 ;  /* 0x0000001f2e2e7221 */ /* 0x000fe20000010000 */
[----:B------:R-:W-:Y:S01]  /*3dd0*/  FFMA.FTZ R31, R44, R33, R47 ;  /* 0x000000212c1f7223 */ /* 0x000fe2000001002f */
[----:B------:R-:W-:Y:S01]  /*3de0*/  FADD.FTZ R34, R34, R30 ;  /* 0x0000001e22227221 */ /* 0x000fe20000010000 */
        /* <DEDUP_REMOVED lines=24> */
.L_x_823:
[----:B------:R-:W-:Y:S01]  /*3f70*/  FMUL.FTZ R30, R47, R24 ;  /* 0x000000182f1e7220 */ /* 0x000fe20000410000 */
[----:B------:R-:W-:Y:S01]  /*3f80*/  FFMA.FTZ R51, R51, R52, R35 ;  /* 0x0000003433337223 */ /* 0x000fe20000010023 */
[--C-:B------:R-:W-:Y:S02]  /*3f90*/  HADD2.F32 R53, -RZ, R61.reuse.H1_H1 ;  /* 0x3000003dff357230 */ /* 0x100fe40000004100 */
[----:B------:R-:W-:Y:S01]  /*3fa0*/  FADD.FTZ R52, R34, R52 ;  /* 0x0000003422347221 */ /* 0x000fe20000010000 */
[----:B------:R-:W-:Y:S02]  /*3fb0*/  HADD2.F32 R35, -RZ, R61.H0_H0 ;  /* 0x2000003dff237230 */ /* 0x000fe40000004100 */
[----:B------:R-:W-:Y:S01]  /*3fc0*/  FADD.FTZ R34, R33, R30 ;  /* 0x0000001e21227221 */ /* 0x000fe20000010000 */
[----:B------:R-:W-:Y:S01]  /*3fd0*/  FFMA.FTZ R31, R49, R30, R31 ;  /* 0x0000001e311f7223 */ /* 0x000fe2000001001f */
[----:B------:R-:W-:Y:S01]  /*3fe0*/  FMUL.FTZ R33, R48, R25 ;  /* 0x0000001930217220 */ /* 0x000fe20000410000 */
[C---:B------:R-:W-:Y:S01]  /*3ff0*/  FADD.FTZ R55, -R22.reuse, R53 ;  /* 0x0000003516377221 */ /* 0x040fe20000010100 */
[----:B------:R-:W-:Y:S01]  /*4000*/  FADD.FTZ R35, -R22, R35 ;  /* 0x0000002316237221 */ /* 0x000fe20000010100 */
[----:B------:R-:W-:-:S02]  /*4010*/  HADD2.F32 R56, -RZ, R78.H1_H1 ;  /* 0x3000004eff387230 */ /* 0x000fc40000004100 */
[----:B------:R-:W-:Y:S01]  /*4020*/  FFMA.FTZ R30, R50, R33, R31 ;  /* 0x00000021321e7223 */ /* 0x000fe2000001001f */
[-C--:B------:R-:W-:Y:S01]  /*4030*/  FMUL.FTZ R54, R55, R6.reuse ;  /* 0x0000000637367220 */ /* 0x080fe20000410000 */
[----:B------:R-:W-:Y:S01]  /*4040*/  FADD.FTZ R31, R33, R34 ;  /* 0x00000022211f7221 */ /* 0x000fe20000010000 */
[----:B------:R-:W-:Y:S01]  /*4050*/  FMUL.FTZ R53, R35, R6 ;  /* 0x0000000623357220 */ /* 0x000fe20000410000 */
[----:B------:R-:W-:Y:S01]  /*4060*/  HADD2.F32 R55, -RZ, R78.H0_H0 ;  /* 0x2000004eff377230 */ /* 0x000fe20000004100 */
        /* <DEDUP_REMOVED lines=19> */
.L_x_824:
[----:B------:R-:W-:Y:S01]  /*41a0*/  FMUL.FTZ R34, R55, R24 ;  /* 0x0000001837227220 */ /* 0x000fe20000410000 */
[----:B------:R-:W-:Y:S02]  /*41b0*/  HADD2.F32 R57, -RZ, R62.H0_H0 ;  /* 0x2000003eff397230 */ /* 0x000fe40000004100 */
[----:B------:R-:W-:Y:S02]  /*41c0*/  HADD2.F32 R35, -RZ, R77.H1_H1 ;  /* 0x3000004dff237230 */ /* 0x000fe40000004100 */
[----:B------:R-:W-:Y:S01]  /*41d0*/  FFMA.FTZ R33, R53, R34, R30 ;  /* 0x0000002235217223 */ /* 0x000fe2000001001e */
[----:B------:R-:W-:Y:S01]  /*41e0*/  FADD.FTZ R34, R31, R34 ;  /* 0x000000221f227221 */ /* 0x000fe20000010000 */
[----:B------:R-:W-:Y:S01]  /*41f0*/  FMUL.FTZ R31, R56, R25 ;  /* 0x00000019381f7220 */ /* 0x000fe20000410000 */
[----:B------:R-:W-:-:S03]  /*4200*/  FADD.FTZ R57, -R22, R57 ;  /* 0x0000003916397221 */ /* 0x000fc60000010100 */
[----:B------:R-:W-:Y:S01]  /*4210*/  FFMA.FTZ R30, R54, R31, R33 ;  /* 0x0000001f361e7223 */ /* 0x000fe20000010021 */
[----:B------:R-:W-:Y:S02]  /*4220*/  HADD2.F32 R33, -RZ, R62.H1_H1 ;  /* 0x3000003eff217230 */ /* 0x000fe40000004100 */
[----:B------:R-:W-:Y:S01]  /*4230*/  FADD.FTZ R31, R31, R34 ;  /* 0x000000221f1f7221 */ /* 0x000fe20000010000 */
[----:B------:R-:W-:Y:S01]  /*4240*/  FMUL.FTZ R57, R57, R6 ;  /* 0x0000000639397220 */ /* 0x000fe20000410000 */
[----:B------:R-:W-:Y:S02]  /*4250*/  HADD2.F32 R34, -RZ, R77.H0_H0 ;  /* 0x2000004dff227230 */ /* 0x000fe40000004100 */
        /* <DEDUP_REMOVED lines=21> */
.L_x_825:
[----:B------:R-:W0:Y:S01]  /*43b0*/  S2R R99, SR_LANEID ;  /* 0x0000000000637919 */ /* 0x000e220000000000 */
[----:B------:R-:W-:Y:S01]  /*43c0*/  FMUL.FTZ R58, R34, R24 ;  /* 0x00000018223a7220 */ /* 0x000fe20000410000 */
[----:B------:R-:W1:Y:S01]  /*43d0*/  S2UR UR11, SR_CgaCtaId ;  /* 0x00000000000b79c3 */ /* 0x000e620000008800 */
[----:B------:R-:W-:Y:S01]  /*43e0*/  FFMA.FTZ R45, R29, R17, R45 ;  /* 0x000000111d2d7223 */ /* 0x000fe2000001002d */
[----:B------:R-:W-:Y:S01]  /*43f0*/  FADD.FTZ R46, R46, R17 ;  /* 0x000000112e2e7221 */ /* 0x000fe20000010000 */
[----:B------:R-:W-:Y:S01]  /*4400*/  FFMA.FTZ R30, R57, R58, R30 ;  /* 0x0000003a391e7223 */ /* 0x000fe2000001001e */
[----:B------:R-:W-:Y:S01]  /*4410*/  FADD.FTZ R31, R31, R58 ;  /* 0x0000003a1f1f7221 */ /* 0x000fe20000010000 */
[----:B------:R-:W-:Y:S01]  /*4420*/  FMUL.FTZ R58, R35, R25 ;  /* 0x00000019233a7220 */ /* 0x000fe20000410000 */
[----:B------:R-:W-:Y:S01]  /*4430*/  FFMA.FTZ R51, R32, R28, R51 ;  /* 0x0000001c20337223 */ /* 0x000fe20000010033 */
[----:B------:R-:W-:Y:S01]  /*4440*/  FADD.FTZ R17, R52, R28 ;  /* 0x0000001c34117221 */ /* 0x000fe20000010000 */
[----:B------:R-:W-:Y:S01]  /*4450*/  FFMA.FTZ R28, R39, R37, R45 ;  /* 0x00000025271c7223 */ /* 0x000fe2000001002d */
[----:B------:R-:W-:Y:S01]  /*4460*/  FFMA.FTZ R30, R33, R58, R30 ;  /* 0x0000003a211e7223 */ /* 0x000fe2000001001e */
[----:B------:R-:W-:Y:S01]  /*4470*/  FADD.FTZ R31, R58, R31 ;  /* 0x0000001f3a1f7221 */ /* 0x000fe20000010000 */
[----:B------:R-:W-:Y:S01]  /*4480*/  FFMA.FTZ R51, R40, R38, R51 ;  /* 0x0000002628337223 */ /* 0x000fe20000010033 */
[----:B------:R-:W-:Y:S01]  /*4490*/  FADD.FTZ R46, R46, R37 ;  /* 0x000000252e2e7221 */ /* 0x000fe20000010000 */
[----:B------:R-:W-:Y:S01]  /*44a0*/  FADD.FTZ R17, R17, R38 ;  /* 0x0000002611117221 */ /* 0x000fe20000010000 */
[----:B------:R-:W2:Y:S01]  /*44b0*/  SHFL.DOWN PT, R58, R30, 0x1, 0x1f ;  /* 0x08201f001e3a7f89 */ /* 0x000ea200000e0000 */
[----:B------:R-:W-:Y:S01]  /*44c0*/  FFMA.FTZ R28, R43, R41, R28 ;  /* 0x000000292b1c7223 */ /* 0x000fe2000001001c */
[----:B------:R-:W-:Y:S01]  /*44d0*/  FFMA.FTZ R51, R44, R42, R51 ;  /* 0x0000002a2c337223 */ /* 0x000fe20000010033 */
[----:B------:R-:W-:Y:S01]  /*44e0*/  FADD.FTZ R46, R46, R41 ;  /* 0x000000292e2e7221 */ /* 0x000fe20000010000 */
[----:B------:R-:W3:Y:S01]  /*44f0*/  SHFL.DOWN PT, R59, R31, 0x1, 0x1f ;  /* 0x08201f001f3b7f89 */ /* 0x000ee200000e0000 */
[----:B------:R-:W-:Y:S01]  /*4500*/  FADD.FTZ R17, R17, R42 ;  /* 0x0000002a11117221 */ /* 0x000fe20000010000 */
[----:B------:R-:W-:Y:S01]  /*4510*/  FFMA.FTZ R28, R49, R47, R28 ;  /* 0x0000002f311c7223 */ /* 0x000fe2000001001c */
[----:B------:R-:W-:Y:S01]  /*4520*/  UMOV UR6, 0x400 ;  /* 0x0000040000067882 */ /* 0x000fe20000000000 */
[----:B------:R-:W-:Y:S01]  /*4530*/  FFMA.FTZ R51, R50, R48, R51 ;  /* 0x0000003032337223 */ /* 0x000fe20000010033 */
[----:B------:R-:W-:Y:S01]  /*4540*/  UIADD3 UR5, UR6, 0x60, URZ ;  /* 0x0000006006057890 */ /* 0x000fe2000fffe03f */
[----:B------:R-:W-:Y:S01]  /*4550*/  FADD.FTZ R46, R46, R47 ;  /* 0x0000002f2e2e7221 */ /* 0x000fe20000010000 */
[----:B------:R-:W-:Y:S01]  /*4560*/  FADD.FTZ R17, R17, R48 ;  /* 0x0000003011117221 */ /* 0x000fe20000010000 */
[----:B------:R-:W-:Y:S01]  /*4570*/  FFMA.FTZ R28, R53, R55, R28 ;  /* 0x00000037351c7223 */ /* 0x000fe2000001001c */
[----:B-1----:R-:W-:Y:S01]  /*4580*/  ULEA UR5, UR11, UR5, 0x18 ;  /* 0x000000050b057291 */ /* 0x002fe2000f8ec03f */
[----:B------:R-:W-:Y:S01]  /*4590*/  FFMA.FTZ R54, R54, R56, R51 ;  /* 0x0000003836367223 */ /* 0x000fe20000010033 */
[----:B------:R-:W-:Y:S01]  /*45a0*/  FADD.FTZ R55, R46, R55 ;  /* 0x000000372e377221 */ /* 0x000fe20000010000 */
[----:B0-----:R-:W-:Y:S01]  /*45b0*/  ISETP.GT.AND P0, PT, R99, 0x1e, PT ;  /* 0x0000001e6300780c */ /* 0x001fe20003f04270 */
[----:B------:R-:W-:Y:S01]  /*45c0*/  FADD.FTZ R56, R17, R56 ;  /* 0x0000003811387221 */ /* 0x000fe20000010000 */
[----:B------:R-:W-:Y:S01]  /*45d0*/  FFMA.FTZ R32, R57, R34, R28 ;  /* 0x0000002239207223 */ /* 0x000fe2000001001c */
[----:B------:R-:W-:Y:S01]  /*45e0*/  FFMA.FTZ R33, R33, R35, R54 ;  /* 0x0000002321217223 */ /* 0x000fe20000010036 */
[----:B------:R-:W0:Y:S01]  /*45f0*/  LDC.64 R28, c[0x0][0x268] ;  /* 0x00009a00ff1c7b82 */ /* 0x000e220000000a00 */
[----:B------:R-:W-:Y:S01]  /*4600*/  FADD.FTZ R34, R55, R34 ;  /* 0x0000002237227221 */ /* 0x000fe20000010000 */
[----:B------:R-:W-:Y:S01]  /*4610*/  FADD.FTZ R35, R56, R35 ;  /* 0x0000002338237221 */ /* 0x000fe20000010000 */
[----:B------:R-:W-:Y:S01]  /*4620*/  LEA R17, R2, UR5, 0x4 ;  /* 0x0000000502117c11 */ /* 0x000fe2000f8e20ff */
[----:B------:R-:W-:Y:S01]  /*4630*/  BSSY B0, `(.L_x_826) ;  /* 0x0000032000007945 */ /* 0x000fe20003800000 */
[----:B------:R-:W-:-:S03]  /*4640*/  LEA R37, R36, R2, 0x3 ;  /* 0x0000000224257211 */ /* 0x000fc600078e18ff */
[----:B------:R-:W-:Y:S01]  /*4650*/  STS.128 [R17], R32 ;  /* 0x0000002011007388 */ /* 0x000fe20000000c00 */
[----:B--2---:R-:W-:Y:S01]  /*4660*/  @!P0 FADD.FTZ R30, R30, R58 ;  /* 0x0000003a1e1e8221 */ /* 0x004fe20000010000 */
[----:B---3--:R-:W-:Y:S01]  /*4670*/  @!P0 FADD.FTZ R31, R31, R59 ;  /* 0x0000003b1f1f8221 */ /* 0x008fe20000010000 */
[----:B------:R-:W-:-:S03]  /*4680*/  ISETP.GT.AND P0, PT, R99, 0x1d, PT ;  /* 0x0000001d6300780c */ /* 0x000fc60003f04270 */
[----:B------:R-:W1:Y:S04]  /*4690*/  SHFL.DOWN PT, R58, R30, 0x2, 0x1f ;  /* 0x08401f001e3a7f89 */ /* 0x000e6800000e0000 */
[----:B------:R-:W2:Y:S01]  /*46a0*/  SHFL.DOWN PT, R59, R31, 0x2, 0x1f ;  /* 0x08401f001f3b7f89 */ /* 0x000ea200000e0000 */
[----:B0-----:R-:W-:-:S05]  /*46b0*/  IMAD.WIDE R28, R37, 0x4, R28 ;  /* 0x00000004251c7825 */ /* 0x001fca00078e021c */
        /* <DEDUP_REMOVED lines=41> */
.L_x_827:
[----:B------:R-:W-:Y:S05]  /*4950*/  BSYNC B0 ;  /* 0x0000000000007941 */ /* 0x000fea0003800000 */
.L_x_826:
        /* <DEDUP_REMOVED lines=17> */
[----:B--2---:R-:W-:Y:S01]  /*4a70*/  FADD.FTZ R39, R36, R48 ;  /* 0x0000003024277221 */ /* 0x004fe20000010000 */
[----:B------:R-:W1:Y:S01]  /*4a80*/  LDS.128 R32, [R17+0x380] ;  /* 0x0003800011207984 */ /* 0x000e620000000c00 */
        /* <DEDUP_REMOVED lines=9> */
[----:B------:R-:W-:-:S02]  /*4b20*/  FADD.FTZ R48, R36, R45 ;  /* 0x0000002d24307221 */ /* 0x000fc40000010000 */
[----:B------:R-:W2:Y:S01]  /*4b30*/  LDS.128 R36, [R17+0x400] ;  /* 0x0004000011247984 */ /* 0x000ea20000000c00 */
[----:B------:R-:W-:Y:S01]  /*4b40*/  FADD.FTZ R53, R49, R46 ;  /* 0x0000002e31357221 */ /* 0x000fe20000010000 */
[----:B------:R-:W-:Y:S02]  /*4b50*/  FADD.FTZ R56, R56, R47 ;  /* 0x0000002f38387221 */ /* 0x000fe40000010000 */
[----:B------:R-:W3:Y:S01]  /*4b60*/  LDS.128 R44, [R17+0x480] ;  /* 0x00048000112c7984 */ /* 0x000ee20000000c00 */
        /* <DEDUP_REMOVED lines=8> */
[----:B------:R-:W1:Y:S01]  /*4bf0*/  LDS.128 R40, [R17+0x580] ;  /* 0x0005800011287984 */ /* 0x000e620000000c00 */
[----:B------:R-:W-:-:S03]  /*4c00*/  FADD.FTZ R59, R48, R35 ;  /* 0x00000023303b7221 */ /* 0x000fc60000010000 */
[----:B------:R-:W4:Y:S04]  /*4c10*/  LDS.128 R32, [R17+0x600] ;  /* 0x0006000011207984 */ /* 0x000f280000000c00 */
[----:B------:R-:W5:Y:S01]  /*4c20*/  LDS.128 R48, [R17+0x680] ;  /* 0x0006800011307984 */ /* 0x000f620000000c00 */
        /* <DEDUP_REMOVED lines=8> */
[----:B0-----:R-:W-:Y:S01]  /*4cb0*/  FADD.FTZ R39, R39, R52 ;  /* 0x0000003427277221 */ /* 0x001fe20000010000 */
[----:B------:R-:W-:-:S02]  /*4cc0*/  FADD.FTZ R36, R36, R53 ;  /* 0x0000003524247221 */ /* 0x000fc40000010000 */
[----:B------:R-:W-:Y:S01]  /*4cd0*/  FADD.FTZ R45, R37, R54 ;  /* 0x00000036252d7221 */ /* 0x000fe20000010000 */
[----:B------:R-:W-:Y:S01]  /*4ce0*/  FADD.FTZ R56, R56, R55 ;  /* 0x0000003738387221 */ /* 0x000fe20000010000 */
[----:B-1----:R-:W-:Y:S01]  /*4cf0*/  FADD.FTZ R53, R39, R40 ;  /* 0x0000002827357221 */ /* 0x002fe20000010000 */
[----:B------:R-:W-:Y:S01]  /*4d00*/  FADD.FTZ R44, R36, R41 ;  /* 0x00000029242c7221 */ /* 0x000fe20000010000 */
[----:B------:R-:W-:Y:S01]  /*4d10*/  FADD.FTZ R45, R45, R42 ;  /* 0x0000002a2d2d7221 */ /* 0x000fe20000010000 */
[----:B------:R-:W0:Y:S01]  /*4d20*/  LDS.128 R36, [R17+0x700] ;  /* 0x0007000011247984 */ /* 0x000e220000000c00 */
[----:B------:R-:W-:Y:S01]  /*4d30*/  FADD.FTZ R52, R56, R43 ;  /* 0x0000002b38347221 */ /* 0x000fe20000010000 */
[----:B----4-:R-:W-:Y:S01]  /*4d40*/  FADD.FTZ R53, R53, R32 ;  /* 0x0000002035357221 */ /* 0x010fe20000010000 */
[----:B------:R-:W-:Y:S01]  /*4d50*/  FADD.FTZ R32, R44, R33 ;  /* 0x000000212c207221 */ /* 0x000fe20000010000 */
[----:B------:R-:W1:Y:S01]  /*4d60*/  LDS.128 R40, [R17+0x780] ;  /* 0x0007800011287984 */ /* 0x000e620000000c00 */
[----:B------:R-:W-:Y:S01]  /*4d70*/  FADD.FTZ R33, R45, R34 ;  /* 0x000000222d217221 */ /* 0x000fe20000010000 */
[----:B------:R-:W-:Y:S01]  /*4d80*/  FADD.FTZ R52, R52, R35 ;  /* 0x0000002334347221 */ /* 0x000fe20000010000 */
[----:B-----5:R-:W-:Y:S01]  /*4d90*/  FADD.FTZ R57, R32, R49 ;  /* 0x0000003120397221 */ /* 0x020fe20000010000 */
[----:B------:R-:W2:Y:S01]  /*4da0*/  LDS.128 R44, [R17+0x800] ;  /* 0x00080000112c7984 */ /* 0x000ea20000000c00 */
[----:B------:R-:W-:Y:S01]  /*4db0*/  FADD.FTZ R58, R33, R50 ;  /* 0x00000032213a7221 */ /* 0x000fe20000010000 */
[----:B------:R-:W-:Y:S01]  /*4dc0*/  FADD.FTZ R56, R53, R48 ;  /* 0x0000003035387221 */ /* 0x000fe20000010000 */
[----:B------:R-:W-:Y:S01]  /*4dd0*/  FADD.FTZ R59, R52, R51 ;  /* 0x00000033343b7221 */ /* 0x000fe20000010000 */
[----:B------:R-:W3:Y:S04]  /*4de0*/  LDS.128 R32, [R17+0x880] ;  /* 0x0008800011207984 */ /* 0x000ee80000000c00 */
[----:B------:R-:W4:Y:S04]  /*4df0*/  LDS.128 R48, [R17+0x900] ;  /* 0x0009000011307984 */ /* 0x000f280000000c00 */
[----:B------:R-:W5:Y:S01]  /*4e00*/  LDS.128 R52, [R17+0x980] ;  /* 0x0009800011347984 */ /* 0x000f620000000c00 */
        /* <DEDUP_REMOVED lines=63> */
[----:B------:R-:W-:-:S02]  /*5200*/  FADD.FTZ R34, R55, R35 ;  /* 0x0000002337227221 */ /* 0x000fc40000010000 */
        /* <DEDUP_REMOVED lines=19> */
[----:B------:R-:W-:-:S07]  /*5340*/  FADD.FTZ R35, R38, R59 ;  /* 0x0000003b26237221 */ /* 0x000fce0000010000 */
.L_x_829:
[----:B------:R-:W-:Y:S05]  /*5350*/  BSYNC B0 ;  /* 0x0000000000007941 */ /* 0x000fea0003800000 */
.L_x_828:
[----:B------:R-:W-:Y:S04]  /*5360*/  BSSY B0, `(.L_x_830) ;  /* 0x000000f000007945 */ /* 0x000fe80003800000 */
[----:B------:R-:W-:Y:S05]  /*5370*/  @P6 BRA `(.L_x_831) ;  /* 0x0000000000346947 */ /* 0x000fea0003800000 */
[----:B------:R-:W2:Y:S01]  /*5380*/  LDL R38, [R1] ;  /* 0x0000000001267983 */ /* 0x000ea20000100800 */
[----:B------:R-:W0:Y:S03]  /*5390*/  LDC.64 R40, c[0x0][0x288] ;  /* 0x0000a200ff287b82 */ /* 0x000e260000000a00 */
[----:B------:R-:W3:Y:S01]  /*53a0*/  LDL R17, [R1+0x4] ;  /* 0x0000040001117983 */ /* 0x000ee20000100800 */
[----:B------:R-:W-:-:S03]  /*53b0*/  LEA R36, P6, R122, R28, 0x2 ;  /* 0x0000001c7a247211 */ /* 0x000fc600078c10ff */
[----:B------:R1:W-:Y:S01]  /*53c0*/  REDG.E.ADD.F32.FTZ.RN.STRONG.GPU desc[UR8][R28.64], R32 ;  /* 0x000000201c0079a6 */ /* 0x0003e2000c10f388 */
[----:B--2---:R-:W-:Y:S02]  /*53d0*/  IADD3.X R37, R29, R38, RZ, P6, !PT ;  /* 0x000000261d257210 */ /* 0x004fe400037fe4ff */
[----:B------:R-:W-:-:S03]  /*53e0*/  LEA R38, P6, R123, R28, 0x2 ;  /* 0x0000001c7b267211 */ /* 0x000fc600078c10ff */
[----:B------:R1:W-:Y:S01]  /*53f0*/  REDG.E.ADD.F32.FTZ.RN.STRONG.GPU desc[UR8][R36.64], R33 ;  /* 0x00000021240079a6 */ /* 0x0003e2000c10f388 */
[----:B---3--:R-:W-:Y:S02]  /*5400*/  IADD3.X R39, R29, R17, RZ, P6, !PT ;  /* 0x000000111d277210 */ /* 0x008fe400037fe4ff */
[----:B0-----:R-:W-:-:S04]  /*5410*/  LEA R42, P6, R40, R28, 0x2 ;  /* 0x0000001c282a7211 */ /* 0x001fc800078c10ff */
[----:B------:R-:W-:-:S05]  /*5420*/  LEA.HI.X R43, R40, R29, R41, 0x2, P6 ;  /* 0x0000001d282b7211 */ /* 0x000fca00030f1429 */
[----:B------:R1:W-:Y:S04]  /*5430*/  REDG.E.ADD.F32.FTZ.RN.STRONG.GPU desc[UR8][R42.64], R34 ;  /* 0x000000222a0079a6 */ /* 0x0003e8000c10f388 */
[----:B------:R1:W-:Y:S02]  /*5440*/  REDG.E.ADD.F32.FTZ.RN.STRONG.GPU desc[UR8][R38.64], R35 ;  /* 0x00000023260079a6 */ /* 0x0003e4000c10f388 */
.L_x_831:
[----:B------:R-:W-:Y:S05]  /*5450*/  BSYNC B0 ;  /* 0x0000000000007941 */ /* 0x000fea0003800000 */
.L_x_830:
[----:B------:R-:W-:-:S13]  /*5460*/  ISETP.GE.U32.AND P6, PT, R4, 0x2, PT ;  /* 0x000000020400780c */ /* 0x000fda0003fc6070 */
[----:B------:R-:W-:Y:S05]  /*5470*/  @!P6 BRA `(.L_x_832) ;  /* 0x0000001000a8e947 */ /* 0x000fea0003800000 */
[----:B-1----:R-:W0:Y:S01]  /*5480*/  LDC.64 R28, c[0x0][0x258] ;  /* 0x00009600ff1c7b82 */ /* 0x002e220000000a00 */
        /* <DEDUP_REMOVED lines=31> */
.L_x_834:
[----:B------:R-:W2:Y:S04]  /*5680*/  LDG.E.STRONG.GPU R17, desc[UR8][R28.64] ;  /* 0x000000081c117981 */ /* 0x000ea8000c1ef900 */
[----:B--2---:R-:W-:Y:S01]  /*5690*/  CCTL.IVALL ;  /* 0x00000000ff00798f */ /* 0x004fe20002000000 */
[----:B------:R-:W-:Y:S05]  /*56a0*/  YIELD ;  /* 0x0000000000007946 */ /* 0x000fea0003800000 */
[----:B------:R-:W-:-:S13]  /*56b0*/  ISETP.NE.AND P6, PT, R17, R36, PT ;  /* 0x000000241100720c */ /* 0x000fda0003fc5270 */
[----:B------:R-:W-:Y:S05]  /*56c0*/  @P6 BRA `(.L_x_834) ;  /* 0xfffffffc00ec6947 */ /* 0x000fea000383ffff */
.L_x_833:
        /* <DEDUP_REMOVED lines=21> */
.L_x_838:
        /* <DEDUP_REMOVED lines=115> */
.L_x_837:
        /* <DEDUP_REMOVED lines=62> */
.L_x_839:
[----:B------:R-:W-:-:S04]  /*6330*/  ISETP.NE.AND P6, PT, R17, RZ, PT ;  /* 0x000000ff1100720c */ /* 0x000fc80003fc5270 */
[----:B------:R-:W-:-:S13]  /*6340*/  ISETP.NE.OR P6, PT, R29, RZ, P6 ;  /* 0x000000ff1d00720c */ /* 0x000fda00037c5670 */
[----:B------:R-:W-:Y:S05]  /*6350*/  @!P6 BRA `(.L_x_835) ;  /* 0x00000000007ce947 */ /* 0x000fea0003800000 */
.L_x_836:
        /* <DEDUP_REMOVED lines=31> */
.L_x_835:
        /* <DEDUP_REMOVED lines=11> */
.L_x_841:
[----:B------:R-:W-:Y:S05]  /*6600*/  BSYNC B0 ;  /* 0x0000000000007941 */ /* 0x000fea0003800000 */
.L_x_840:
        /* <DEDUP_REMOVED lines=17> */
.L_x_832:
[----:B------:R-:W0:Y:S01]  /*6720*/  S2UR UR6, SR_CgaCtaId ;  /* 0x00000000000679c3 */ /* 0x000e220000008800 */
[----:B------:R-:W-:Y:S01]  /*6730*/  UMOV UR5, 0x400 ;  /* 0x0000040000057882 */ /* 0x000fe20000000000 */
[----:B------:R-:W-:Y:S01]  /*6740*/  ISETP.NE.AND P6, PT, RZ, UR10, PT ;  /* 0x0000000aff007c0c */ /* 0x000fe2000bfc5270 */
[--C-:B-1----:R-:W-:Y:S02]  /*6750*/  HADD2.F32 R35, -RZ, R23.reuse.H0_H0 ;  /* 0x20000017ff237230 */ /* 0x102fe40000004100 */
[----:B------:R-:W-:Y:S02]  /*6760*/  HADD2.F32 R23, -RZ, R23.H1_H1 ;  /* 0x30000017ff177230 */ /* 0x000fe40000004100 */
[--C-:B------:R-:W-:Y:S01]  /*6770*/  HADD2.F32 R37, -RZ, R76.reuse.H0_H0 ;  /* 0x2000004cff257230 */ /* 0x100fe20000004100 */
[----:B------:R-:W1:Y:S01]  /*6780*/  LDC R33, c[0x0][0x2ac] ;  /* 0x0000ab00ff217b82 */ /* 0x000e620000000800 */
[----:B------:R-:W-:Y:S01]  /*6790*/  FADD.FTZ R39, -R22, R35 ;  /* 0x0000002316277221 */ /* 0x000fe20000010100 */
[----:B------:R-:W-:-:S02]  /*67a0*/  HADD2.F32 R76, -RZ, R76.H1_H1 ;  /* 0x3000004cff4c7230 */ /* 0x000fc40000004100 */
[----:B------:R-:W-:Y:S02]  /*67b0*/  HADD2.F32 R35, -RZ, R60.H1_H1 ;  /* 0x3000003cff237230 */ /* 0x000fe40000004100 */
[----:B------:R-:W-:Y:S01]  /*67c0*/  FMUL.FTZ R39, R39, R6 ;  /* 0x0000000627277220 */ /* 0x000fe20000410000 */
[----:B0-----:R-:W-:-:S09]  /*67d0*/  ULEA UR5, UR6, UR5, 0x18 ;  /* 0x0000000506057291 */ /* 0x001fd2000f8ec03f */
[----:B------:R-:W-:Y:S01]  /*67e0*/  @!P0 STS.64 [UR5+0x50], R30 ;  /* 0x0000501eff008988 */ /* 0x000fe20008000a05 */
[----:B------:R-:W-:Y:S06]  /*67f0*/  BAR.SYNC.DEFER_BLOCKING 0x0 ;  /* 0x0000000000007b1d */ /* 0x000fec0000010000 */
[----:B------:R-:W0:Y:S01]  /*6800*/  LDS.64 R28, [UR5+0x50] ;  /* 0x00005005ff1c7984 */ /* 0x000e220008000a00 */
[----:B------:R-:W-:Y:S02]  /*6810*/  ULDC UR5, c[0x0][0x2bc] ;  /* 0x0000af0000057ab9 */ /* 0x000fe40000000800 */
[----:B0-----:R-:W-:Y:S01]  /*6820*/  FMUL.FTZ R32, R29, UR5 ;  /* 0x000000051d207c20 */ /* 0x001fe20008410000 */
[----:B------:R-:W-:Y:S01]  /*6830*/  FADD.FTZ R29, -R22, R23 ;  /* 0x00000017161d7221 */ /* 0x000fe20000010100 */
[----:B------:R-:W-:Y:S01]  /*6840*/  FMUL.FTZ R17, R28, UR5 ;  /* 0x000000051c117c20 */ /* 0x000fe20008410000 */
[----:B------:R-:W-:-:S02]  /*6850*/  HADD2.F32 R23, -RZ, R60.H0_H0 ;  /* 0x2000003cff177230 */ /* 0x000fc40000004100 */
[----:B------:R-:W-:Y:S01]  /*6860*/  FMUL.FTZ R34, R29, R6 ;  /* 0x000000061d227220 */ /* 0x000fe20000410000 */
        /* <DEDUP_REMOVED lines=19> */
.L_x_842:
        /* <DEDUP_REMOVED lines=19> */
[----:B------:R-:W-:-:S05]  /*6ad0*/  F2FP.F16.F32.PACK_AB R29, R28, R29 ;  /* 0x0000001d1c1d723e */ /* 0x000fca00000000ff */
[----:B------:R0:W-:Y:S02]  /*6ae0*/  STG.E desc[UR8][R30.64], R29 ;  /* 0x0000001d1e007986 */ /* 0x0001e4000c101908 */
.L_x_844:
[----:B------:R-:W-:Y:S05]  /*6af0*/  BSYNC B0 ;  /* 0x0000000000007941 */ /* 0x000fea0003800000 */
.L_x_843:
[----:B------:R-:W-:Y:S01]  /*6b00*/  ISETP.NE.AND P0, PT, RZ, UR10, PT ;  /* 0x0000000aff007c0c */ /* 0x000fe2000bf05270 */
[C---:B0-----:R-:W-:Y:S01]  /*6b10*/  FADD.FTZ R29, -R22.reuse, R23 ;  /* 0x00000017161d7221 */ /* 0x041fe20000010100 */
[----:B------:R-:W-:Y:S01]  /*6b20*/  FADD.FTZ R31, -R22, R35 ;  /* 0x00000023161f7221 */ /* 0x000fe20000010100 */
[----:B------:R-:W-:Y:S02]  /*6b30*/  HADD2.F32 R23, -RZ, R7.H0_H0 ;  /* 0x20000007ff177230 */ /* 0x000fe40000004100 */
[--C-:B------:R-:W-:Y:S02]  /*6b40*/  HADD2.F32 R37, -RZ, R75.reuse.H0_H0 ;  /* 0x2000004bff257230 */ /* 0x100fe40000004100 */
[-C--:B------:R-:W-:Y:S01]  /*6b50*/  FMUL.FTZ R35, R29, R6.reuse ;  /* 0x000000061d237220 */ /* 0x080fe20000410000 */
[----:B------:R-:W-:Y:S02]  /*6b60*/  HADD2.F32 R34, -RZ, R75.H1_H1 ;  /* 0x3000004bff227230 */ /* 0x000fe40000004100 */
[----:B------:R-:W-:Y:S01]  /*6b70*/  FMUL.FTZ R36, R31, R6 ;  /* 0x000000061f247220 */ /* 0x000fe20000410000 */
        /* <DEDUP_REMOVED lines=20> */
.L_x_845:
        /* <DEDUP_REMOVED lines=21> */
.L_x_847:
[----:B------:R-:W-:Y:S05]  /*6e10*/  BSYNC B0 ;  /* 0x0000000000007941 */ /* 0x000fea0003800000 */
.L_x_846:
[----:B------:R-:W-:Y:S01]  /*6e20*/  ISETP.NE.AND P0, PT, RZ, UR10, PT ;  /* 0x0000000aff007c0c */ /* 0x000fe2000bf05270 */
[C---:B0-----:R-:W-:Y:S01]  /*6e30*/  FADD.FTZ R29, -R22.reuse, R23 ;  /* 0x00000017161d7221 */ /* 0x041fe20000010100 */
[----:B------:R-:W-:Y:S01]  /*6e40*/  FADD.FTZ R31, -R22, R7 ;  /* 0x00000007161f7221 */ /* 0x000fe20000010100 */
[--C-:B------:R-:W-:Y:S02]  /*6e50*/  HADD2.F32 R35, -RZ, R74.reuse.H0_H0 ;  /* 0x2000004aff237230 */ /* 0x100fe40000004100 */
[----:B------:R-:W-:Y:S02]  /*6e60*/  HADD2.F32 R74, -RZ, R74.H1_H1 ;  /* 0x3000004aff4a7230 */ /* 0x000fe40000004100 */
[-C--:B------:R-:W-:Y:S01]  /*6e70*/  FMUL.FTZ R43, R29, R6.reuse ;  /* 0x000000061d2b7220 */ /* 0x080fe20000410000 */
[--C-:B------:R-:W-:Y:S02]  /*6e80*/  HADD2.F32 R7, -RZ, R8.reuse.H0_H0 ;  /* 0x20000008ff077230 */ /* 0x100fe40000004100 */
        /* <DEDUP_REMOVED lines=21> */
.L_x_848:
[----:B------:R-:W-:Y:S01]  /*6fe0*/  ISETP.NE.AND P0, PT, R103, RZ, PT ;  /* 0x000000ff6700720c */ /* 0x000fe20003f05270 */
[----:B------:R-:W-:-:S12]  /*6ff0*/  BSSY B0, `(.L_x_849) ;  /* 0x0000014000007945 */ /* 0x000fd80003800000 */
[----:B------:R-:W-:Y:S05]  /*7000*/  @!P0 BRA `(.L_x_850) ;  /* 0x0000000000488947 */ /* 0x000fea0003800000 */
[----:B------:R-:W-:Y:S01]  /*7010*/  ULDC.64 UR12, c[0x0][0x288] ;  /* 0x0000a200000c7ab9 */ /* 0x000fe20000000a00 */
[----:B------:R-:W-:Y:S01]  /*7020*/  MOV R28, R18 ;  /* 0x00000012001c7202 */ /* 0x000fe20000000f00 */
[----:B------:R-:W-:Y:S01]  /*7030*/  IMAD R8, R115, UR12, RZ ;  /* 0x0000000c73087c24 */ /* 0x000fe2000f8e02ff */
[----:B------:R-:W-:-:S03]  /*7040*/  MOV R29, R21 ;  /* 0x00000015001d7202 */ /* 0x000fc60000000f00 */
[----:B------:R-:W-:Y:S02]  /*7050*/  IMAD R31, R91, UR13, R8 ;  /* 0x0000000d5b1f7c24 */ /* 0x000fe4000f8e0208 */
[----:B------:R-:W-:Y:S01]  /*7060*/  FFMA.FTZ R8, R17, R43, R32 ;  /* 0x0000002b11087223 */ /* 0x000fe20000010020 */
[----:B------:R-:W-:Y:S01]  /*7070*/  IMAD.WIDE.U32 R28, R91, UR12, R28 ;  /* 0x0000000c5b1c7c25 */ /* 0x000fe2000f8e001c */
[----:B------:R-:W-:-:S03]  /*7080*/  ULDC.64 UR12, c[0x0][0x210] ;  /* 0x00008400000c7ab9 */ /* 0x000fc60000000a00 */
[----:B------:R-:W-:Y:S01]  /*7090*/  FFMA.FTZ R35, R35, R24, -R8 ;  /* 0x0000001823237223 */ /* 0x000fe20000010808 */
[----:B------:R-:W-:Y:S01]  /*70a0*/  IADD3 R31, R29, R31, RZ ;  /* 0x0000001f1d1f7210 */ /* 0x000fe20007ffe0ff */
[----:B------:R-:W-:Y:S01]  /*70b0*/  FFMA.FTZ R29, R17, R36, R32 ;  /* 0x00000024111d7223 */ /* 0x000fe20000010020 */
[----:B------:R-:W-:-:S03]  /*70c0*/  LEA R30, P0, R28, UR12, 0x1 ;  /* 0x0000000c1c1e7c11 */ /* 0x000fc6000f8008ff */
[----:B------:R-:W-:Y:S01]  /*70d0*/  FFMA.FTZ R37, R74, R25, -R29 ;  /* 0x000000194a257223 */ /* 0x000fe2000001081d */
[-C--:B------:R-:W-:Y:S01]  /*70e0*/  FMUL.FTZ R29, R35, R6.reuse ;  /* 0x00000006231d7220 */ /* 0x080fe20000410000 */
[----:B------:R-:W-:Y:S02]  /*70f0*/  LEA.HI.X R31, R28, UR13, R31, 0x1, P0 ;  /* 0x0000000d1c1f7c11 */ /* 0x000fe400080f0c1f */
[----:B------:R-:W-:-:S05]  /*7100*/  FMUL.FTZ R8, R37, R6 ;  /* 0x0000000625087220 */ /* 0x000fca0000410000 */
[----:B------:R-:W-:-:S05]  /*7110*/  F2FP.F16.F32.PACK_AB R29, R8, R29 ;  /* 0x0000001d081d723e */ /* 0x000fca00000000ff */
[----:B------:R0:W-:Y:S02]  /*7120*/  STG.E desc[UR8][R30.64], R29 ;  /* 0x0000001d1e007986 */ /* 0x0001e4000c101908 */
.L_x_850:
[----:B------:R-:W-:Y:S05]  /*7130*/  BSYNC B0 ;  /* 0x0000000000007941 */ /* 0x000fea0003800000 */
.L_x_849:
        /* <DEDUP_REMOVED lines=28> */
.L_x_851:
        /* <DEDUP_REMOVED lines=19> */
[----:B------:R-:W-:-:S05]  /*7430*/  F2FP.F16.F32.PACK_AB R9, R8, R9 ;  /* 0x000000090809723e */ /* 0x000fca00000000ff */
[----:B------:R0:W-:Y:S02]  /*7440*/  STG.E desc[UR8][R28.64], R9 ;  /* 0x000000091c007986 */ /* 0x0001e4000c101908 */
.L_x_853:
[----:B------:R-:W-:Y:S05]  /*7450*/  BSYNC B0 ;  /* 0x0000000000007941 */ /* 0x000fea0003800000 */
.L_x_852:
        /* <DEDUP_REMOVED lines=28> */
.L_x_854:
        /* <DEDUP_REMOVED lines=21> */
.L_x_856:
[----:B------:R-:W-:Y:S05]  /*7770*/  BSYNC B0 ;  /* 0x0000000000007941 */ /* 0x000fea0003800000 */
.L_x_855:
        /* <DEDUP_REMOVED lines=28> */
.L_x_857:
        /* <DEDUP_REMOVED lines=21> */
.L_x_859:
[----:B------:R-:W-:Y:S05]  /*7a90*/  BSYNC B0 ;  /* 0x0000000000007941 */ /* 0x000fea0003800000 */
.L_x_858:
        /* <DEDUP_REMOVED lines=28> */
.L_x_860:
        /* <DEDUP_REMOVED lines=21> */
.L_x_862:
[----:B------:R-:W-:Y:S05]  /*7db0*/  BSYNC B0 ;  /* 0x0000000000007941 */ /* 0x000fea0003800000 */
.L_x_861:
[----:B------:R-:W-:Y:S01]  /*7dc0*/  ISETP.NE.AND P6, PT, RZ, UR10, PT ;  /* 0x0000000aff007c0c */ /* 0x000fe2000bfc5270 */
[C---:B------:R-:W-:Y:S01]  /*7dd0*/  FADD.FTZ R7, -R22.reuse, R7 ;  /* 0x0000000716077221 */ /* 0x040fe20000010100 */
        /* <DEDUP_REMOVED lines=26> */
.L_x_863:
[----:B------:R-:W-:Y:S04]  /*7f80*/  BSSY B0, `(.L_x_864) ;  /* 0x0000014000007945 */ /* 0x000fe80003800000 */
[----:B------:R-:W-:Y:S05]  /*7f90*/  @!P5 BRA `(.L_x_865) ;  /* 0x000000000048d947 */ /* 0x000fea0003800000 */
[----:B------:R-:W-:Y:S01]  /*7fa0*/  ULDC.64 UR12, c[0x0][0x288] ;  /* 0x0000a200000c7ab9 */ /* 0x000fe20000000a00 */
[----:B------:R-:W-:Y:S01]  /*7fb0*/  MOV R8, R18 ;  /* 0x0000001200087202 */ /* 0x000fe20000000f00 */
[----:B------:R-:W-:Y:S01]  /*7fc0*/  IMAD R7, R110, UR12, RZ ;  /* 0x0000000c6e077c24 */ /* 0x000fe2000f8e02ff */
[----:B0-----:R-:W-:-:S03]  /*7fd0*/  MOV R9, R21 ;  /* 0x0000001500097202 */ /* 0x001fc60000000f00 */
[C---:B------:R-:W-:Y:S02]  /*7fe0*/  IMAD R7, R86.reuse, UR13, R7 ;  /* 0x0000000d56077c24 */ /* 0x040fe4000f8e0207 */
[----:B------:R-:W-:Y:S01]  /*7ff0*/  IMAD.WIDE.U32 R8, R86, UR12, R8 ;  /* 0x0000000c56087c25 */ /* 0x000fe2000f8e0008 */
[----:B------:R-:W-:-:S04]  /*8000*/  ULDC.64 UR12, c[0x0][0x210] ;  /* 0x00008400000c7ab9 */ /* 0x000fc80000000a00 */
[----:B------:R-:W-:Y:S02]  /*8010*/  IADD3 R7, R9, R7, RZ ;  /* 0x0000000709077210 */ /* 0x000fe40007ffe0ff */
[----:B------:R-:W-:-:S04]  /*8020*/  LEA R10, P0, R8, UR12, 0x1 ;  /* 0x0000000c080a7c11 */ /* 0x000fc8000f8008ff */
[----:B------:R-:W-:Y:S01]  /*8030*/  LEA.HI.X R11, R8, UR13, R7, 0x1, P0 ;  /* 0x0000000d080b7c11 */ /* 0x000fe200080f0c07 */
[C-C-:B------:R-:W-:Y:S01]  /*8040*/  FFMA.FTZ R8, R17.reuse, R31, R32.reuse ;  /* 0x0000001f11087223 */ /* 0x140fe20000010020 */
[----:B------:R-:W-:-:S03]  /*8050*/  FFMA.FTZ R7, R17, R30, R32 ;  /* 0x0000001e11077223 */ /* 0x000fc60000010020 */
[----:B------:R-:W-:Y:S01]  /*8060*/  FFMA.FTZ R29, R29, R24, -R8 ;  /* 0x000000181d1d7223 */ /* 0x000fe20000010808 */
[----:B------:R-:W-:-:S03]  /*8070*/  FFMA.FTZ R7, R12, R25, -R7 ;  /* 0x000000190c077223 */ /* 0x000fc60000010807 */
[-C--:B------:R-:W-:Y:S01]  /*8080*/  FMUL.FTZ R8, R29, R6.reuse ;  /* 0x000000061d087220 */ /* 0x080fe20000410000 */
[----:B------:R-:W-:-:S05]  /*8090*/  FMUL.FTZ R7, R7, R6 ;  /* 0x0000000607077220 */ /* 0x000fca0000410000 */
[----:B------:R-:W-:-:S05]  /*80a0*/  F2FP.F16.F32.PACK_AB R7, R7, R8 ;  /* 0x000000080707723e */ /* 0x000fca00000000ff */
[----:B------:R1:W-:Y:S02]  /*80b0*/  STG.E desc[UR8][R10.64], R7 ;  /* 0x000000070a007986 */ /* 0x0003e4000c101908 */
.L_x_865:
[----:B------:R-:W-:Y:S05]  /*80c0*/  BSYNC B0 ;  /* 0x0000000000007941 */ /* 0x000fea0003800000 */
.L_x_864:
[C---:B------:R-:W-:Y:S01]  /*80d0*/  FADD.FTZ R35, -R22.reuse, R35 ;  /* 0x0000002316237221 */ /* 0x040fe20000010100 */
[----:B------:R-:W-:Y:S01]  /*80e0*/  FADD.FTZ R37, -R22, R37 ;  /* 0x0000002516257221 */ /* 0x000fe20000010100 */
[--C-:B-1----:R-:W-:Y:S02]  /*80f0*/  HADD2.F32 R7, -RZ, R68.reuse.H0_H0 ;  /* 0x20000044ff077230 */ /* 0x102fe40000004100 */
[----:B------:R-:W-:Y:S02]  /*8100*/  HADD2.F32 R68, -RZ, R68.H1_H1 ;  /* 0x30000044ff447230 */ /* 0x000fe40000004100 */
[-C--:B------:R-:W-:Y:S01]  /*8110*/  FMUL.FTZ R35, R35, R6.reuse ;  /* 0x0000000623237220 */ /* 0x080fe20000410000 */
[--C-:B------:R-:W-:Y:S02]  /*8120*/  HADD2.F32 R31, -RZ, R14.reuse.H0_H0 ;  /* 0x2000000eff1f7230 */ /* 0x100fe40000004100 */
[----:B------:R-:W-:Y:S01]  /*8130*/  FMUL.FTZ R30, R37, R6 ;  /* 0x00000006251e7220 */ /* 0x000fe20000410000 */
[----:B------:R-:W-:Y:S01]  /*8140*/  HADD2.F32 R39, -RZ, R14.H1_H1 ;  /* 0x3000000eff277230 */ /* 0x000fe20000004100 */
        /* <DEDUP_REMOVED lines=19> */
.L_x_866:
[----:B------:R-:W-:Y:S04]  /*8280*/  BSSY B0, `(.L_x_867) ;  /* 0x0000014000007945 */ /* 0x000fe80003800000 */
[----:B------:R-:W-:Y:S05]  /*8290*/  @!P4 BRA `(.L_x_868) ;  /* 0x000000000048c947 */ /* 0x000fea0003800000 */
[----:B------:R-:W-:Y:S01]  /*82a0*/  ULDC.64 UR12, c[0x0][0x288] ;  /* 0x0000a200000c7ab9 */ /* 0x000fe20000000a00 */
[----:B------:R-:W-:Y:S01]  /*82b0*/  MOV R8, R18 ;  /* 0x0000001200087202 */ /* 0x000fe20000000f00 */
[----:B0-----:R-:W-:Y:S01]  /*82c0*/  IMAD R10, R109, UR12, RZ ;  /* 0x0000000c6d0a7c24 */ /* 0x001fe2000f8e02ff */
        /* <DEDUP_REMOVED lines=11> */
[-C--:B------:R-:W-:Y:S01]  /*8380*/  FMUL.FTZ R8, R7, R6.reuse ;  /* 0x0000000607087220 */ /* 0x080fe20000410000 */
[----:B------:R-:W-:-:S05]  /*8390*/  FMUL.FTZ R7, R9, R6 ;  /* 0x0000000609077220 */ /* 0x000fca0000410000 */
[----:B------:R-:W-:-:S05]  /*83a0*/  F2FP.F16.F32.PACK_AB R7, R7, R8 ;  /* 0x000000080707723e */ /* 0x000fca00000000ff */
[----:B------:R1:W-:Y:S02]  /*83b0*/  STG.E desc[UR8][R10.64], R7 ;  /* 0x000000070a007986 */ /* 0x0003e4000c101908 */
.L_x_868:
[----:B------:R-:W-:Y:S05]  /*83c0*/  BSYNC B0 ;  /* 0x0000000000007941 */ /* 0x000fea0003800000 */
.L_x_867:
[C---:B------:R-:W-:Y:S01]  /*83d0*/  FADD.FTZ R31, -R22.reuse, R31 ;  /* 0x0000001f161f7221 */ /* 0x040fe20000010100 */
[----:B------:R-:W-:Y:S01]  /*83e0*/  FADD.FTZ R39, -R22, R39 ;  /* 0x0000002716277221 */ /* 0x000fe20000010100 */
[--C-:B-1----:R-:W-:Y:S02]  /*83f0*/  HADD2.F32 R7, -RZ, R67.reuse.H0_H0 ;  /* 0x20000043ff077230 */ /* 0x102fe40000004100 */
[----:B------:R-:W-:Y:S02]  /*8400*/  HADD2.F32 R12, -RZ, R67.H1_H1 ;  /* 0x30000043ff0c7230 */ /* 0x000fe40000004100 */
[-C--:B------:R-:W-:Y:S01]  /*8410*/  FMUL.FTZ R31, R31, R6.reuse ;  /* 0x000000061f1f7220 */ /* 0x080fe20000410000 */
[----:B------:R-:W-:Y:S02]  /*8420*/  HADD2.F32 R35, -RZ, R15.H0_H0 ;  /* 0x2000000fff237230 */ /* 0x000fe40000004100 */
[----:B------:R-:W-:Y:S01]  /*8430*/  FMUL.FTZ R30, R39, R6 ;  /* 0x00000006271e7220 */ /* 0x000fe20000410000 */
        /* <DEDUP_REMOVED lines=19> */
.L_x_869:
        /* <DEDUP_REMOVED lines=20> */
.L_x_871:
[----:B------:R-:W-:Y:S05]  /*86b0*/  BSYNC B0 ;  /* 0x0000000000007941 */ /* 0x000fea0003800000 */
.L_x_870:
[----:B------:R-:W-:Y:S02]  /*86c0*/  HADD2.F32 R15, -RZ, R15.H1_H1 ;  /* 0x3000000fff0f7230 */ /* 0x000fe40000004100 */
[C---:B------:R-:W-:Y:S01]  /*86d0*/  FADD.FTZ R35, -R22.reuse, R35 ;  /* 0x0000002316237221 */ /* 0x040fe20000010100 */
[--C-:B-1----:R-:W-:Y:S01]  /*86e0*/  HADD2.F32 R7, -RZ, R66.reuse.H0_H0 ;  /* 0x20000042ff077230 */ /* 0x102fe20000004100 */
[----:B------:R-:W-:Y:S01]  /*86f0*/  SHF.R.U32.HI R30, RZ, 0x3, R2 ;  /* 0x00000003ff1e7819 */ /* 0x000fe20000011602 */
[----:B------:R-:W-:Y:S02]  /*8700*/  HADD2.F32 R66, -RZ, R66.H1_H1 ;  /* 0x30000042ff427230 */ /* 0x000fe40000004100 */
[----:B------:R-:W-:Y:S01]  /*8710*/  FADD.FTZ R15, -R22, R15 ;  /* 0x0000000f160f7221 */ /* 0x000fe20000010100 */
[--C-:B------:R-:W-:Y:S02]  /*8720*/  HADD2.F32 R29, -RZ, R16.reuse.H0_H0 ;  /* 0x20000010ff1d7230 */ /* 0x100fe40000004100 */
[----:B------:R-:W-:Y:S01]  /*8730*/  FMUL.FTZ R35, R35, R6 ;  /* 0x0000000623237220 */ /* 0x000fe20000410000 */
[----:B------:R-:W-:-:S02]  /*8740*/  HADD2.F32 R31, -RZ, R16.H1_H1 ;  /* 0x30000010ff1f7230 */ /* 0x000fc40000004100 */
[----:B------:R-:W-:Y:S01]  /*8750*/  FMUL.FTZ R28, R15, R6 ;  /* 0x000000060f1c7220 */ /* 0x000fe20000410000 */
        /* <DEDUP_REMOVED lines=19> */
.L_x_872:
        /* <DEDUP_REMOVED lines=20> */
.L_x_874:
[----:B------:R-:W-:Y:S05]  /*89d0*/  BSYNC B0 ;  /* 0x0000000000007941 */ /* 0x000fea0003800000 */
.L_x_873:
[C---:B------:R-:W-:Y:S01]  /*89e0*/  FADD.FTZ R29, -R22.reuse, R29 ;  /* 0x0000001d161d7221 */ /* 0x040fe20000010100 */
[----:B------:R-:W-:Y:S01]  /*89f0*/  FADD.FTZ R31, -R22, R31 ;  /* 0x0000001f161f7221 */ /* 0x000fe20000010100 */
[----:B------:R-:W-:Y:S02]  /*8a00*/  IMAD R33, R33, UR7, R30 ;  /* 0x0000000721217c24 */ /* 0x000fe4000f8e021e */
[--C-:B-1----:R-:W-:Y:S02]  /*8a10*/  HADD2.F32 R7, -RZ, R65.reuse.H0_H0 ;  /* 0x20000041ff077230 */ /* 0x102fe40000004100 */
[-C--:B------:R-:W-:Y:S01]  /*8a20*/  FMUL.FTZ R29, R29, R6.reuse ;  /* 0x000000061d1d7220 */ /* 0x080fe20000410000 */
[----:B------:R-:W-:Y:S02]  /*8a30*/  HADD2.F32 R12, -RZ, R65.H1_H1 ;  /* 0x30000041ff0c7230 */ /* 0x000fe40000004100 */
[----:B------:R-:W-:Y:S01]  /*8a40*/  FMUL.FTZ R28, R31, R6 ;  /* 0x000000061f1c7220 */ /* 0x000fe20000410000 */
[----:B------:R-:W-:Y:S01]  /*8a50*/  HADD2.F32 R35, -RZ, R63.H0_H0 ;  /* 0x2000003fff237230 */ /* 0x000fe20000004100 */
        /* <DEDUP_REMOVED lines=19> */
.L_x_875:
        /* <DEDUP_REMOVED lines=20> */
.L_x_877:
[----:B------:R-:W-:Y:S05]  /*8cd0*/  BSYNC B0 ;  /* 0x0000000000007941 */ /* 0x000fea0003800000 */
.L_x_876:
[----:B------:R-:W-:Y:S02]  /*8ce0*/  HADD2.F32 R63, -RZ, R63.H1_H1 ;  /* 0x3000003fff3f7230 */ /* 0x000fe40000004100 */
[C---:B------:R-:W-:Y:S01]  /*8cf0*/  FADD.FTZ R35, -R22.reuse, R35 ;  /* 0x0000002316237221 */ /* 0x040fe20000010100 */
[----:B------:R-:W-:Y:S01]  /*8d00*/  IADD3 R29, R33, 0x180, RZ ;  /* 0x00000180211d7810 */ /* 0x000fe20007ffe0ff */
[----:B------:R-:W-:Y:S01]  /*8d10*/  ULDC.64 UR12, c[0x0][0x290] ;  /* 0x0000a400000c7ab9 */ /* 0x000fe20000000a00 */
[--C-:B-1----:R-:W-:Y:S02]  /*8d20*/  HADD2.F32 R7, -RZ, R80.reuse.H0_H0 ;  /* 0x20000050ff077230 */ /* 0x102fe40000004100 */
[----:B------:R-:W-:Y:S01]  /*8d30*/  FADD.FTZ R63, -R22, R63 ;  /* 0x0000003f163f7221 */ /* 0x000fe20000010100 */
[----:B------:R-:W-:Y:S02]  /*8d40*/  HADD2.F32 R80, -RZ, R80.H1_H1 ;  /* 0x30000050ff507230 */ /* 0x000fe40000004100 */
[-C--:B------:R-:W-:Y:S01]  /*8d50*/  FMUL.FTZ R35, R35, R6.reuse ;  /* 0x0000000623237220 */ /* 0x080fe20000410000 */
[----:B------:R-:W-:Y:S01]  /*8d60*/  SHF.R.S32.HI R30, RZ, 0x1f, R29 ;  /* 0x0000001fff1e7819 */ /* 0x000fe2000001141d */
        /* <DEDUP_REMOVED lines=20> */
.L_x_878:
[----:B------:R-:W-:Y:S01]  /*8eb0*/  ISETP.GE.U32.AND P0, PT, R29, UR12, PT ;  /* 0x0000000c1d007c0c */ /* 0x000fe2000bf06070 */
[----:B------:R-:W-:Y:S01]  /*8ec0*/  BSSY B0, `(.L_x_879) ;  /* 0x0000018000007945 */ /* 0x000fe20003800000 */
[--C-:B------:R-:W-:Y:S02]  /*8ed0*/  HADD2.F32 R13, -RZ, R64.reuse.H0_H0 ;  /* 0x20000040ff0d7230 */ /* 0x100fe40000004100 */
[----:B------:R-:W-:Y:S01]  /*8ee0*/  ISETP.GE.AND.EX P0, PT, R30, UR13, PT, P0 ;  /* 0x0000000d1e007c0c */ /* 0x000fe2000bf06300 */
[----:B------:R-:W-:-:S03]  /*8ef0*/  HADD2.F32 R15, -RZ, R64.H1_H1 ;  /* 0x30000040ff0f7230 */ /* 0x000fc60000004100 */
[----:B------:R-:W-:-:S13]  /*8f00*/  ISETP.LT.U32.AND P0, PT, R2, 0x100, !P0 ;  /* 0x000001000200780c */ /* 0x000fda0004701070 */
        /* <DEDUP_REMOVED lines=19> */
.L_x_880:
[----:B------:R-:W-:Y:S05]  /*9040*/  BSYNC B0 ;  /* 0x0000000000007941 */ /* 0x000fea0003800000 */
.L_x_879:
[C---:B------:R-:W-:Y:S01]  /*9050*/  FADD.FTZ R13, -R22.reuse, R13 ;  /* 0x0000000d160d7221 */ /* 0x040fe20000010100 */
[----:B------:R-:W-:Y:S01]  /*9060*/  IADD3 R30, R33, 0x1a0, RZ ;  /* 0x000001a0211e7810 */ /* 0x000fe20007ffe0ff */
[----:B------:R-:W-:Y:S01]  /*9070*/  FADD.FTZ R15, -R22, R15 ;  /* 0x0000000f160f7221 */ /* 0x000fe20000010100 */
[--C-:B-1----:R-:W-:Y:S02]  /*9080*/  HADD2.F32 R7, -RZ, R79.reuse.H0_H0 ;  /* 0x2000004fff077230 */ /* 0x102fe40000004100 */
[-C--:B------:R-:W-:Y:S01]  /*9090*/  FMUL.FTZ R29, R13, R6.reuse ;  /* 0x000000060d1d7220 */ /* 0x080fe20000410000 */
[----:B------:R-:W-:Y:S01]  /*90a0*/  HADD2.F32 R12, -RZ, R79.H1_H1 ;  /* 0x3000004fff0c7230 */ /* 0x000fe20000004100 */
[----:B------:R-:W-:Y:S01]  /*90b0*/  SHF.R.S32.HI R31, RZ, 0x1f, R30 ;  /* 0x0000001fff1f7819 */ /* 0x000fe2000001141e */
        /* <DEDUP_REMOVED lines=20> */
.L_x_881:
        /* <DEDUP_REMOVED lines=25> */
.L_x_883:
[----:B------:R-:W-:Y:S05]  /*9390*/  BSYNC B0 ;  /* 0x0000000000007941 */ /* 0x000fea0003800000 */
.L_x_882:
        /* <DEDUP_REMOVED lines=27> */
.L_x_884:
[----:B------:R-:W-:Y:S01]  /*9550*/  ISETP.GE.U32.AND P0, PT, R30, UR12, PT ;  /* 0x0000000c1e007c0c */ /* 0x000fe2000bf06070 */
[--C-:B0-----:R-:W-:Y:S01]  /*9560*/  HADD2.F32 R9, -RZ, R62.reuse.H0_H0 ;  /* 0x2000003eff097230 */ /* 0x101fe20000004100 */
[----:B------:R-:W-:Y:S01]  /*9570*/  BSSY B0, `(.L_x_885) ;  /* 0x0000019000007945 */ /* 0x000fe20003800000 */
[----:B------:R-:W-:Y:S01]  /*9580*/  HADD2.F32 R11, -RZ, R62.H1_H1 ;  /* 0x3000003eff0b7230 */ /* 0x000fe20000004100 */
[----:B------:R-:W-:Y:S02]  /*9590*/  ISETP.GE.AND.EX P0, PT, R31, UR13, PT, P0 ;  /* 0x0000000d1f007c0c */ /* 0x000fe4000bf06300 */
[----:B------:R-:W-:Y:S02]  /*95a0*/  FADD.FTZ R13, -R22, R9 ;  /* 0x00000009160d7221 */ /* 0x000fe40000010100 */
[----:B------:R-:W-:Y:S01]  /*95b0*/  ISETP.LT.U32.AND P0, PT, R2, 0x100, !P0 ;  /* 0x000001000200780c */ /* 0x000fe20004701070 */
[----:B------:R-:W-:-:S12]  /*95c0*/  FADD.FTZ R15, -R22, R11 ;  /* 0x0000000b160f7221 */ /* 0x000fd80000010100 */
        /* <DEDUP_REMOVED lines=19> */
.L_x_886:
[----:B------:R-:W-:Y:S05]  /*9700*/  BSYNC B0 ;  /* 0x0000000000007941 */ /* 0x000fea0003800000 */
.L_x_885:
[----:B------:R-:W-:Y:S01]  /*9710*/  IADD3 R33, R33, 0x1e0, RZ ;  /* 0x000001e021217810 */ /* 0x000fe20007ffe0ff */
[--C-:B0-----:R-:W-:Y:S02]  /*9720*/  HADD2.F32 R7, -RZ, R77.reuse.H0_H0 ;  /* 0x2000004dff077230 */ /* 0x101fe40000004100 */
[-C--:B------:R-:W-:Y:S01]  /*9730*/  FMUL.FTZ R23, R13, R6.reuse ;  /* 0x000000060d177220 */ /* 0x080fe20000410000 */
[----:B------:R-:W-:Y:S01]  /*9740*/  HADD2.F32 R12, -RZ, R77.H1_H1 ;  /* 0x3000004dff0c7230 */ /* 0x000fe20000004100 */
        /* <DEDUP_REMOVED lines=21> */
.L_x_887:
[----:B------:R-:W-:Y:S01]  /*98a0*/  ISETP.GE.U32.AND P0, PT, R33, UR12, PT ;  /* 0x0000000c21007c0c */ /* 0x000fe2000bf06070 */
[----:B------:R-:W-:Y:S03]  /*98b0*/  BSSY B0, `(.L_x_888) ;  /* 0x0000016000007945 */ /* 0x000fe60003800000 */
[----:B------:R-:W-:-:S04]  /*98c0*/  ISETP.GE.AND.EX P0, PT, R22, UR13, PT, P0 ;  /* 0x0000000d16007c0c */ /* 0x000fc8000bf06300 */
[----:B------:R-:W-:-:S13]  /*98d0*/  ISETP.LT.U32.AND P0, PT, R2, 0x100, !P0 ;  /* 0x000001000200780c */ /* 0x000fda0004701070 */
        /* <DEDUP_REMOVED lines=19> */
.L_x_889:
[----:B------:R-:W-:Y:S05]  /*9a10*/  BSYNC B0 ;  /* 0x0000000000007941 */ /* 0x000fea0003800000 */
.L_x_888:
[----:B------:R-:W-:Y:S02]  /*9a20*/  IADD3 R5, R3, R5, RZ ;  /* 0x0000000503057210 */ /* 0x000fe40007ffe0ff */
[----:B------:R-:W-:Y:S02]  /*9a30*/  IADD3 R82, R82, 0x1, RZ ;  /* 0x0000000152527810 */ /* 0x000fe40007ffe0ff */
[----:B------:R-:W-:-:S13]  /*9a40*/  ISETP.GE.AND P0, PT, R5, UR4, PT ;  /* 0x0000000405007c0c */ /* 0x000fda000bf06270 */
[----:B------:R-:W-:Y:S05]  /*9a50*/  @!P0 BRA `(.L_x_890) ;  /* 0xffffff6c00208947 */ /* 0x000fea000383ffff */
.L_x_807:
        /* <DEDUP_REMOVED lines=23> */
.L_x_892:
[----:B------:R-:W-:Y:S05]  /*9bd0*/  BSYNC B0 ;  /* 0x0000000000007941 */ /* 0x000fea0003800000 */
.L_x_891:
[----:B------:R-:W-:Y:S05]  /*9be0*/  @P0 EXIT ;  /* 0x000000000000094d */ /* 0x000fea0003800000 */
[----:B------:R-:W-:Y:S05]  /*9bf0*/  @P2 BRA `(.L_x_893) ;  /* 0x0000000000202947 */ /* 0x000fea0003800000 */
[----:B------:R-:W-:-:S05]  /*9c00*/  IMAD R0, R6, R9, RZ ;  /* 0x0000000906007224 */ /* 0x000fca00078e02ff */
[----:B------:R-:W-:-:S13]  /*9c10*/  ISETP.NE.AND P0, PT, R0, -0x1, PT ;  /* 0xffffffff0000780c */ /* 0x000fda0003f05270 */
[----:B------:R-:W-:Y:S05]  /*9c20*/  @!P0 BRA `(.L_x_893) ;  /* 0x0000000000148947 */ /* 0x000fea0003800000 */
.L_x_894:
[----:B0-----:R-:W2:Y:S04]  /*9c30*/  LDG.E.STRONG.GPU R3, desc[UR8][R4.64] ;  /* 0x0000000804037981 */ /* 0x001ea8000c1ef900 */
[----:B--2---:R-:W-:Y:S01]  /*9c40*/  CCTL.IVALL ;  /* 0x00000000ff00798f */ /* 0x004fe20002000000 */
[----:B------:R-:W-:Y:S05]  /*9c50*/  YIELD ;  /* 0x0000000000007946 */ /* 0x000fea0003800000 */
[----:B------:R-:W-:-:S13]  /*9c60*/  ISETP.NE.AND P0, PT, R3, R0, PT ;  /* 0x000000000300720c */ /* 0x000fda0003f05270 */
[----:B------:R-:W-:Y:S05]  /*9c70*/  @P0 BRA `(.L_x_894) ;  /* 0xfffffffc00ec0947 */ /* 0x000fea000383ffff */
.L_x_893:
        /* <DEDUP_REMOVED lines=24> */
.L_x_895:
        /* <DEDUP_REMOVED lines=23> */
.L_x_896:
        /* <DEDUP_REMOVED lines=9> */
.L_x_3311:


//--------------------- .text._Z35group_norm_nhwc_bwd_one_pass_kernelI11Fp16IOBf16WLi64ELi16ELi256EEv26Group_norm_nhwc_bwd_params --------------------------
	.section	.text._Z35group_norm_nhwc_bwd_one_pass_kernelI11Fp16IOBf16WLi64ELi16ELi256EEv26Group_norm_nhwc_bwd_params,"ax",@progbits
	.align	128
        .global         _Z35group_norm_nhwc_bwd_one_pass_kernelI11Fp16IOBf16WLi64ELi16ELi256EEv26Group_norm_nhwc_bwd_params
        .type           _Z35group_norm_nhwc_bwd_one_pass_kernelI11Fp16IOBf16WLi64ELi16ELi256EEv26Group_norm_nhwc_bwd_params,@function
        .size           _Z35group_norm_nhwc_bwd_one_pass_kernelI11Fp16IOBf16WLi64ELi16ELi256EEv26Group_norm_nhwc_bwd_params,(.L_x_3312 - _Z35group_norm_nhwc_bwd_one_pass_kernelI11Fp16IOBf16WLi64ELi16ELi256EEv26Group_norm_nhwc_bwd_params)
        .other          _Z35group_norm_nhwc_bwd_one_pass_kernelI11Fp16IOBf16WLi64ELi16ELi256EEv26Group_norm_nhwc_bwd_params,@"STO_CUDA_ENTRY STV_DEFAULT"
_Z35group_norm_nhwc_bwd_one_pass_kernelI11Fp16IOBf16WLi64ELi16ELi256EEv26Group_norm_nhwc_bwd_params:
.text._Z35group_norm_nhwc_bwd_one_pass_kernelI11Fp16IOBf16WLi64ELi16ELi256EEv26Group_norm_nhwc_bwd_params:
        /* <DEDUP_REMOVED lines=47> */
.L_x_924:
        /* <DEDUP_REMOVED lines=10> */
[----:B---3--:R-:W-:-:S02]  /*0390*/  IADD3 R6, R8, 0xffffffe, RZ ;  /* 0x0ffffffe08067810 */ /* 0x008fc40007ffe0ff */
[----:B------:R-:W-:-:S04]  /*03a0*/  SHF.R.U32.HI R8, RZ, 0x3, R37 ;  /* 0x00000003ff087819 */ /* 0x000fc80000011625 */
[----:B------:R3:W4:Y:S01]  /*03b0*/  F2I.FTZ.U32.TRUNC.NTZ R7, R6 ;  /* 0x0000000600077305 */ /* 0x000722000021f000 */
[----:B-1----:R-:W-:Y:S01]  /*03c0*/  IMAD R8, R13, UR14, R8 ;  /* 0x0000000e0d087c24 */ /* 0x002fe2000f8e0208 */
[----:B---3--:R-:W-:Y:S02]  /*03d0*/  MOV R6, RZ ;  /* 0x000000ff00067202 */ /* 0x008fe40000000f00 */
[----:B----4-:R-:W-:-:S05]  /*03e0*/  IADD3 R10, RZ, -R7, RZ ;  /* 0x80000007ff0a7210 */ /* 0x010fca0007ffe0ff */
[----:B------:R-:W-:-:S04]  /*03f0*/  IMAD R11, R10, R9, RZ ;  /* 0x000000090a0b7224 */ /* 0x000fc800078e02ff */
[----:B------:R-:W-:Y:S02]  /*0400*/  IMAD.HI.U32 R7, R7, R11, R6 ;  /* 0x0000000b07077227 */ /* 0x000fe400078e0006 */
[----:B------:R-:W1:Y:S04]  /*0410*/  LDC.64 R10, c[0x0][0x248] ;  /* 0x00009200ff0a7b82 */ /* 0x000e680000000a00 */
[----:B------:R-:W-:-:S05]  /*0420*/  IMAD.HI.U32 R7, R7, R12, RZ ;  /* 0x0000000c07077227 */ /* 0x000fca00078e00ff */
[----:B------:R-:W-:-:S05]  /*0430*/  IADD3 R6, -R7, RZ, RZ ;  /* 0x000000ff07067210 */ /* 0x000fca0007ffe1ff */
[----:B------:R-:W-:Y:S01]  /*0440*/  IMAD R6, R9, R6, R12 ;  /* 0x0000000609067224 */ /* 0x000fe200078e020c */
[----:B------:R-:W-:-:S04]  /*0450*/  LOP3.LUT R12, R35, R14, RZ, 0x3c, !PT ;  /* 0x0000000e230c7212 */ /* 0x000fc800078e3cff */
[----:B------:R-:W-:Y:S01]  /*0460*/  ISETP.GT.U32.AND P5, PT, R9, R6, PT ;  /* 0x000000060900720c */ /* 0x000fe20003fa4070 */
[----:B-1----:R-:W-:-:S06]  /*0470*/  IMAD.WIDE R10, R35, 0x8, R10 ;  /* 0x00000008230a7825 */ /* 0x002fcc00078e020a */
[----:B------:R-:W3:Y:S06]  /*0480*/  LDG.E.64 R10, desc[UR12][R10.64] ;  /* 0x0000000c0a0a7981 */ /* 0x000eec000c1e1b00 */
[----:B------:R-:W-:-:S04]  /*0490*/  @!P5 IADD3 R6, R6, -R9, RZ ;  /* 0x800000090606d210 */ /* 0x000fc80007ffe0ff */
[----:B------:R-:W-:Y:S02]  /*04a0*/  ISETP.GE.U32.AND P4, PT, R6, R9, PT ;  /* 0x000000090600720c */ /* 0x000fe40003f86070 */
[----:B------:R-:W-:Y:S02]  /*04b0*/  IADD3 R8, R8, 0x20, RZ ;  /* 0x0000002008087810 */ /* 0x000fe40007ffe0ff */
[----:B------:R-:W-:Y:S02]  /*04c0*/  ISETP.GE.AND P2, PT, R12, RZ, PT ;  /* 0x000000ff0c00720c */ /* 0x000fe40003f46270 */
[----:B------:R-:W-:Y:S01]  /*04d0*/  @!P5 IADD3 R7, R7, 0x1, RZ ;  /* 0x000000010707d810 */ /* 0x000fe20007ffe0ff */
[----:B------:R-:W1:Y:S01]  /*04e0*/  @P1 LDC.64 R12, c[0x0][0x228] ;  /* 0x00008a00ff0c1b82 */ /* 0x000e620000000a00 */
        /* <DEDUP_REMOVED lines=20> */
[----:B------:R-:W4:Y:S01]  /*0630*/  @P0 LDC.64 R20, c[0x0][0x288] ;  /* 0x0000a200ff140b82 */ /* 0x000f220000000a00 */
[----:B------:R-:W-:Y:S01]  /*0640*/  SHF.R.S32.HI R9, RZ, 0x1f, R0 ;  /* 0x0000001fff097819 */ /* 0x000fe20000011400 */
[C---:B------:R-:W-:Y:S02]  /*0650*/  IMAD R43, R41.reuse, UR11, R8 ;  /* 0x0000000b292b7c24 */ /* 0x040fe4000f8e0208 */
[----:B------:R-:W-:-:S04]  /*0660*/  IMAD.WIDE.U32 R40, R41, UR10, R6 ;  /* 0x0000000a29287c25 */ /* 0x000fc8000f8e0006 */
[----:B--2---:R-:W-:Y:S01]  /*0670*/  @P1 IMAD R8, R9, R16, RZ ;  /* 0x0000001009081224 */ /* 0x004fe200078e02ff */
[----:B------:R-:W-:Y:S01]  /*0680*/  IADD3 R43, R41, R43, RZ ;  /* 0x0000002b292b7210 */ /* 0x000fe20007ffe0ff */
[----:B------:R-:W2:Y:S01]  /*0690*/  @P0 LDC.64 R14, c[0x0][0x230] ;  /* 0x00008c00ff0e0b82 */ /* 0x000ea20000000a00 */
[----:B------:R-:W-:Y:S01]  /*06a0*/  @P1 MOV R42, R40 ;  /* 0x00000028002a1202 */ /* 0x000fe20000000f00 */
[C---:B------:R-:W-:Y:S01]  /*06b0*/  @P1 IMAD R23, R0.reuse, R17, R8 ;  /* 0x0000001100171224 */ /* 0x040fe200078e0208 */
[----:B------:R-:W-:-:S03]  /*06c0*/  IADD3 R29, R0, 0x20, RZ ;  /* 0x00000020001d7810 */ /* 0x000fc60007ffe0ff */
[----:B------:R-:W-:Y:S02]  /*06d0*/  @P1 IMAD.WIDE.U32 R16, R0, R16, R42 ;  /* 0x0000001000101225 */ /* 0x000fe400078e002a */
[----:B------:R-:W2:Y:S01]  /*06e0*/  @P0 LDC.64 R8, c[0x0][0x228] ;  /* 0x00008a00ff080b82 */ /* 0x000ea20000000a00 */
[----:B------:R-:W-:Y:S02]  /*06f0*/  SHF.R.S32.HI R27, RZ, 0x1f, R29 ;  /* 0x0000001fff1b7819 */ /* 0x000fe4000001141d */
[----:B------:R-:W-:Y:S02]  /*0700*/  @P1 IADD3 R17, R17, R23, RZ ;  /* 0x0000001711111210 */ /* 0x000fe40007ffe0ff */
[C---:B------:R-:W-:Y:S01]  /*0710*/  @P1 SHF.L.U32 R23, R16.reuse, 0x1, RZ ;  /* 0x0000000110171819 */ /* 0x040fe200000006ff */
[----:B----4-:R-:W-:Y:S01]  /*0720*/  @P0 IMAD R26, R27, R20, RZ ;  /* 0x000000141b1a0224 */ /* 0x010fe200078e02ff */
[----:B------:R-:W-:Y:S02]  /*0730*/  @P1 SHF.L.U64.HI R22, R16, 0x1, R17 ;  /* 0x0000000110161819 */ /* 0x000fe40000010211 */
[----:B------:R-:W-:-:S02]  /*0740*/  @P0 MOV R16, R40 ;  /* 0x0000002800100202 */ /* 0x000fc40000000f00 */
[----:B------:R-:W-:Y:S01]  /*0750*/  @P0 MOV R17, R43 ;  /* 0x0000002b00110202 */ /* 0x000fe20000000f00 */
[----:B------:R-:W-:Y:S01]  /*0760*/  @P0 IMAD R27, R29, R21, R26 ;  /* 0x000000151d1b0224 */ /* 0x000fe200078e021a */
[----:B0-----:R-:W-:Y:S01]  /*0770*/  @P1 IADD3 R18, P2, R23, R18, RZ ;  /* 0x0000001217121210 */ /* 0x001fe20007f5e0ff */
[----:B------:R-:W-:-:S03]  /*0780*/  @P0 IMAD.WIDE.U32 R20, R29, R20, R16 ;  /* 0x000000141d140225 */ /* 0x000fc600078e0010 */
[----:B------:R-:W-:Y:S02]  /*0790*/  @P1 IADD3.X R19, R22, R19, RZ, P2, !PT ;  /* 0x0000001316131210 */ /* 0x000fe400017fe4ff */
[----:B-1----:R-:W-:Y:S02]  /*07a0*/  @P1 IADD3 R16, P2, R23, R12, RZ ;  /* 0x0000000c17101210 */ /* 0x002fe40007f5e0ff */
[----:B------:R-:W-:Y:S02]  /*07b0*/  @P0 SHF.L.U32 R17, R20, 0x1, RZ ;  /* 0x0000000114110819 */ /* 0x000fe400000006ff */
[----:B------:R-:W-:Y:S02]  /*07c0*/  CS2R R32, SRZ ;  /* 0x0000000000207805 */ /* 0x000fe4000001ff00 */
[----:B------:R-:W-:Y:S02]  /*07d0*/  CS2R R30, SRZ ;  /* 0x00000000001e7805 */ /* 0x000fe4000001ff00 */
[----:B--2---:R-:W-:-:S02]  /*07e0*/  @P0 IADD3 R12, P3, R17, R14, RZ ;  /* 0x0000000e110c0210 */ /* 0x004fc40007f7e0ff */
[----:B------:R-:W-:Y:S01]  /*07f0*/  @P0 IADD3 R8, P4, R17, R8, RZ ;  /* 0x0000000811080210 */ /* 0x000fe20007f9e0ff */
[----:B------:R0:W5:Y:S01]  /*0800*/  @P1 LDG.E R32, desc[UR12][R18.64] ;  /* 0x0000000c12201981 */ /* 0x000162000c1e1900 */
[----:B------:R-:W-:-:S05]  /*0810*/  @P1 IADD3.X R17, R22, R13, RZ, P2, !PT ;  /* 0x0000000d16111210 */ /* 0x000fca00017fe4ff */
[----:B------:R0:W5:Y:S01]  /*0820*/  @P1 LDG.E R31, desc[UR12][R16.64] ;  /* 0x0000000c101f1981 */ /* 0x000162000c1e1900 */
[----:B------:R-:W-:-:S04]  /*0830*/  @P0 IADD3 R21, R21, R27, RZ ;  /* 0x0000001b15150210 */ /* 0x000fc80007ffe0ff */
[----:B------:R-:W-:-:S04]  /*0840*/  @P0 SHF.L.U64.HI R20, R20, 0x1, R21 ;  /* 0x0000000114140819 */ /* 0x000fc80000010215 */
[C---:B------:R-:W-:Y:S02]  /*0850*/  @P0 IADD3.X R13, R20.reuse, R15, RZ, P3, !PT ;  /* 0x0000000f140d0210 */ /* 0x040fe40001ffe4ff */
[----:B------:R-:W-:-:S03]  /*0860*/  @P0 IADD3.X R9, R20, R9, RZ, P4, !PT ;  /* 0x0000000914090210 */ /* 0x000fc600027fe4ff */
[----:B------:R0:W5:Y:S04]  /*0870*/  @P0 LDG.E R33, desc[UR12][R12.64] ;  /* 0x0000000c0c210981 */ /* 0x000168000c1e1900 */
[----:B------:R0:W5:Y:S01]  /*0880*/  @P0 LDG.E R30, desc[UR12][R8.64] ;  /* 0x0000000c081e0981 */ /* 0x000162000c1e1900 */
[----:B------:R-:W-:Y:S01]  /*0890*/  UMOV UR10, 0x3f800000 ;  /* 0x3f800000000a7882 */ /* 0x000fe20000000000 */
[----:B------:R-:W-:Y:S01]  /*08a0*/  BSSY B0, `(.L_x_898) ;  /* 0x0000022000007945 */ /* 0x000fe20003800000 */
[----:B------:R-:W-:Y:S02]  /*08b0*/  CS2R R28, SRZ ;  /* 0x00000000001c7805 */ /* 0x000fe4000001ff00 */
[----:B------:R-:W-:Y:S02]  /*08c0*/  CS2R R26, SRZ ;  /* 0x00000000001a7805 */ /* 0x000fe4000001ff00 */
        /* <DEDUP_REMOVED lines=8> */
[----:B------:R-:W1:Y:S02]  /*0950*/  @P0 MUFU.RSQ R10, R10 ;  /* 0x0000000a000a0308 */ /* 0x000e640000001400 */
[----:B-1----:R-:W-:Y:S02]  /*0960*/  @P0 R2UR UR4, R10 ;  /* 0x000000000a0402ca */ /* 0x002fe400000e0000 */
[----:B------:R-:W-:-:S11]  /*0970*/  ISETP.GT.U32.AND P0, PT, R37, 0xff, PT ;  /* 0x000000ff2500780c */ /* 0x000fd60003f04070 */
[----:B------:R-:W-:Y:S02]  /*0980*/  @UP0 UMOV UR10, UR4 ;  /* 0x00000004000a0c82 */ /* 0x000fe40008000000 */
[----:B0-----:R-:W-:Y:S05]  /*0990*/  @P0 BRA `(.L_x_899) ;  /* 0x0000000000480947 */ /* 0x001fea0003800000 */
[----:B------:R-:W-:Y:S01]  /*09a0*/  ULDC.U8 UR4, c[0x0][0x2a4] ;  /* 0x0000a90000047ab9 */ /* 0x000fe20000000000 */
[C---:B------:R-:W-:Y:S01]  /*09b0*/  SHF.L.U32 R11, R6.reuse, 0x1, RZ ;  /* 0x00000001060b7819 */ /* 0x040fe200000006ff */
[----:B------:R-:W-:Y:S01]  /*09c0*/  ULDC.64 UR16, c[0x0][0x238] ;  /* 0x00008e0000107ab9 */ /* 0x000fe20000000a00 */
[----:B------:R-:W-:Y:S02]  /*09d0*/  ISETP.NE.AND P0, PT, RZ, UR4, PT ;  /* 0x00000004ff007c0c */ /* 0x000fe4000bf05270 */
[----:B------:R-:W-:Y:S02]  /*09e0*/  SHF.L.U64.HI R10, R6, 0x1, R7 ;  /* 0x00000001060a7819 */ /* 0x000fe40000010207 */
[----:B------:R-:W-:-:S04]  /*09f0*/  IADD3 R6, P2, R11, UR16, RZ ;  /* 0x000000100b067c10 */ /* 0x000fc8000ff5e0ff */
[----:B------:R-:W-:-:S05]  /*0a00*/  IADD3.X R7, R10, UR17, RZ, P2, !PT ;  /* 0x000000110a077c10 */ /* 0x000fca00097fe4ff */
[----:B------:R-:W0:Y:S01]  /*0a10*/  @P0 LDC.64 R8, c[0x0][0x240] ;  /* 0x00009000ff080b82 */ /* 0x000e220000000a00 */
        /* <DEDUP_REMOVED lines=10> */
.L_x_899:
[----:B------:R-:W-:Y:S05]  /*0ac0*/  BSYNC B0 ;  /* 0x0000000000007941 */ /* 0x000fea0003800000 */
.L_x_898:
[----:B------:R-:W-:Y:S01]  /*0ad0*/  ULDC.U8 UR4, c[0x0][0x2a4] ;  /* 0x0000a90000047ab9 */ /* 0x000fe20000000000 */
[--C-:B-----5:R-:W-:Y:S01]  /*0ae0*/  HADD2.F32 R6, -RZ, R32.reuse.H0_H0 ;  /* 0x20000020ff067230 */ /* 0x120fe20000004100 */
        /* <DEDUP_REMOVED lines=32> */
.L_x_900:
        /* <DEDUP_REMOVED lines=26> */
.L_x_901:
        /* <DEDUP_REMOVED lines=75> */
.L_x_903:
[----:B------:R-:W-:Y:S05]  /*1340*/  BSYNC B0 ;  /* 0x0000000000007941 */ /* 0x000fea0003800000 */
.L_x_902:
        /* <DEDUP_REMOVED lines=158> */
.L_x_905:
[----:B------:R-:W-:Y:S05]  /*1d30*/  BSYNC B0 ;  /* 0x0000000000007941 */ /* 0x000fea0003800000 */
.L_x_904:
        /* <DEDUP_REMOVED lines=19> */
.L_x_907:
[----:B------:R-:W-:Y:S05]  /*1e70*/  BSYNC B0 ;  /* 0x0000000000007941 */ /* 0x000fea0003800000 */
.L_x_906:
        /* <DEDUP_REMOVED lines=31> */
.L_x_910:
[----:B-1----:R-:W2:Y:S04]  /*2070*/  LDG.E.STRONG.GPU R10, desc[UR12][R8.64] ;  /* 0x0000000c080a7981 */ /* 0x002ea8000c1ef900 */
[----:B--2---:R-:W-:Y:S01]  /*2080*/  CCTL.IVALL ;  /* 0x00000000ff00798f */ /* 0x004fe20002000000 */
[----:B------:R-:W-:Y:S05]  /*2090*/  YIELD ;  /* 0x0000000000007946 */ /* 0x000fea0003800000 */
[----:B------:R-:W-:-:S13]  /*20a0*/  ISETP.NE.AND P0, PT, R10, R15, PT ;  /* 0x0000000f0a00720c */ /* 0x000fda0003f05270 */
[----:B------:R-:W-:Y:S05]  /*20b0*/  @P0 BRA `(.L_x_910) ;  /* 0xfffffffc00ec0947 */ /* 0x000fea000383ffff */
.L_x_909:
        /* <DEDUP_REMOVED lines=16> */
.L_x_914:
        /* <DEDUP_REMOVED lines=115> */
.L_x_913:
        /* <DEDUP_REMOVED lines=61> */
.L_x_915:
[----:B------:R-:W-:-:S13]  /*2cc0*/  ISETP.NE.OR P0, PT, R16, RZ, P0 ;  /* 0x000000ff1000720c */ /* 0x000fda0000705670 */
[----:B------:R-:W-:Y:S05]  /*2cd0*/  @!P0 BRA `(.L_x_911) ;  /* 0x00000000007c8947 */ /* 0x000fea0003800000 */
.L_x_912:
        /* <DEDUP_REMOVED lines=31> */
.L_x_911:
        /* <DEDUP_REMOVED lines=11> */
.L_x_917:
[----:B------:R-:W-:Y:S05]  /*2f80*/  BSYNC B0 ;  /* 0x0000000000007941 */ /* 0x000fea0003800000 */
.L_x_916:
        /* <DEDUP_REMOVED lines=16> */
.L_x_908:
[----:B------:R-:W3:Y:S01]  /*3090*/  S2UR UR6, SR_CgaCtaId ;  /* 0x00000000000679c3 */ /* 0x000ee20000008800 */
[----:B------:R-:W-:Y:S01]  /*30a0*/  UMOV UR4, 0x400 ;  /* 0x0000040000047882 */ /* 0x000fe20000000000 */
[--C-:B-1----:R-:W-:Y:S01]  /*30b0*/  HADD2.F32 R13, -RZ, R33.reuse.H0_H0 ;  /* 0x20000021ff0d7230 */ /* 0x102fe20000004100 */
[----:B--2---:R-:W-:Y:S01]  /*30c0*/  SHF.R.U32.HI R15, RZ, 0x3, R37 ;  /* 0x00000003ff0f7819 */ /* 0x004fe20000011625 */
[----:B------:R-:W-:-:S04]  /*30d0*/  HADD2.F32 R33, -RZ, R33.H1_H1 ;  /* 0x30000021ff217230 */ /* 0x000fc80000004100 */
[----:B------:R-:W1:Y:S01]  /*30e0*/  LDC R12, c[0x0][0x2ac] ;  /* 0x0000ab00ff0c7b82 */ /* 0x000e620000000800 */
[----:B---3--:R-:W-:-:S09]  /*30f0*/  ULEA UR4, UR6, UR4, 0x18 ;  /* 0x0000000406047291 */ /* 0x008fd2000f8ec03f */
[----:B------:R-:W-:Y:S01]  /*3100*/  @!P3 STS.64 [UR4+0x50], R6 ;  /* 0x00005006ff00b988 */ /* 0x000fe20008000a04 */
[----:B------:R-:W-:Y:S06]  /*3110*/  BAR.SYNC.DEFER_BLOCKING 0x0 ;  /* 0x0000000000007b1d */ /* 0x000fec0000010000 */
[----:B0-----:R-:W0:Y:S01]  /*3120*/  LDS.64 R8, [UR4+0x50] ;  /* 0x00005004ff087984 */ /* 0x001e220008000a00 */
[----:B------:R-:W-:Y:S02]  /*3130*/  ULDC UR4, c[0x0][0x2bc] ;  /* 0x0000af0000047ab9 */ /* 0x000fe40000000800 */
[----:B0-----:R-:W-:Y:S01]  /*3140*/  FMUL.FTZ R11, R9, UR4 ;  /* 0x00000004090b7c20 */ /* 0x001fe20008410000 */
        /* <DEDUP_REMOVED lines=28> */
.L_x_918:
        /* <DEDUP_REMOVED lines=15> */
[----:B------:R-:W-:Y:S02]  /*3400*/  ULDC.64 UR16, c[0x0][0x210] ;  /* 0x0000840000107ab9 */ /* 0x000fe40000000a00 */
[----:B------:R-:W-:Y:S02]  /*3410*/  LEA R8, P0, R6, UR16, 0x1 ;  /* 0x0000001006087c11 */ /* 0x000fe4000f8008ff */
[----:B------:R-:W-:Y:S02]  /*3420*/  IADD3 R9, R7, R9, RZ ;  /* 0x0000000907097210 */ /* 0x000fe40007ffe0ff */
[----:B------:R-:W-:Y:S02]  /*3430*/  F2FP.F16.F32.PACK_AB R7, R14, R17 ;  /* 0x000000110e07723e */ /* 0x000fe400000000ff */
[----:B------:R-:W-:-:S05]  /*3440*/  LEA.HI.X R9, R6, UR17, R9, 0x1, P0 ;  /* 0x0000001106097c11 */ /* 0x000fca00080f0c09 */
[----:B------:R0:W-:Y:S02]  /*3450*/  STG.E desc[UR12][R8.64], R7 ;  /* 0x0000000708007986 */ /* 0x0001e4000c10190c */
.L_x_920:
[----:B------:R-:W-:Y:S05]  /*3460*/  BSYNC B0 ;  /* 0x0000000000007941 */ /* 0x000fea0003800000 */
.L_x_919:
        /* <DEDUP_REMOVED lines=27> */
.L_x_921:
        /* <DEDUP_REMOVED lines=10> */
[----:B------:R-:W-:Y:S01]  /*36c0*/  FFMA.FTZ R8, R10, R8, R11 ;  /* 0x000000080a087223 */ /* 0x000fe2000001000b */
[----:B------:R-:W-:Y:S02]  /*36d0*/  SHF.R.S32.HI R12, RZ, 0x1f, R13 ;  /* 0x0000001fff0c7819 */ /* 0x000fe4000001140d */
[----:B------:R-:W-:Y:S01]  /*36e0*/  MOV R41, R43 ;  /* 0x0000002b00297202 */ /* 0x000fe20000000f00 */
[----:B------:R-:W-:Y:S01]  /*36f0*/  FFMA.FTZ R8, R7, R26, -R8 ;  /* 0x0000001a07087223 */ /* 0x000fe20000010808 */
[----:B------:R-:W-:Y:S01]  /*3700*/  FFMA.FTZ R9, R6, R29, -R9 ;  /* 0x0000001d06097223 */ /* 0x000fe20000010809 */
[----:B------:R-:W-:Y:S02]  /*3710*/  IMAD R10, R12, UR16, RZ ;  /* 0x000000100c0a7c24 */ /* 0x000fe4000f8e02ff */
[----:B------:R-:W-:-:S04]  /*3720*/  IMAD.WIDE.U32 R40, R13, UR16, R40 ;  /* 0x000000100d287c25 */ /* 0x000fc8000f8e0028 */
[----:B------:R-:W-:Y:S01]  /*3730*/  FMUL.FTZ R9, R9, UR10 ;  /* 0x0000000a09097c20 */ /* 0x000fe20008410000 */
[----:B------:R-:W-:Y:S01]  /*3740*/  FMUL.FTZ R8, R8, UR10 ;  /* 0x0000000a08087c20 */ /* 0x000fe20008410000 */
[----:B------:R-:W-:Y:S01]  /*3750*/  IMAD R7, R13, UR17, R10 ;  /* 0x000000110d077c24 */ /* 0x000fe2000f8e020a */
[----:B------:R-:W-:Y:S02]  /*3760*/  ULDC.64 UR16, c[0x0][0x210] ;  /* 0x0000840000107ab9 */ /* 0x000fe40000000a00 */
[----:B------:R-:W-:Y:S02]  /*3770*/  LEA R6, P0, R40, UR16, 0x1 ;  /* 0x0000001028067c11 */ /* 0x000fe4000f8008ff */
[----:B------:R-:W-:Y:S02]  /*3780*/  IADD3 R7, R41, R7, RZ ;  /* 0x0000000729077210 */ /* 0x000fe40007ffe0ff */
[----:B------:R-:W-:Y:S02]  /*3790*/  F2FP.F16.F32.PACK_AB R9, R8, R9 ;  /* 0x000000090809723e */ /* 0x000fe400000000ff */
[----:B------:R-:W-:-:S05]  /*37a0*/  LEA.HI.X R7, R40, UR17, R7, 0x1, P0 ;  /* 0x0000001128077c11 */ /* 0x000fca00080f0c07 */
[----:B------:R0:W-:Y:S02]  /*37b0*/  STG.E desc[UR12][R6.64], R9 ;  /* 0x0000000906007986 */ /* 0x0001e4000c10190c */
.L_x_923:
[----:B------:R-:W-:Y:S05]  /*37c0*/  BSYNC B0 ;  /* 0x0000000000007941 */ /* 0x000fea0003800000 */
.L_x_922:
[----:B------:R-:W-:Y:S01]  /*37d0*/  ULDC UR4, c[0x0][0x2a0] ;  /* 0x0000a80000047ab9 */ /* 0x000fe20000000800 */
[----:B------:R-:W-:Y:S01]  /*37e0*/  ULDC UR6, c[0x0][0x270] ;  /* 0x00009c0000067ab9 */ /* 0x000fe20000000800 */
[----:B------:R-:W-:Y:S01]  /*37f0*/  IADD3 R35, R24, R35, RZ ;  /* 0x0000002318237210 */ /* 0x000fe20007ffe0ff */
[----:B------:R-:W-:Y:S01]  /*3800*/  UIMAD UR4, UR4, UR6, URZ ;  /* 0x00000006040472a4 */ /* 0x000fe2000f8e023f */
[----:B------:R-:W-:-:S05]  /*3810*/  IADD3 R34, R34, 0x1, RZ ;  /* 0x0000000122227810 */ /* 0x000fca0007ffe0ff */
[----:B------:R-:W-:-:S13]  /*3820*/  ISETP.GE.AND P0, PT, R35, UR4, PT ;  /* 0x0000000423007c0c */ /* 0x000fda000bf06270 */
[----:B------:R-:W-:Y:S05]  /*3830*/  @!P0 BRA `(.L_x_924) ;  /* 0xffffffc800ac8947 */ /* 0x000fea000383ffff */
.L_x_897:
        /* <DEDUP_REMOVED lines=23> */
.L_x_926:
[----:B------:R-:W-:Y:S05]  /*39b0*/  BSYNC B0 ;  /* 0x0000000000007941 */ /* 0x000fea0003800000 */
.L_x_925:
[----:B------:R-:W-:Y:S05]  /*39c0*/  @P0 EXIT ;  /* 0x000000000000094d */ /* 0x000fea0003800000 */
[----:B------:R-:W-:Y:S05]  /*39d0*/  @P2 BRA `(.L_x_927) ;  /* 0x0000000000202947 */ /* 0x000fea0003800000 */
[----:B------:R-:W-:-:S05]  /*39e0*/  IMAD R0, R6, R7, RZ ;  /* 0x0000000706007224 */ /* 0x000fca00078e02ff */
[----:B------:R-:W-:-:S13]  /*39f0*/  ISETP.NE.AND P0, PT, R0, -0x1, PT ;  /* 0xffffffff0000780c */ /* 0x000fda0003f05270 */
[----:B------:R-:W-:Y:S05]  /*3a00*/  @!P0 BRA `(.L_x_927) ;  /* 0x0000000000148947 */ /* 0x000fea0003800000 */
.L_x_928:
[----:B0-----:R-:W2:Y:S04]  /*3a10*/  LDG.E.STRONG.GPU R5, desc[UR12][R2.64] ;  /* 0x0000000c02057981 */ /* 0x001ea8000c1ef900 */
[----:B--2---:R-:W-:Y:S01]  /*3a20*/  CCTL.IVALL ;  /* 0x00000000ff00798f */ /* 0x004fe20002000000 */
[----:B------:R-:W-:Y:S05]  /*3a30*/  YIELD ;  /* 0x0000000000007946 */ /* 0x000fea0003800000 */
[----:B------:R-:W-:-:S13]  /*3a40*/  ISETP.NE.AND P0, PT, R5, R0, PT ;  /* 0x000000000500720c */ /* 0x000fda0003f05270 */
[----:B------:R-:W-:Y:S05]  /*3a50*/  @P0 BRA `(.L_x_928) ;  /* 0xfffffffc00ec0947 */ /* 0x000fea000383ffff */
.L_x_927:
        /* <DEDUP_REMOVED lines=24> */
.L_x_929:
        /* <DEDUP_REMOVED lines=25> */
.L_x_930:
        /* <DEDUP_REMOVED lines=9> */
.L_x_3312:


//--------------------- .text._Z35group_norm_nhwc_bwd_one_pass_kernelI11Fp16IOBf16WLi128ELi16ELi256EEv26Group_norm_nhwc_bwd_params --------------------------
	.section	.text._Z35group_norm_nhwc_bwd_one_pass_kernelI11Fp16IOBf16WLi128ELi16ELi256EEv26Group_norm_nhwc_bwd_params,"ax",@progbits
	.align	128
        .global         _Z35group_norm_nhwc_bwd_one_pass_kernelI11Fp16IOBf16WLi128ELi16ELi256EEv26Group_norm_nhwc_bwd_params
        .type           _Z35group_norm_nhwc_bwd_one_pass_kernelI11Fp16IOBf16WLi128ELi16ELi256EEv26Group_norm_nhwc_bwd_params,@function
        .size           _Z35group_norm_nhwc_bwd_one_pass_kernelI11Fp16IOBf16WLi128ELi16ELi256EEv26Group_norm_nhwc_bwd_params,(.L_x_3313 - _Z35group_norm_nhwc_bwd_one_pass_kernelI11Fp16IOBf16WLi128ELi16ELi256EEv26Group_norm_nhwc_bwd_params)
        .other          _Z35group_norm_nhwc_bwd_one_pass_kernelI11Fp16IOBf16WLi128ELi16ELi256EEv26Group_norm_nhwc_bwd_params,@"STO_CUDA_ENTRY STV_DEFAULT"
_Z35group_norm_nhwc_bwd_one_pass_kernelI11Fp16IOBf16WLi128ELi16ELi256EEv26Group_norm_nhwc_bwd_params:
.text._Z35group_norm_nhwc_bwd_one_pass_kernelI11Fp16IOBf16WLi128ELi16ELi256EEv26Group_norm_nhwc_bwd_params:
        /* <DEDUP_REMOVED lines=15> */
[----:B------:R-:W-:Y:S01]  /*00f0*/  ISETP.GE.U32.AND P2, PT, R40, 0x100, PT ;  /* 0x000001002800780c */ /* 0x000fe20003f46070 */
[----:B------:R-:W-:Y:S01]  /*0100*/  UIMAD.WIDE.U32 UR4, UR10, 0x3, URZ ;  /* 0x000000030a0478a5 */ /* 0x000fe2000f8e003f */
[----:B------:R-:W-:Y:S01]  /*0110*/  SHF.R.S32.HI R5, RZ, 0x1f, R40 ;  /* 0x0000001fff057819 */ /* 0x000fe20000011428 */
[----:B------:R-:W-:Y:S01]  /*0120*/  UIMAD UR8, UR11, 0x3, URZ ;  /* 0x000000030b0878a4 */ /* 0x000fe2000f8e023f */
[----:B------:R-:W1:Y:S01]  /*0130*/  S2UR UR9, SR_CgaCtaId ;  /* 0x00000000000979c3 */ /* 0x000e620000008800 */
[----:B------:R-:W-:Y:S01]  /*0140*/  ULEA.HI UR7, UP0, UR11, UR10, URZ, 0x1 ;  /* 0x0000000a0b077291 */ /* 0x000fe2000f81083f */
[----:B------:R-:W-:Y:S01]  /*0150*/  R2UR UR15, R0 ;  /* 0x00000000000f72ca */ /* 0x000fe200000e0000 */
[----:B------:R-:W-:Y:S01]  /*0160*/  UIADD3 UR8, UR5, UR8, URZ ;  /* 0x0000000805087290 */ /* 0x000fe2000fffe03f */
[----:B------:R-:W-:Y:S01]  /*0170*/  LEA.HI R5, R5, R40, RZ, 0x5 ;  /* 0x0000002805057211 */ /* 0x000fe200078f28ff */
[----:B------:R-:W-:Y:S01]  /*0180*/  UMOV UR6, 0x400 ;  /* 0x0000040000067882 */ /* 0x000fe20000000000 */
[----:B------:R-:W-:-:S04]  /*0190*/  UIADD3.X UR10, URZ, UR11, URZ, UP0, !UPT ;  /* 0x0000000b3f0a7290 */ /* 0x000fc800087fe43f */
[----:B------:R-:W-:Y:S02]  /*01a0*/  USHF.R.S64 UR5, UR7, 0x1, UR10 ;  /* 0x0000000107057899 */ /* 0x000fe4000800100a */
[----:B------:R-:W-:Y:S01]  /*01b0*/  USHF.R.S32.HI UR7, URZ, 0x1, UR10 ;  /* 0x000000013f077899 */ /* 0x000fe2000801140a */
[----:B0-----:R-:W-:-:S03]  /*01c0*/  IMAD R2, R3, UR14, R2 ;  /* 0x0000000e03027c24 */ /* 0x001fc6000f8e0202 */
[----:B------:R-:W-:Y:S01]  /*01d0*/  USHF.L.U64.HI UR7, UR5, 0x2, UR7 ;  /* 0x0000000205077899 */ /* 0x000fe20008010207 */
[----:B------:R-:W0:Y:S01]  /*01e0*/  S2R R3, SR_LANEID ;  /* 0x0000000000037919 */ /* 0x000e220000000000 */
[----:B------:R-:W-:Y:S02]  /*01f0*/  ISETP.LT.U32.AND P1, PT, R2, UR16, PT ;  /* 0x0000001002007c0c */ /* 0x000fe4000bf21070 */
[----:B------:R-:W-:Y:S01]  /*0200*/  SHF.R.S32.HI R4, RZ, 0x1f, R2 ;  /* 0x0000001fff047819 */ /* 0x000fe20000011402 */
[----:B-1----:R-:W-:Y:S02]  /*0210*/  ULEA UR9, UR9, UR6, 0x18 ;  /* 0x0000000609097291 */ /* 0x002fe4000f8ec03f */
[----:B------:R-:W-:Y:S01]  /*0220*/  ULEA.HI UR6, UP0, UR8, UR4, URZ, 0x1 ;  /* 0x0000000408067291 */ /* 0x000fe2000f81083f */
[----:B------:R-:W-:Y:S02]  /*0230*/  ISETP.LT.AND.EX P1, PT, R4, UR17, !P2, P1 ;  /* 0x0000001104007c0c */ /* 0x000fe4000d721310 */
[----:B------:R-:W-:Y:S01]  /*0240*/  IADD3 R4, R2, 0x20, RZ ;  /* 0x0000002002047810 */ /* 0x000fe20007ffe0ff */
[----:B------:R-:W-:Y:S01]  /*0250*/  UIADD3.X UR8, URZ, UR8, URZ, UP0, !UPT ;  /* 0x000000083f087290 */ /* 0x000fe200087fe43f */
[----:B------:R-:W-:-:S02]  /*0260*/  UMOV UR4, URZ ;  /* 0x0000003f00047c82 */ /* 0x000fc40008000000 */
        /* <DEDUP_REMOVED lines=8> */
[----:B------:R-:W-:-:S07]  /*02f0*/  LEA R4, R4, UR9, 0x3 ;  /* 0x0000000904047c11 */ /* 0x000fce000f8e18ff */
.L_x_966:
[----:B------:R-:W1:Y:S01]  /*0300*/  LDC R11, c[0x0][0x2a0] ;  /* 0x0000a800ff0b7b82 */ /* 0x000e620000000800 */
        /* <DEDUP_REMOVED lines=8> */
[----:B------:R-:W3:Y:S02]  /*0390*/  @P2 LDC.64 R16, c[0x0][0x288] ;  /* 0x0000a200ff102b82 */ /* 0x000ee40000000a00 */
[----:B------:R-:W4:Y:S01]  /*03a0*/  LDG.E.64 R14, desc[UR12][R14.64] ;  /* 0x0000000c0e0e7981 */ /* 0x000f22000c1e1b00 */
[----:B-1----:R-:W-:-:S05]  /*03b0*/  IABS R8, R11 ;  /* 0x0000000b00087213 */ /* 0x002fca0000000000 */
[----:B------:R-:W1:Y:S01]  /*03c0*/  @P2 LDC.64 R20, c[0x0][0x230] ;  /* 0x00008c00ff142b82 */ /* 0x000e620000000a00 */
[----:B0-----:R-:W0:Y:S01]  /*03d0*/  I2F.RP R5, R8 ;  /* 0x0000000800057306 */ /* 0x001e220000209400 */
        /* <DEDUP_REMOVED lines=160> */
.L_x_933:
[----:B------:R-:W-:Y:S05]  /*0de0*/  BSYNC B0 ;  /* 0x0000000000007941 */ /* 0x000fea0003800000 */
.L_x_932:
[----:B------:R-:W-:Y:S01]  /*0df0*/  ULDC.U8 UR9, c[0x0][0x2a4] ;  /* 0x0000a90000097ab9 */ /* 0x000fe20000000000 */
[--C-:B-----5:R-:W-:Y:S01]  /*0e00*/  HADD2.F32 R6, -RZ, R38.reuse.H0_H0 ;  /* 0x20000026ff067230 */ /* 0x120fe20000004100 */
        /* <DEDUP_REMOVED lines=27> */
.L_x_934:
        /* <DEDUP_REMOVED lines=33> */
.L_x_935:
        /* <DEDUP_REMOVED lines=31> */
.L_x_936:
[----:B------:R-:W-:Y:S01]  /*13c0*/  FFMA.FTZ R22, R8, R21, R19 ;  /* 0x0000001508167223 */ /* 0x000fe20000010013 */
[----:B------:R-:W-:Y:S01]  /*13d0*/  FMUL.FTZ R20, R18, R31 ;  /* 0x0000001f12147220 */ /* 0x000fe20000410000 */
[----:B------:R-:W-:Y:S01]  /*13e0*/  FADD.FTZ R21, R21, R12 ;  /* 0x0000000c15157221 */ /* 0x000fe20000010000 */
[----:B------:R-:W-:Y:S02]  /*13f0*/  FMUL.FTZ R23, R15, R28 ;  /* 0x0000001c0f177220 */ /* 0x000fe40000410000 */
[----:B------:R-:W-:Y:S01]  /*1400*/  FFMA.FTZ R19, R17, R20, R22 ;  /* 0x0000001411137223 */ /* 0x000fe20000010016 */
[----:B------:R-:W-:Y:S01]  /*1410*/  FADD.FTZ R20, R21, R20 ;  /* 0x0000001415147221 */ /* 0x000fe20000010000 */
[--C-:B------:R-:W-:Y:S02]  /*1420*/  HADD2.F32 R21, -RZ, R35.reuse.H0_H0 ;  /* 0x20000023ff157230 */ /* 0x100fe40000004100 */
[----:B------:R-:W-:Y:S02]  /*1430*/  HADD2.F32 R22, -RZ, R35.H1_H1 ;  /* 0x30000023ff167230 */ /* 0x000fe40000004100 */
[----:B------:R-:W-:Y:S01]  /*1440*/  FFMA.FTZ R12, R16, R23, R19 ;  /* 0x00000017100c7223 */ /* 0x000fe20000010013 */
[----:B------:R-:W-:Y:S01]  /*1450*/  FADD.FTZ R23, R23, R20 ;  /* 0x0000001417177221 */ /* 0x000fe20000010000 */
[----:B------:R-:W-:Y:S01]  /*1460*/  FADD.FTZ R21, R21, -UR20 ;  /* 0x8000001415157e21 */ /* 0x000fe20008010000 */
[----:B------:R-:W-:-:S02]  /*1470*/  HADD2.F32 R19, -RZ, R32.H1_H1 ;  /* 0x30000020ff137230 */ /* 0x000fc40000004100 */
[----:B------:R-:W-:Y:S01]  /*1480*/  FADD.FTZ R20, R22, -UR20 ;  /* 0x8000001416147e21 */ /* 0x000fe20008010000 */
[----:B------:R-:W-:Y:S02]  /*1490*/  HADD2.F32 R22, -RZ, R32.H0_H0 ;  /* 0x20000020ff167230 */ /* 0x000fe40000004100 */
        /* <DEDUP_REMOVED lines=21> */
.L_x_937:
        /* <DEDUP_REMOVED lines=81> */
.L_x_939:
[----:B------:R-:W-:Y:S05]  /*1b00*/  BSYNC B0 ;  /* 0x0000000000007941 */ /* 0x000fea0003800000 */
.L_x_938:
        /* <DEDUP_REMOVED lines=158> */
.L_x_941:
[----:B------:R-:W-:Y:S05]  /*24f0*/  BSYNC B0 ;  /* 0x0000000000007941 */ /* 0x000fea0003800000 */
.L_x_940:
        /* <DEDUP_REMOVED lines=20> */
.L_x_943:
[----:B------:R-:W-:Y:S05]  /*2640*/  BSYNC B0 ;  /* 0x0000000000007941 */ /* 0x000fea0003800000 */
.L_x_942:
        /* <DEDUP_REMOVED lines=35> */
.L_x_946:
[----:B------:R-:W2:Y:S04]  /*2880*/  LDG.E.STRONG.GPU R5, desc[UR12][R8.64] ;  /* 0x0000000c08057981 */ /* 0x000ea8000c1ef900 */
[----:B--2---:R-:W-:Y:S01]  /*2890*/  CCTL.IVALL ;  /* 0x00000000ff00798f */ /* 0x004fe20002000000 */
[----:B------:R-:W-:Y:S05]  /*28a0*/  YIELD ;  /* 0x0000000000007946 */ /* 0x000fea0003800000 */
[----:B------:R-:W-:-:S13]  /*28b0*/  ISETP.NE.AND P0, PT, R5, R12, PT ;  /* 0x0000000c0500720c */ /* 0x000fda0003f05270 */
[----:B------:R-:W-:Y:S05]  /*28c0*/  @P0 BRA `(.L_x_946) ;  /* 0xfffffffc00ec0947 */ /* 0x000fea000383ffff */
.L_x_945:
        /* <DEDUP_REMOVED lines=17> */
.L_x_950:
        /* <DEDUP_REMOVED lines=115> */
.L_x_949:
        /* <DEDUP_REMOVED lines=61> */
.L_x_951:
[----:B------:R-:W-:-:S13]  /*34e0*/  ISETP.NE.OR P0, PT, R5, RZ, P0 ;  /* 0x000000ff0500720c */ /* 0x000fda0000705670 */
[----:B------:R-:W-:Y:S05]  /*34f0*/  @!P0 BRA `(.L_x_947) ;  /* 0x00000000007c8947 */ /* 0x000fea0003800000 */
.L_x_948:
        /* <DEDUP_REMOVED lines=31> */
.L_x_947:
        /* <DEDUP_REMOVED lines=11> */
.L_x_953:
[----:B------:R-:W-:Y:S05]  /*37a0*/  BSYNC B0 ;  /* 0x0000000000007941 */ /* 0x000fea0003800000 */
.L_x_952:
        /* <DEDUP_REMOVED lines=16> */
.L_x_944:
[----:B------:R-:W1:Y:S01]  /*38b0*/  S2UR UR10, SR_CgaCtaId ;  /* 0x00000000000a79c3 */ /* 0x000e620000008800 */
[----:B------:R-:W-:Y:S01]  /*38c0*/  UMOV UR9, 0x400 ;  /* 0x0000040000097882 */ /* 0x000fe20000000000 */
[----:B------:R-:W-:Y:S01]  /*38d0*/  SHF.R.U32.HI R5, RZ, 0x3, R40 ;  /* 0x00000003ff057819 */ /* 0x000fe20000011628 */
[----:B------:R-:W-:-:S05]  /*38e0*/  ULDC.64 UR18, c[0x0][0x290] ;  /* 0x0000a40000127ab9 */ /* 0x000fca0000000a00 */
[----:B--2---:R-:W2:Y:S01]  /*38f0*/  LDC R10, c[0x0][0x2ac] ;  /* 0x0000ab00ff0a7b82 */ /* 0x004ea20000000800 */
[----:B-1----:R-:W-:Y:S01]  /*3900*/  ULEA UR9, UR10, UR9, 0x18 ;  /* 0x000000090a097291 */ /* 0x002fe2000f8ec03f */
[----:B--2---:R-:W-:-:S08]  /*3910*/  IMAD R5, R10, UR14, R5 ;  /* 0x0000000e0a057c24 */ /* 0x004fd0000f8e0205 */
[----:B------:R0:W-:Y:S01]  /*3920*/  @!P3 STS.64 [UR9+0x50], R6 ;  /* 0x00005006ff00b988 */ /* 0x0001e20008000a09 */
[----:B------:R-:W-:Y:S01]  /*3930*/  BAR.SYNC.DEFER_BLOCKING 0x0 ;  /* 0x0000000000007b1d */ /* 0x000fe20000010000 */
[C---:B------:R-:W-:Y:S02]  /*3940*/  IADD3 R10, R5.reuse, 0x40, RZ ;  /* 0x00000040050a7810 */ /* 0x040fe40007ffe0ff */
[----:B------:R-:W-:Y:S02]  /*3950*/  IADD3 R5, R5, 0x60, RZ ;  /* 0x0000006005057810 */ /* 0x000fe40007ffe0ff */
[----:B------:R-:W-:Y:S01]  /*3960*/  ISETP.GE.U32.AND P0, PT, R10, UR18, PT ;  /* 0x000000120a007c0c */ /* 0x000fe2000bf06070 */
[--C-:B0-----:R-:W-:Y:S01]  /*3970*/  HADD2.F32 R7, -RZ, R38.reuse.H0_H0 ;  /* 0x20000026ff077230 */ /* 0x101fe20000004100 */
[----:B------:R-:W-:Y:S01]  /*3980*/  ISETP.GE.U32.AND P3, PT, R5, UR18, PT ;  /* 0x0000001205007c0c */ /* 0x000fe2000bf66070 */
[----:B------:R-:W-:Y:S01]  /*3990*/  HADD2.F32 R38, -RZ, R38.H1_H1 ;  /* 0x30000026ff267230 */ /* 0x000fe20000004100 */
[----:B------:R-:W-:-:S02]  /*39a0*/  SHF.R.S32.HI R5, RZ, 0x1f, R5 ;  /* 0x0000001fff057819 */ /* 0x000fc40000011405 */
[----:B------:R-:W-:Y:S02]  /*39b0*/  SHF.R.S32.HI R10, RZ, 0x1f, R10 ;  /* 0x0000001fff0a7819 */ /* 0x000fe4000001140a */
[----:B------:R-:W-:Y:S01]  /*39c0*/  ISETP.GE.AND.EX P3, PT, R5, UR19, PT, P3 ;  /* 0x0000001305007c0c */ /* 0x000fe2000bf66330 */
[----:B------:R-:W-:Y:S01]  /*39d0*/  FADD.FTZ R38, R38, -UR20 ;  /* 0x8000001426267e21 */ /* 0x000fe20008010000 */
[----:B------:R-:W-:-:S03]  /*39e0*/  ISETP.GE.AND.EX P0, PT, R10, UR19, PT, P0 ;  /* 0x000000130a007c0c */ /* 0x000fc6000bf06300 */
[----:B------:R-:W-:Y:S01]  /*39f0*/  FMUL.FTZ R38, R38, UR11 ;  /* 0x0000000b26267c20 */ /* 0x000fe20008410000 */
[----:B------:R-:W0:Y:S01]  /*3a00*/  LDS.64 R8, [UR9+0x50] ;  /* 0x00005009ff087984 */ /* 0x000e220008000a00 */
[----:B------:R-:W-:Y:S02]  /*3a10*/  ULDC UR9, c[0x0][0x2bc] ;  /* 0x0000af0000097ab9 */ /* 0x000fe40000000800 */
[----:B0-----:R-:W-:Y:S01]  /*3a20*/  FMUL.FTZ R6, R9, UR9 ;  /* 0x0000000909067c20 */ /* 0x001fe20008410000 */
[----:B------:R-:W-:Y:S01]  /*3a30*/  FADD.FTZ R9, R7, -UR20 ;  /* 0x8000001407097e21 */ /* 0x000fe20008010000 */
[----:B------:R-:W-:Y:S01]  /*3a40*/  FMUL.FTZ R5, R8, UR9 ;  /* 0x0000000908057c20 */ /* 0x000fe20008410000 */
[----:B------:R-:W-:Y:S02]  /*3a50*/  HADD2.F32 R8, -RZ, R37.H0_H0 ;  /* 0x20000025ff087230 */ /* 0x000fe40000004100 */
[----:B------:R-:W-:Y:S02]  /*3a60*/  HADD2.F32 R7, -RZ, R39.H0_H0 ;  /* 0x20000027ff077230 */ /* 0x000fe40000004100 */
[----:B------:R-:W-:Y:S01]  /*3a70*/  FMUL.FTZ R19, R9, UR11 ;  /* 0x0000000b09137c20 */ /* 0x000fe20008410000 */
[----:B------:R-:W-:-:S02]  /*3a80*/  HADD2.F32 R37, -RZ, R37.H1_H1 ;  /* 0x30000025ff257230 */ /* 0x000fc40000004100 */
        /* <DEDUP_REMOVED lines=20> */
.L_x_954:
[----:B------:R-:W-:Y:S04]  /*3bd0*/  BSSY B0, `(.L_x_955) ;  /* 0x0000015000007945 */ /* 0x000fe80003800000 */
[----:B------:R-:W-:Y:S05]  /*3be0*/  @!P1 BRA `(.L_x_956) ;  /* 0x00000000004c9947 */ /* 0x000fea0003800000 */
[C---:B------:R-:W-:Y:S01]  /*3bf0*/  FFMA.FTZ R9, R5.reuse, R19, R6 ;  /* 0x0000001305097223 */ /* 0x040fe20000010006 */
[----:B------:R-:W-:Y:S01]  /*3c00*/  SHF.R.S32.HI R11, RZ, 0x1f, R2 ;  /* 0x0000001fff0b7819 */ /* 0x000fe20000011402 */
[----:B------:R-:W-:Y:S01]  /*3c10*/  ULDC.64 UR18, c[0x0][0x288] ;  /* 0x0000a20000127ab9 */ /* 0x000fe20000000a00 */
[----:B------:R-:W-:Y:S01]  /*3c20*/  FFMA.FTZ R12, R5, R38, R6 ;  /* 0x00000026050c7223 */ /* 0x000fe20000010006 */
        /* <DEDUP_REMOVED lines=12> */
[----:B------:R-:W-:Y:S02]  /*3cf0*/  F2FP.F16.F32.PACK_AB R9, R12, R13 ;  /* 0x0000000d0c09723e */ /* 0x000fe400000000ff */
[----:B------:R-:W-:-:S05]  /*3d00*/  LEA.HI.X R11, R8, UR19, R11, 0x1, P5 ;  /* 0x00000013080b7c11 */ /* 0x000fca000a8f0c0b */
[----:B------:R0:W-:Y:S02]  /*3d10*/  STG.E desc[UR12][R10.64], R9 ;  /* 0x000000090a007986 */ /* 0x0001e4000c10190c */
.L_x_956:
[----:B------:R-:W-:Y:S05]  /*3d20*/  BSYNC B0 ;  /* 0x0000000000007941 */ /* 0x000fea0003800000 */
.L_x_955:
[----:B0-----:R-:W-:Y:S01]  /*3d30*/  FADD.FTZ R9, R7, -UR20 ;  /* 0x8000001407097e21 */ /* 0x001fe20008010000 */
        /* <DEDUP_REMOVED lines=24> */
.L_x_957:
[----:B------:R-:W-:Y:S04]  /*3ec0*/  BSSY B0, `(.L_x_958) ;  /* 0x0000016000007945 */ /* 0x000fe80003800000 */
        /* <DEDUP_REMOVED lines=21> */
.L_x_959:
[----:B------:R-:W-:Y:S05]  /*4020*/  BSYNC B0 ;  /* 0x0000000000007941 */ /* 0x000fea0003800000 */
.L_x_958:
[--C-:B0-----:R-:W-:Y:S01]  /*4030*/  HADD2.F32 R7, -RZ, R34.reuse.H0_H0 ;  /* 0x20000022ff077230 */ /* 0x101fe20000004100 */
[C---:B------:R-:W-:Y:S01]  /*4040*/  ISETP.LT.U32.AND P0, PT, R40.reuse, 0x100, !P0 ;  /* 0x000001002800780c */ /* 0x040fe20004701070 */
[----:B------:R-:W-:Y:S01]  /*4050*/  HADD2.F32 R34, -RZ, R34.H1_H1 ;  /* 0x30000022ff227230 */ /* 0x000fe20000004100 */
[----:B------:R-:W-:Y:S01]  /*4060*/  ISETP.LT.U32.AND P3, PT, R40, 0x100, !P3 ;  /* 0x000001002800780c */ /* 0x000fe20005f61070 */
[----:B------:R-:W-:Y:S02]  /*4070*/  HADD2.F32 R8, -RZ, R33.H0_H0 ;  /* 0x20000021ff087230 */ /* 0x000fe40000004100 */
        /* <DEDUP_REMOVED lines=26> */
.L_x_960:
        /* <DEDUP_REMOVED lines=22> */
.L_x_962:
[----:B------:R-:W-:Y:S05]  /*4380*/  BSYNC B0 ;  /* 0x0000000000007941 */ /* 0x000fea0003800000 */
.L_x_961:
        /* <DEDUP_REMOVED lines=25> */
.L_x_963:
        /* <DEDUP_REMOVED lines=12> */
[----:B------:R-:W-:Y:S01]  /*45e0*/  FMUL.FTZ R8, R6, UR11 ;  /* 0x0000000b06087c20 */ /* 0x000fe20008410000 */
        /* <DEDUP_REMOVED lines=8> */
.L_x_965:
[----:B------:R-:W-:Y:S05]  /*4670*/  BSYNC B0 ;  /* 0x0000000000007941 */ /* 0x000fea0003800000 */
.L_x_964:
        /* <DEDUP_REMOVED lines=8> */
.L_x_931:
        /* <DEDUP_REMOVED lines=23> */
.L_x_968:
[----:B------:R-:W-:Y:S05]  /*4870*/  BSYNC B0 ;  /* 0x0000000000007941 */ /* 0x000fea0003800000 */
.L_x_967:
[----:B------:R-:W-:Y:S05]  /*4880*/  @P0 EXIT ;  /* 0x000000000000094d */ /* 0x000fea0003800000 */
[----:B------:R-:W-:Y:S05]  /*4890*/  @P2 BRA `(.L_x_969) ;  /* 0x0000000000202947 */ /* 0x000fea0003800000 */
[----:B------:R-:W-:-:S05]  /*48a0*/  IMAD R0, R6, R7, RZ ;  /* 0x0000000706007224 */ /* 0x000fca00078e02ff */
[----:B------:R-:W-:-:S13]  /*48b0*/  ISETP.NE.AND P0, PT, R0, -0x1, PT ;  /* 0xffffffff0000780c */ /* 0x000fda0003f05270 */
[----:B------:R-:W-:Y:S05]  /*48c0*/  @!P0 BRA `(.L_x_969) ;  /* 0x0000000000148947 */ /* 0x000fea0003800000 */
.L_x_970:
[----:B0-----:R-:W2:Y:S04]  /*48d0*/  LDG.E.STRONG.GPU R5, desc[UR12][R2.64] ;  /* 0x0000000c02057981 */ /* 0x001ea8000c1ef900 */
[----:B--2---:R-:W-:Y:S01]  /*48e0*/  CCTL.IVALL ;  /* 0x00000000ff00798f */ /* 0x004fe20002000000 */
[----:B------:R-:W-:Y:S05]  /*48f0*/  YIELD ;  /* 0x0000000000007946 */ /* 0x000fea0003800000 */
[----:B------:R-:W-:-:S13]  /*4900*/  ISETP.NE.AND P0, PT, R5, R0, PT ;  /* 0x000000000500720c */ /* 0x000fda0003f05270 */
[----:B------:R-:W-:Y:S05]  /*4910*/  @P0 BRA `(.L_x_970) ;  /* 0xfffffffc00ec0947 */ /* 0x000fea000383ffff */
.L_x_969:
        /* <DEDUP_REMOVED lines=24> */
.L_x_971:
        /* <DEDUP_REMOVED lines=25> */
.L_x_972:
        /* <DEDUP_REMOVED lines=13> */
.L_x_3313:


//--------------------- .text._Z35group_norm_nhwc_bwd_one_pass_kernelI11Fp16IOBf16WLi256ELi16ELi256EEv26Group_norm_nhwc_bwd_params --------------------------
	.section	.text._Z35group_norm_nhwc_bwd_one_pass_kernelI11Fp16IOBf16WLi256ELi16ELi256EEv26Group_norm_nhwc_bwd_params,"ax",@progbits
	.align	128
        .global         _Z35group_norm_nhwc_bwd_one_pass_kernelI11Fp16IOBf16WLi256ELi16ELi256EEv26Group_norm_nhwc_bwd_params
        .type           _Z35group_norm_nhwc_bwd_one_pass_kernelI11Fp16IOBf16WLi256ELi16ELi256EEv26Group_norm_nhwc_bwd_params,@function
        .size           _Z35group_norm_nhwc_bwd_one_pass_kernelI11Fp16IOBf16WLi256ELi16ELi256EEv26Group_norm_nhwc_bwd_params,(.L_x_3314 - _Z35group_norm_nhwc_bwd_one_pass_kernelI11Fp16IOBf16WLi256ELi16ELi256EEv26Group_norm_nhwc_bwd_params)
        .other          _Z35group_norm_nhwc_bwd_one_pass_kernelI11Fp16IOBf16WLi256ELi16ELi256EEv26Group_norm_nhwc_bwd_params,@"STO_CUDA_ENTRY STV_DEFAULT"
_Z35group_norm_nhwc_bwd_one_pass_kernelI11Fp16IOBf16WLi256ELi16ELi256EEv26Group_norm_nhwc_bwd_params:
.text._Z35group_norm_nhwc_bwd_one_pass_kernelI11Fp16IOBf16WLi256ELi16ELi256EEv26Group_norm_nhwc_bwd_params:
        /* <DEDUP_REMOVED lines=47> */
.L_x_1024:
        /* <DEDUP_REMOVED lines=12> */
[C---:B------:R-:W-:Y:S02]  /*03b0*/  IADD3 R18, R2.reuse, 0x60, RZ ;  /* 0x0000006002127810 */ /* 0x040fe40007ffe0ff */
[C---:B------:R-:W-:Y:S02]  /*03c0*/  IADD3 R14, R2.reuse, 0x80, RZ ;  /* 0x00000080020e7810 */ /* 0x040fe40007ffe0ff */
[----:B------:R-:W-:Y:S02]  /*03d0*/  IADD3 R49, R2, 0xe0, RZ ;  /* 0x000000e002317810 */ /* 0x000fe40007ffe0ff */
[----:B-1----:R-:W-:Y:S01]  /*03e0*/  IABS R6, R8 ;  /* 0x0000000800067213 */ /* 0x002fe20000000000 */
[----:B------:R-:W1:Y:S01]  /*03f0*/  @P6 LDC.64 R36, c[0x0][0x230] ;  /* 0x00008c00ff246b82 */ /* 0x000e620000000a00 */
[----:B------:R-:W-:-:S02]  /*0400*/  SHF.R.S32.HI R45, RZ, 0x1f, R49 ;  /* 0x0000001fff2d7819 */ /* 0x000fc40000011431 */
        /* <DEDUP_REMOVED lines=66> */
[----:B-1----:R-:W-:-:S02]  /*0830*/  @P6 IADD3 R36, P1, R25, R36, RZ ;  /* 0x0000002419246210 */ /* 0x002fc40007f3e0ff */
[----:B------:R-:W-:Y:S01]  /*0840*/  SHF.R.S32.HI R15, RZ, 0x1f, R14 ;  /* 0x0000001fff0f7819 */ /* 0x000fe2000001140e */
[----:B------:R-:W-:Y:S01]  /*0850*/  @!P5 IMAD.WIDE.U32 R4, R23, R4, R12 ;  /* 0x000000041704d225 */ /* 0x000fe200078e000c */
[----:B------:R-:W-:Y:S02]  /*0860*/  @P6 IADD3.X R37, R20, R37, RZ, P1, !PT ;  /* 0x0000002514256210 */ /* 0x000fe40000ffe4ff */
[----:B------:R-:W-:Y:S01]  /*0870*/  ISETP.GE.OR.EX P2, PT, R15, UR19, P0, P2 ;  /* 0x000000130f007c0c */ /* 0x000fe20008746720 */
[----:B------:R-:W1:Y:S01]  /*0880*/  @!P3 LDC.64 R12, c[0x0][0x288] ;  /* 0x0000a200ff0cbb82 */ /* 0x000e620000000a00 */
[----:B---3--:R-:W-:Y:S02]  /*0890*/  @P6 IADD3 R34, P1, R25, R34, RZ ;  /* 0x0000002219226210 */ /* 0x008fe40007f3e0ff */
[----:B------:R-:W-:Y:S02]  /*08a0*/  @!P5 IADD3 R5, R5, R27, RZ ;  /* 0x0000001b0505d210 */ /* 0x000fe40007ffe0ff */
[----:B------:R-:W-:-:S02]  /*08b0*/  @!P5 SHF.L.U32 R23, R4, 0x1, RZ ;  /* 0x000000010417d819 */ /* 0x000fc400000006ff */
        /* <DEDUP_REMOVED lines=39> */
[----:B------:R-:W-:Y:S02]  /*0b30*/  IADD3 R17, R2, 0xa0, RZ ;  /* 0x000000a002117810 */ /* 0x000fe40007ffe0ff */
[----:B------:R-:W-:Y:S02]  /*0b40*/  @!P3 IADD3.X R25, R18, R25, RZ, P1, !PT ;  /* 0x000000191219b210 */ /* 0x000fe40000ffe4ff */
[----:B-1----:R-:W-:-:S02]  /*0b50*/  @!P3 IADD3 R22, P1, R15, R22, RZ ;  /* 0x000000160f16b210 */ /* 0x002fc40007f3e0ff */
[----:B------:R-:W-:Y:S02]  /*0b60*/  @!P2 IADD3 R15, R5, R19, RZ ;  /* 0x00000013050fa210 */ /* 0x000fe40007ffe0ff */
[----:B------:R-:W-:Y:S02]  /*0b70*/  @!P2 SHF.L.U32 R5, R4, 0x1, RZ ;  /* 0x000000010405a819 */ /* 0x000fe400000006ff */
[----:B------:R-:W-:Y:S02]  /*0b80*/  @!P3 IADD3.X R23, R18, R23, RZ, P1, !PT ;  /* 0x000000171217b210 */ /* 0x000fe40000ffe4ff */
[----:B------:R-:W-:Y:S02]  /*0b90*/  @!P2 SHF.L.U64.HI R14, R4, 0x1, R15 ;  /* 0x00000001040ea819 */ /* 0x000fe4000001020f */
[----:B----4-:R-:W-:Y:S02]  /*0ba0*/  @!P2 IADD3 R20, P1, R5, R20, RZ ;  /* 0x000000140514a210 */ /* 0x010fe40007f3e0ff */
[----:B------:R-:W-:-:S02]  /*0bb0*/  SHF.R.S32.HI R41, RZ, 0x1f, R2 ;  /* 0x0000001fff297819 */ /* 0x000fc40000011402 */
[C---:B------:R-:W-:Y:S02]  /*0bc0*/  @!P2 IADD3.X R21, R14.reuse, R21, RZ, P1, !PT ;  /* 0x000000150e15a210 */ /* 0x040fe40000ffe4ff */
[----:B0-----:R-:W-:Y:S02]  /*0bd0*/  @!P2 IADD3 R4, P1, R5, R12, RZ ;  /* 0x0000000c0504a210 */ /* 0x001fe40007f3e0ff */
[----:B------:R-:W-:Y:S02]  /*0be0*/  P2R R39, PR, RZ, 0x10 ;  /* 0x00000010ff277803 */ /* 0x000fe40000000000 */
[----:B------:R-:W-:Y:S02]  /*0bf0*/  @!P2 IADD3.X R5, R14, R13, RZ, P1, !PT ;  /* 0x0000000d0e05a210 */ /* 0x000fe40000ffe4ff */
[----:B------:R-:W-:Y:S02]  /*0c00*/  ISETP.GE.U32.AND P1, PT, R17, UR18, PT ;  /* 0x0000001211007c0c */ /* 0x000fe4000bf26070 */
[----:B------:R-:W-:-:S04]  /*0c10*/  SHF.R.S32.HI R13, RZ, 0x1f, R17 ;  /* 0x0000001fff0d7819 */ /* 0x000fc80000011411 */
        /* <DEDUP_REMOVED lines=57> */
[----:B-----5:R1:W5:Y:S04]  /*0fb0*/  @P6 LDG.E R46, desc[UR12][R48.64] ;  /* 0x0000000c302e6981 */ /* 0x020368000c1e1900 */
[----:B------:R-:W5:Y:S01]  /*0fc0*/  @P5 LDG.E R47, desc[UR12][R34.64] ;  /* 0x0000000c222f5981 */ /* 0x000f62000c1e1900 */
[----:B------:R-:W-:Y:S02]  /*0fd0*/  MOV R54, RZ ;  /* 0x000000ff00367202 */ /* 0x000fe40000000f00 */
[----:B0-----:R-:W-:Y:S02]  /*0fe0*/  CS2R R44, SRZ ;  /* 0x00000000002c7805 */ /* 0x001fe4000001ff00 */
[----:B------:R-:W-:Y:S02]  /*0ff0*/  CS2R R52, SRZ ;  /* 0x0000000000347805 */ /* 0x000fe4000001ff00 */
[----:B------:R-:W-:-:S02]  /*1000*/  CS2R R50, SRZ ;  /* 0x0000000000327805 */ /* 0x000fc4000001ff00 */
[----:B-1----:R-:W-:Y:S01]  /*1010*/  CS2R R48, SRZ ;  /* 0x0000000000307805 */ /* 0x002fe2000001ff00 */
[----:B------:R-:W5:Y:S04]  /*1020*/  @!P3 LDG.E R44, desc[UR12][R24.64] ;  /* 0x0000000c182cb981 */ /* 0x000f68000c1e1900 */
[----:B------:R-:W5:Y:S04]  /*1030*/  @!P3 LDG.E R50, desc[UR12][R22.64] ;  /* 0x0000000c1632b981 */ /* 0x000f68000c1e1900 */
[----:B------:R-:W5:Y:S01]  /*1040*/  @!P1 LDG.E R48, desc[UR12][R12.64] ;  /* 0x0000000c0c309981 */ /* 0x000f62000c1e1900 */
[----:B------:R-:W-:Y:S01]  /*1050*/  UMOV UR18, 0x3f800000 ;  /* 0x3f80000000127882 */ /* 0x000fe20000000000 */
[----:B------:R-:W-:Y:S02]  /*1060*/  BSSY B0, `(.L_x_974) ;  /* 0x0000036000007945 */ /* 0x000fe40003800000 */
        /* <DEDUP_REMOVED lines=26> */
[----:B------:R-:W3:Y:S04]  /*1210*/  @!P6 LDG.E R54, desc[UR12][R18.64] ;  /* 0x0000000c1236e981 */ /* 0x000ee8000c1e1900 */
[----:B------:R2:W5:Y:S01]  /*1220*/  @!P6 LDG.E R53, desc[UR12][R16.64] ;  /* 0x0000000c1035e981 */ /* 0x000562000c1e1900 */
[----:B------:R-:W-:Y:S01]  /*1230*/  @UP0 UMOV UR18, UR9 ;  /* 0x0000000900120c82 */ /* 0x000fe20008000000 */
[----:B------:R-:W-:Y:S01]  /*1240*/  HFMA2.MMA R3, -RZ, RZ, 0, 0 ;  /* 0x00000000ff037435 */ /* 0x000fe200000001ff */
[----:B-1----:R-:W-:-:S02]  /*1250*/  CS2R R36, SRZ ;  /* 0x0000000000247805 */ /* 0x002fc4000001ff00 */
[----:B------:R-:W-:Y:S01]  /*1260*/  MOV R4, RZ ;  /* 0x000000ff00047202 */ /* 0x000fe20000000f00 */
[--C-:B---3--:R-:W-:Y:S02]  /*1270*/  HADD2.F32 R18, -RZ, R54.reuse.H0_H0 ;  /* 0x20000036ff127230 */ /* 0x108fe40000004100 */
[----:B------:R-:W-:Y:S01]  /*1280*/  HADD2.F32 R19, -RZ, R54.H1_H1 ;  /* 0x30000036ff137230 */ /* 0x000fe20000004100 */
[----:B--2---:R-:W-:Y:S06]  /*1290*/  @P0 BRA `(.L_x_975) ;  /* 0x0000000000480947 */ /* 0x004fec0003800000 */
        /* <DEDUP_REMOVED lines=18> */
.L_x_975:
[----:B------:R-:W-:Y:S05]  /*13c0*/  BSYNC B0 ;  /* 0x0000000000007941 */ /* 0x000fea0003800000 */
.L_x_974:
        /* <DEDUP_REMOVED lines=28> */
.L_x_976:
[----:B------:R-:W-:Y:S01]  /*1590*/  FMUL.FTZ R5, R33, R3 ;  /* 0x0000000321057220 */ /* 0x000fe20000410000 */
        /* <DEDUP_REMOVED lines=32> */
.L_x_977:
[--C-:B------:R-:W-:Y:S02]  /*17a0*/  HADD2.F32 R11, -RZ, R43.reuse.H0_H0 ;  /* 0x2000002bff0b7230 */ /* 0x100fe40000004100 */
[----:B------:R-:W-:Y:S01]  /*17b0*/  FMUL.FTZ R13, R32, R3 ;  /* 0x00000003200d7220 */ /* 0x000fe20000410000 */
[----:B------:R-:W-:Y:S02]  /*17c0*/  HADD2.F32 R14, -RZ, R43.H1_H1 ;  /* 0x3000002bff0e7230 */ /* 0x000fe40000004100 */
[----:B------:R-:W-:Y:S01]  /*17d0*/  FADD.FTZ R11, R11, -UR17 ;  /* 0x800000110b0b7e21 */ /* 0x000fe20008010000 */
[----:B------:R-:W-:Y:S02]  /*17e0*/  FFMA.FTZ R12, R28, R13, R5 ;  /* 0x0000000d1c0c7223 */ /* 0x000fe40000010005 */
[----:B------:R-:W-:Y:S01]  /*17f0*/  FADD.FTZ R15, R14, -UR17 ;  /* 0x800000110e0f7e21 */ /* 0x000fe20008010000 */
[----:B------:R-:W-:Y:S01]  /*1800*/  FADD.FTZ R13, R10, R13 ;  /* 0x0000000d0a0d7221 */ /* 0x000fe20000010000 */
[----:B------:R-:W-:Y:S01]  /*1810*/  FMUL.FTZ R27, R11, UR18 ;  /* 0x000000120b1b7c20 */ /* 0x000fe20008410000 */
[----:B------:R-:W-:-:S02]  /*1820*/  HADD2.F32 R5, -RZ, R51.H0_H0 ;  /* 0x20000033ff057230 */ /* 0x000fc40000004100 */
[----:B------:R-:W-:Y:S01]  /*1830*/  FMUL.FTZ R14, R26, R4 ;  /* 0x000000041a0e7220 */ /* 0x000fe20000410000 */
        /* <DEDUP_REMOVED lines=21> */
.L_x_978:
[----:B------:R-:W-:Y:S01]  /*1990*/  FFMA.FTZ R16, R23, R14, R12 ;  /* 0x0000000e17107223 */ /* 0x000fe2000001000c */
[----:B------:R-:W-:Y:S01]  /*19a0*/  FMUL.FTZ R12, R5, R3 ;  /* 0x00000003050c7220 */ /* 0x000fe20000410000 */
[----:B------:R-:W-:Y:S01]  /*19b0*/  FADD.FTZ R13, R14, R13 ;  /* 0x0000000d0e0d7221 */ /* 0x000fe20000010000 */
[----:B------:R-:W-:Y:S01]  /*19c0*/  FMUL.FTZ R24, R10, R4 ;  /* 0x000000040a187220 */ /* 0x000fe20000410000 */
[--C-:B------:R-:W-:Y:S02]  /*19d0*/  HADD2.F32 R15, -RZ, R44.reuse.H1_H1 ;  /* 0x3000002cff0f7230 */ /* 0x100fe40000004100 */
[----:B------:R-:W-:Y:S01]  /*19e0*/  FFMA.FTZ R14, R27, R12, R16 ;  /* 0x0000000c1b0e7223 */ /* 0x000fe20000010010 */
[----:B------:R-:W-:Y:S01]  /*19f0*/  FADD.FTZ R13, R13, R12 ;  /* 0x0000000c0d0d7221 */ /* 0x000fe20000010000 */
[----:B------:R-:W-:Y:S02]  /*1a00*/  HADD2.F32 R12, -RZ, R44.H0_H0 ;  /* 0x2000002cff0c7230 */ /* 0x000fe40000004100 */
[----:B------:R-:W-:Y:S01]  /*1a10*/  FFMA.FTZ R17, R11, R24, R14 ;  /* 0x000000180b117223 */ /* 0x000fe2000001000e */
[----:B------:R-:W-:Y:S01]  /*1a20*/  FADD.FTZ R15, R15, -UR17 ;  /* 0x800000110f0f7e21 */ /* 0x000fe20008010000 */
[----:B------:R-:W-:Y:S01]  /*1a30*/  FADD.FTZ R24, R24, R13 ;  /* 0x0000000d18187221 */ /* 0x000fe20000010000 */
[----:B------:R-:W-:Y:S01]  /*1a40*/  FADD.FTZ R14, R12, -UR17 ;  /* 0x800000110c0e7e21 */ /* 0x000fe20008010000 */
        /* <DEDUP_REMOVED lines=23> */
.L_x_979:
[----:B------:R-:W-:Y:S01]  /*1bc0*/  FMUL.FTZ R19, R12, R3 ;  /* 0x000000030c137220 */ /* 0x000fe20000410000 */
[--C-:B------:R-:W-:Y:S02]  /*1bd0*/  HADD2.F32 R16, -RZ, R41.reuse.H0_H0 ;  /* 0x20000029ff107230 */ /* 0x100fe40000004100 */
[----:B------:R-:W-:Y:S01]  /*1be0*/  FFMA.FTZ R25, R20, R33, RZ ;  /* 0x0000002114197223 */ /* 0x000fe200000100ff */
        /* <DEDUP_REMOVED lines=8> */
[----:B------:R-:W-:Y:S01]  /*1c70*/  FMUL.FTZ R29, R13, R4 ;  /* 0x000000040d1d7220 */ /* 0x000fe20000410000 */
        /* <DEDUP_REMOVED lines=20> */
.L_x_980:
[----:B------:R-:W-:Y:S01]  /*1dc0*/  FFMA.FTZ R20, R21, R31, RZ ;  /* 0x0000001f15147223 */ /* 0x000fe200000100ff */
[----:B------:R-:W-:Y:S01]  /*1dd0*/  FFMA.FTZ R59, R15, R29, R22 ;  /* 0x0000001d0f3b7223 */ /* 0x000fe20000010016 */
[----:B------:R-:W-:Y:S01]  /*1de0*/  FMUL.FTZ R35, R16, R3 ;  /* 0x0000000310237220 */ /* 0x000fe20000410000 */
[----:B------:R-:W-:Y:S01]  /*1df0*/  FADD.FTZ R24, R29, R24 ;  /* 0x000000181d187221 */ /* 0x000fe20000010000 */
[--C-:B------:R-:W-:Y:S02]  /*1e00*/  HADD2.F32 R21, -RZ, R42.reuse.H0_H0 ;  /* 0x2000002aff157230 */ /* 0x100fe40000004100 */
[----:B------:R-:W-:Y:S01]  /*1e10*/  FFMA.FTZ R20, R23, R26, R20 ;  /* 0x0000001a17147223 */ /* 0x000fe20000010014 */
[----:B------:R-:W-:Y:S02]  /*1e20*/  HADD2.F32 R23, -RZ, R42.H1_H1 ;  /* 0x3000002aff177230 */ /* 0x000fe40000004100 */
[----:B------:R-:W-:Y:S01]  /*1e30*/  FFMA.FTZ R22, R18, R35, R59 ;  /* 0x0000002312167223 */ /* 0x000fe2000001003b */
[----:B------:R-:W-:Y:S01]  /*1e40*/  FADD.FTZ R35, R24, R35 ;  /* 0x0000002318237221 */ /* 0x000fe20000010000 */
[----:B------:R-:W-:Y:S01]  /*1e50*/  FFMA.FTZ R28, R28, R32, R25 ;  /* 0x000000201c1c7223 */ /* 0x000fe20000010019 */
[----:B------:R-:W-:Y:S01]  /*1e60*/  FMUL.FTZ R30, R17, R4 ;  /* 0x00000004111e7220 */ /* 0x000fe20000410000 */
[----:B------:R-:W-:Y:S01]  /*1e70*/  FADD.FTZ R24, R21, -UR17 ;  /* 0x8000001115187e21 */ /* 0x000fe20008010000 */
[----:B------:R-:W-:Y:S01]  /*1e80*/  FADD.FTZ R25, R23, -UR17 ;  /* 0x8000001117197e21 */ /* 0x000fe20008010000 */
[----:B------:R-:W-:-:S02]  /*1e90*/  HADD2.F32 R21, -RZ, R48.H0_H0 ;  /* 0x20000030ff157230 */ /* 0x000fc40000004100 */
[----:B------:R-:W-:Y:S01]  /*1ea0*/  FFMA.FTZ R29, R19, R30, R22 ;  /* 0x0000001e131d7223 */ /* 0x000fe20000010016 */
[----:B------:R-:W-:Y:S01]  /*1eb0*/  FMUL.FTZ R23, R24, UR18 ;  /* 0x0000001218177c20 */ /* 0x000fe20008410000 */
[----:B------:R-:W-:Y:S01]  /*1ec0*/  FADD.FTZ R30, R30, R35 ;  /* 0x000000231e1e7221 */ /* 0x000fe20000010000 */
[----:B------:R-:W-:Y:S02]  /*1ed0*/  HADD2.F32 R22, -RZ, R48.H1_H1 ;  /* 0x30000030ff167230 */ /* 0x000fe40000004100 */
        /* <DEDUP_REMOVED lines=22> */
.L_x_981:
        /* <DEDUP_REMOVED lines=36> */
.L_x_982:
        /* <DEDUP_REMOVED lines=35> */
.L_x_983:
        /* <DEDUP_REMOVED lines=89> */
.L_x_985:
[----:B------:R-:W-:Y:S05]  /*2a40*/  BSYNC B0 ;  /* 0x0000000000007941 */ /* 0x000fea0003800000 */
.L_x_984:
        /* <DEDUP_REMOVED lines=159> */
.L_x_987:
[----:B------:R-:W-:Y:S05]  /*3440*/  BSYNC B0 ;  /* 0x0000000000007941 */ /* 0x000fea0003800000 */
.L_x_986:
        /* <DEDUP_REMOVED lines=19> */
.L_x_989:
[----:B------:R-:W-:Y:S05]  /*3580*/  BSYNC B0 ;  /* 0x0000000000007941 */ /* 0x000fea0003800000 */
.L_x_988:
        /* <DEDUP_REMOVED lines=36> */
.L_x_992:
[----:B------:R-:W2:Y:S04]  /*37d0*/  LDG.E.STRONG.GPU R16, desc[UR12][R12.64] ;  /* 0x0000000c0c107981 */ /* 0x000ea8000c1ef900 */
[----:B--2---:R-:W-:Y:S01]  /*37e0*/  CCTL.IVALL ;  /* 0x00000000ff00798f */ /* 0x004fe20002000000 */
[----:B------:R-:W-:Y:S05]  /*37f0*/  YIELD ;  /* 0x0000000000007946 */ /* 0x000fea0003800000 */
[----:B------:R-:W-:-:S13]  /*3800*/  ISETP.NE.AND P6, PT, R16, R19, PT ;  /* 0x000000131000720c */ /* 0x000fda0003fc5270 */
[----:B------:R-:W-:Y:S05]  /*3810*/  @P6 BRA `(.L_x_992) ;  /* 0xfffffffc00ec6947 */ /* 0x000fea000383ffff */
.L_x_991:
        /* <DEDUP_REMOVED lines=19> */
.L_x_996:
        /* <DEDUP_REMOVED lines=116> */
.L_x_995:
        /* <DEDUP_REMOVED lines=62> */
.L_x_997:
[----:B------:R-:W-:-:S06]  /*4470*/  UISETP.NE.OR UP0, UPT, UR9, URZ, UP0 ;  /* 0x0000003f0900728c */ /* 0x000fcc0008705670 */
[----:B------:R-:W-:-:S13]  /*4480*/  PLOP3.LUT P6, PT, PT, PT, UP0, 0x80, 0x0 ;  /* 0x000000000000781c */ /* 0x000fda0003fcf008 */
[----:B------:R-:W-:Y:S05]  /*4490*/  @!P6 BRA `(.L_x_993) ;  /* 0x00000000007ce947 */ /* 0x000fea0003800000 */
.L_x_994:
        /* <DEDUP_REMOVED lines=31> */
.L_x_993:
        /* <DEDUP_REMOVED lines=10> */
.L_x_999:
[----:B------:R-:W-:Y:S05]  /*4730*/  BSYNC B0 ;  /* 0x0000000000007941 */ /* 0x000fea0003800000 */
.L_x_998:
        /* <DEDUP_REMOVED lines=17> */
.L_x_990:
        /* <DEDUP_REMOVED lines=39> */
.L_x_1000:
        /* <DEDUP_REMOVED lines=20> */
[----:B------:R-:W-:-:S05]  /*4c00*/  F2FP.F16.F32.PACK_AB R11, R10, R11 ;  /* 0x0000000b0a0b723e */ /* 0x000fca00000000ff */
[----:B------:R0:W-:Y:S02]  /*4c10*/  STG.E desc[UR12][R12.64], R11 ;  /* 0x0000000b0c007986 */ /* 0x0001e4000c10190c */
.L_x_1002:
[----:B------:R-:W-:Y:S05]  /*4c20*/  BSYNC B0 ;  /* 0x0000000000007941 */ /* 0x000fea0003800000 */
.L_x_1001:
[----:B------:R-:W-:Y:S01]  /*4c30*/  ISETP.NE.AND P6, PT, R57, RZ, PT ;  /* 0x000000ff3900720c */ /* 0x000fe20003fc5270 */
[----:B0-----:R-:W-:Y:S01]  /*4c40*/  FADD.FTZ R12, R15, -UR17 ;  /* 0x800000110f0c7e21 */ /* 0x001fe20008010000 */
[----:B------:R-:W-:Y:S01]  /*4c50*/  FADD.FTZ R45, R45, -UR17 ;  /* 0x800000112d2d7e21 */ /* 0x000fe20008010000 */
[--C-:B------:R-:W-:Y:S02]  /*4c60*/  HADD2.F32 R15, -RZ, R43.reuse.H0_H0 ;  /* 0x2000002bff0f7230 */ /* 0x100fe40000004100 */
        /* <DEDUP_REMOVED lines=24> */
.L_x_1003:
        /* <DEDUP_REMOVED lines=17> */
[----:B------:R-:W-:Y:S02]  /*4f00*/  LEA R12, P0, R10, UR10, 0x1 ;  /* 0x0000000a0a0c7c11 */ /* 0x000fe4000f8008ff */
[----:B------:R-:W-:Y:S02]  /*4f10*/  IADD3 R19, R11, R19, RZ ;  /* 0x000000130b137210 */ /* 0x000fe40007ffe0ff */
[----:B------:R-:W-:Y:S02]  /*4f20*/  F2FP.F16.F32.PACK_AB R11, R16, R17 ;  /* 0x00000011100b723e */ /* 0x000fe400000000ff */
[----:B------:R-:W-:-:S05]  /*4f30*/  LEA.HI.X R13, R10, UR11, R19, 0x1, P0 ;  /* 0x0000000b0a0d7c11 */ /* 0x000fca00080f0c13 */
[----:B------:R0:W-:Y:S02]  /*4f40*/  STG.E desc[UR12][R12.64], R11 ;  /* 0x0000000b0c007986 */ /* 0x0001e4000c10190c */
.L_x_1005:
[----:B------:R-:W-:Y:S05]  /*4f50*/  BSYNC B0 ;  /* 0x0000000000007941 */ /* 0x000fea0003800000 */
.L_x_1004:
        /* <DEDUP_REMOVED lines=27> */
.L_x_1006:
[----:B------:R-:W-:Y:S04]  /*5110*/  BSSY B0, `(.L_x_1007) ;  /* 0x0000016000007945 */ /* 0x000fe80003800000 */
[----:B------:R-:W-:Y:S05]  /*5120*/  @P4 BRA `(.L_x_1008) ;  /* 0x0000000000504947 */ /* 0x000fea0003800000 */
        /* <DEDUP_REMOVED lines=20> */
.L_x_1008:
[----:B------:R-:W-:Y:S05]  /*5270*/  BSYNC B0 ;  /* 0x0000000000007941 */ /* 0x000fea0003800000 */
.L_x_1007:
        /* <DEDUP_REMOVED lines=27> */
.L_x_1009:
        /* <DEDUP_REMOVED lines=22> */
.L_x_1011:
[----:B------:R-:W-:Y:S05]  /*5590*/  BSYNC B0 ;  /* 0x0000000000007941 */ /* 0x000fea0003800000 */
.L_x_1010:
        /* <DEDUP_REMOVED lines=27> */
.L_x_1012:
        /* <DEDUP_REMOVED lines=10> */
[----:B------:R-:W-:Y:S01]  /*57f0*/  IMAD R18, R13, UR10, RZ ;  /* 0x0000000a0d127c24 */ /* 0x000fe2000f8e02ff */
        /* <DEDUP_REMOVED lines=11> */
.L_x_1014:
[----:B------:R-:W-:Y:S05]  /*58b0*/  BSYNC B0 ;  /* 0x0000000000007941 */ /* 0x000fea0003800000 */
.L_x_1013:
[----:B------:R-:W-:Y:S01]  /*58c0*/  FADD.FTZ R13, R10, -UR17 ;  /* 0x800000110a0d7e21 */ /* 0x000fe20008010000 */
[----:B------:R-:W-:Y:S01]  /*58d0*/  FADD.FTZ R42, R42, -UR17 ;  /* 0x800000112a2a7e21 */ /* 0x000fe20008010000 */
[--C-:B------:R-:W-:Y:S02]  /*58e0*/  HADD2.F32 R10, -RZ, R39.reuse.H0_H0 ;  /* 0x20000027ff0a7230 */ /* 0x100fe40000004100 */
[--C-:B------:R-:W-:Y:S02]  /*58f0*/  HADD2.F32 R12, -RZ, R48.reuse.H0_H0 ;  /* 0x20000030ff0c7230 */ /* 0x100fe40000004100 */
[----:B------:R-:W-:Y:S01]  /*5900*/  FMUL.FTZ R26, R13, UR18 ;  /* 0x000000120d1a7c20 */ /* 0x000fe20008410000 */
[----:B0-----:R-:W-:Y:S02]  /*5910*/  HADD2.F32 R11, -RZ, R48.H1_H1 ;  /* 0x30000030ff0b7230 */ /* 0x001fe40000004100 */
        /* <DEDUP_REMOVED lines=21> */
.L_x_1015:
        /* <DEDUP_REMOVED lines=22> */
.L_x_1017:
[----:B------:R-:W-:Y:S05]  /*5bd0*/  BSYNC B0 ;  /* 0x0000000000007941 */ /* 0x000fea0003800000 */
.L_x_1016:
        /* <DEDUP_REMOVED lines=27> */
.L_x_1018:
        /* <DEDUP_REMOVED lines=23> */
.L_x_1020:
[----:B------:R-:W-:Y:S05]  /*5f00*/  BSYNC B0 ;  /* 0x0000000000007941 */ /* 0x000fea0003800000 */
.L_x_1019:
        /* <DEDUP_REMOVED lines=26> */
.L_x_1021:
        /* <DEDUP_REMOVED lines=24> */
.L_x_1023:
[----:B------:R-:W-:Y:S05]  /*6230*/  BSYNC B0 ;  /* 0x0000000000007941 */ /* 0x000fea0003800000 */
.L_x_1022:
        /* <DEDUP_REMOVED lines=8> */
.L_x_973:
        /* <DEDUP_REMOVED lines=23> */
.L_x_1026:
[----:B------:R-:W-:Y:S05]  /*6430*/  BSYNC B0 ;  /* 0x0000000000007941 */ /* 0x000fea0003800000 */
.L_x_1025:
[----:B------:R-:W-:Y:S05]  /*6440*/  @P0 EXIT ;  /* 0x000000000000094d */ /* 0x000fea0003800000 */
[----:B------:R-:W-:Y:S05]  /*6450*/  @P2 BRA `(.L_x_1027) ;  /* 0x0000000000202947 */ /* 0x000fea0003800000 */
[----:B------:R-:W-:-:S05]  /*6460*/  IMAD R0, R6, R7, RZ ;  /* 0x0000000706007224 */ /* 0x000fca00078e02ff */
[----:B------:R-:W-:-:S13]  /*6470*/  ISETP.NE.AND P0, PT, R0, -0x1, PT ;  /* 0xffffffff0000780c */ /* 0x000fda0003f05270 */
[----:B------:R-:W-:Y:S05]  /*6480*/  @!P0 BRA `(.L_x_1027) ;  /* 0x0000000000148947 */ /* 0x000fea0003800000 */
.L_x_1028:
[----:B0-----:R-:W2:Y:S04]  /*6490*/  LDG.E.STRONG.GPU R5, desc[UR12][R2.64] ;  /* 0x0000000c02057981 */ /* 0x001ea8000c1ef900 */
[----:B--2---:R-:W-:Y:S01]  /*64a0*/  CCTL.IVALL ;  /* 0x00000000ff00798f */ /* 0x004fe20002000000 */
[----:B------:R-:W-:Y:S05]  /*64b0*/  YIELD ;  /* 0x0000000000007946 */ /* 0x000fea0003800000 */
[----:B------:R-:W-:-:S13]  /*64c0*/  ISETP.NE.AND P0, PT, R5, R0, PT ;  /* 0x000000000500720c */ /* 0x000fda0003f05270 */
[----:B------:R-:W-:Y:S05]  /*64d0*/  @P0 BRA `(.L_x_1028) ;  /* 0xfffffffc00ec0947 */ /* 0x000fea000383ffff */
.L_x_1027:
        /* <DEDUP_REMOVED lines=24> */
.L_x_1029:
        /* <DEDUP_REMOVED lines=25> */
.L_x_1030:
        /* <DEDUP_REMOVED lines=9> */
.L_x_3314:


//--------------------- .text._Z35group_norm_nhwc_bwd_one_pass_kernelI11Fp16IOBf16WLi512ELi16ELi256EEv26Group_norm_nhwc_bwd_params --------------------------
	.section	.text._Z35group_norm_nhwc_bwd_one_pass_kernelI11Fp16IOBf16WLi512ELi16ELi256EEv26Group_norm_nhwc_bwd_params,"ax",@progbits
	.align	128
        .global         _Z35group_norm_nhwc_bwd_one_pass_kernelI11Fp16IOBf16WLi512ELi16ELi256EEv26Group_norm_nhwc_bwd_params
        .type           _Z35group_norm_nhwc_bwd_one_pass_kernelI11Fp16IOBf16WLi512ELi16ELi256EEv26Group_norm_nhwc_bwd_params,@function
        .size           _Z35group_norm_nhwc_bwd_one_pass_kernelI11Fp16IOBf16WLi512ELi16ELi256EEv26Group_norm_nhwc_bwd_params,(.L_x_3315 - _Z35group_norm_nhwc_bwd_one_pass_kernelI11Fp16IOBf16WLi512ELi16ELi256EEv26Group_norm_nhwc_bwd_params)
        .other          _Z35group_norm_nhwc_bwd_one_pass_kernelI11Fp16IOBf16WLi512ELi16ELi256EEv26Group_norm_nhwc_bwd_params,@"STO_CUDA_ENTRY STV_DEFAULT"
_Z35group_norm_nhwc_bwd_one_pass_kernelI11Fp16IOBf16WLi512ELi16ELi256EEv26Group_norm_nhwc_bwd_params:
.text._Z35group_norm_nhwc_bwd_one_pass_kernelI11Fp16IOBf16WLi512ELi16ELi256EEv26Group_norm_nhwc_bwd_params:
        /* <DEDUP_REMOVED lines=110> */
.L_x_1114:
[----:B0-----:R-:W0:Y:S01]  /*06e0*/  LDC R14, c[0x0][0x2a0] ;  /* 0x0000a800ff0e7b82 */ /* 0x001e220000000800 */
[----:B------:R-:W-:Y:S01]  /*06f0*/  P2R R13, PR, RZ, 0x4 ;  /* 0x00000004ff0d7803 */ /* 0x000fe20000000000 */
[----:B------:R-:W-:Y:S01]  /*0700*/  ULDC.64 UR12, c[0x0][0x298] ;  /* 0x0000a600000c7ab9 */ /* 0x000fe20000000a00 */
[----:B------:R-:W-:Y:S02]  /*0710*/  ISETP.NE.AND P2, PT, R105, RZ, PT ;  /* 0x000000ff6900720c */ /* 0x000fe40003f45270 */
[----:B------:R-:W-:Y:S02]  /*0720*/  CS2R R62, SRZ ;  /* 0x00000000003e7805 */ /* 0x000fe4000001ff00 */
[----:B------:R-:W-:Y:S02]  /*0730*/  ISETP.NE.AND P6, PT, R104, RZ, PT ;  /* 0x000000ff6800720c */ /* 0x000fe40003fc5270 */
[----:B------:R-:W-:Y:S01]  /*0740*/  P2R R12, PR, RZ, 0x2 ;  /* 0x00000002ff0c7803 */ /* 0x000fe20000000000 */
[----:B-1----:R-:W1:Y:S01]  /*0750*/  @P5 LDC.64 R42, c[0x0][0x230] ;  /* 0x00008c00ff2a5b82 */ /* 0x002e620000000a00 */
[----:B------:R-:W-:-:S02]  /*0760*/  ISETP.NE.AND P1, PT, R102, RZ, PT ;  /* 0x000000ff6600720c */ /* 0x000fc40003f25270 */
[----:B------:R-:W-:Y:S02]  /*0770*/  SHF.R.U32.HI R60, RZ, 0x3, R2 ;  /* 0x00000003ff3c7819 */ /* 0x000fe40000011602 */
[----:B------:R-:W-:Y:S02]  /*0780*/  MOV R80, RZ ;  /* 0x000000ff00507202 */ /* 0x000fe40000000f00 */
[----:B------:R-:W-:Y:S01]  /*0790*/  P2R R37, PR, RZ, 0x20 ;  /* 0x00000020ff257803 */ /* 0x000fe20000000000 */
[----:B------:R-:W2:Y:S01]  /*07a0*/  @P2 LDC.64 R72, c[0x0][0x230] ;  /* 0x00008c00ff482b82 */ /* 0x000ea20000000a00 */
[----:B0-----:R-:W-:-:S07]  /*07b0*/  IABS R11, R14 ;  /* 0x0000000e000b7213 */ /* 0x001fce0000000000 */
        /* <DEDUP_REMOVED lines=62> */
[----:B------:R-:W3:Y:S08]  /*0ba0*/  @P2 LDC.64 R58, c[0x0][0x230] ;  /* 0x00008c00ff3a2b82 */ /* 0x000ef00000000a00 */
        /* <DEDUP_REMOVED lines=11> */
[----:B-1----:R-:W-:Y:S02]  /*0c60*/  @P6 IADD3 R66, P0, R7, R66, RZ ;  /* 0x0000004207426210 */ /* 0x002fe40007f1e0ff */
[----:B------:R-:W0:Y:S02]  /*0c70*/  @P2 LDC.64 R6, c[0x0][0x288] ;  /* 0x0000a200ff062b82 */ /* 0x000e240000000a00 */
[----:B------:R-:W-:Y:S02]  /*0c80*/  @P6 IADD3.X R67, R8, R67, RZ, P0, !PT ;  /* 0x0000004308436210 */ /* 0x000fe400007fe4ff */
[----:B------:R-:W-:-:S13]  /*0c90*/  ISETP.NE.AND P6, PT, R98, RZ, PT ;  /* 0x000000ff6200720c */ /* 0x000fda0003fc5270 */
        /* <DEDUP_REMOVED lines=11> */
[----:B--2---:R-:W-:Y:S02]  /*0d50*/  @P2 IADD3 R56, P0, R7, R56, RZ ;  /* 0x0000003807382210 */ /* 0x004fe40007f1e0ff */
[----:B------:R-:W0:Y:S02]  /*0d60*/  @P1 LDC.64 R6, c[0x0][0x288] ;  /* 0x0000a200ff061b82 */ /* 0x000e240000000a00 */
[----:B------:R-:W-:Y:S02]  /*0d70*/  @P2 IADD3.X R57, R8, R57, RZ, P0, !PT ;  /* 0x0000003908392210 */ /* 0x000fe400007fe4ff */
[----:B------:R-:W-:-:S13]  /*0d80*/  ISETP.NE.AND P2, PT, R101, RZ, PT ;  /* 0x000000ff6500720c */ /* 0x000fda0003f45270 */
[----:B------:R-:W2:Y:S01]  /*0d90*/  @P2 LDC.64 R50, c[0x0][0x228] ;  /* 0x00008a00ff322b82 */ /* 0x000ea20000000a00 */
        /* <DEDUP_REMOVED lines=15> */
[----:B------:R-:W4:Y:S01]  /*0e90*/  @P1 LDC.64 R48, c[0x0][0x230] ;  /* 0x00008c00ff301b82 */ /* 0x000f220000000a00 */
        /* <DEDUP_REMOVED lines=12> */
[----:B------:R-:W2:Y:S02]  /*0f60*/  @P1 LDC.64 R6, c[0x0][0x288] ;  /* 0x0000a200ff061b82 */ /* 0x000ea40000000a00 */
[----:B------:R-:W-:Y:S02]  /*0f70*/  @P2 IADD3.X R51, R10, R51, RZ, P0, !PT ;  /* 0x000000330a332210 */ /* 0x000fe400007fe4ff */
[----:B------:R-:W-:Y:S02]  /*0f80*/  ISETP.NE.AND P2, PT, R13, RZ, PT ;  /* 0x000000ff0d00720c */ /* 0x000fe40003f45270 */
[----:B------:R-:W-:-:S11]  /*0f90*/  @P6 MOV R13, R23 ;  /* 0x00000017000d6202 */ /* 0x000fd60000000f00 */
[----:B------:R-:W-:Y:S01]  /*0fa0*/  @P2 MOV R17, R23 ;  /* 0x0000001700112202 */ /* 0x000fe20000000f00 */
[----:B--2---:R-:W-:-:S04]  /*0fb0*/  @P1 IMAD R10, R112, R6, RZ ;  /* 0x00000006700a1224 */ /* 0x004fc800078e02ff */
        /* <DEDUP_REMOVED lines=8> */
[----:B0-----:R-:W-:Y:S02]  /*1040*/  @P1 IADD3 R46, P0, R7, R46, RZ ;  /* 0x0000002e072e1210 */ /* 0x001fe40007f1e0ff */
[----:B------:R-:W0:Y:S02]  /*1050*/  @P6 LDC.64 R6, c[0x0][0x288] ;  /* 0x0000a200ff066b82 */ /* 0x000e240000000a00 */
[----:B------:R-:W-:Y:S02]  /*1060*/  @P1 IADD3.X R47, R10, R47, RZ, P0, !PT ;  /* 0x0000002f0a2f1210 */ /* 0x000fe400007fe4ff */
[----:B------:R-:W-:-:S04]  /*1070*/  ISETP.NE.AND P1, PT, R12, RZ, PT ;  /* 0x000000ff0c00720c */ /* 0x000fc80003f25270 */
[----:B------:R-:W2:Y:S09]  /*1080*/  @P6 LDC.64 R10, c[0x0][0x230] ;  /* 0x00008c00ff0a6b82 */ /* 0x000eb20000000a00 */
[----:B------:R-:W3:Y:S01]  /*1090*/  @P1 LDC.64 R18, c[0x0][0x230] ;  /* 0x00008c00ff121b82 */ /* 0x000ee20000000a00 */
[----:B------:R-:W-:Y:S01]  /*10a0*/  @P1 MOV R25, R23 ;  /* 0x0000001700191202 */ /* 0x000fe20000000f00 */
[----:B0-----:R-:W-:-:S06]  /*10b0*/  @P6 IMAD R12, R111, R6, RZ ;  /* 0x000000066f0c6224 */ /* 0x001fcc00078e02ff */
[----:B------:R-:W0:Y:S01]  /*10c0*/  @P1 LDC.64 R28, c[0x0][0x228] ;  /* 0x00008a00ff1c1b82 */ /* 0x000e220000000a00 */
[----:B------:R-:W-:Y:S01]  /*10d0*/  @P6 IMAD R7, R87, R7, R12 ;  /* 0x0000000757076224 */ /* 0x000fe200078e020c */
[----:B------:R-:W-:-:S05]  /*10e0*/  @P6 MOV R12, R20 ;  /* 0x00000014000c6202 */ /* 0x000fca0000000f00 */
[----:B------:R-:W-:-:S05]  /*10f0*/  @P6 IMAD.WIDE.U32 R12, R87, R6, R12 ;  /* 0x00000006570c6225 */ /* 0x000fca00078e000c */
[----:B------:R-:W-:Y:S02]  /*1100*/  @P6 IADD3 R13, R13, R7, RZ ;  /* 0x000000070d0d6210 */ /* 0x000fe40007ffe0ff */
[C---:B------:R-:W-:Y:S02]  /*1110*/  @P6 SHF.L.U32 R7, R12.reuse, 0x1, RZ ;  /* 0x000000010c076819 */ /* 0x040fe400000006ff */
[----:B------:R-:W-:Y:S02]  /*1120*/  @P6 SHF.L.U64.HI R12, R12, 0x1, R13 ;  /* 0x000000010c0c6819 */ /* 0x000fe4000001020d */
[----:B--2---:R-:W-:Y:S02]  /*1130*/  @P6 IADD3 R10, P0, R7, R10, RZ ;  /* 0x0000000a070a6210 */ /* 0x004fe40007f1e0ff */
[----:B------:R-:W-:Y:S02]  /*1140*/  @P5 MOV R13, R23 ;  /* 0x00000017000d5202 */ /* 0x000fe40000000f00 */
[----:B------:R-:W-:-:S02]  /*1150*/  @P6 IADD3.X R11, R12, R11, RZ, P0, !PT ;  /* 0x0000000b0c0b6210 */ /* 0x000fc400007fe4ff */
[----:B-1----:R-:W-:Y:S02]  /*1160*/  @P6 IADD3 R44, P0, R7, R44, RZ ;  /* 0x0000002c072c6210 */ /* 0x002fe40007f1e0ff */
        /* <DEDUP_REMOVED lines=18> */
[----:B------:R-:W2:Y:S03]  /*1290*/  @P4 LDC.64 R12, c[0x0][0x230] ;  /* 0x00008c00ff0c4b82 */ /* 0x000ea60000000a00 */
        /* <DEDUP_REMOVED lines=15> */
[----:B--2---:R-:W-:Y:S01]  /*1390*/  @P4 IADD3 R12, P0, R7, R12, RZ ;  /* 0x0000000c070c4210 */ /* 0x004fe20007f1e0ff */
        /* <DEDUP_REMOVED lines=18> */
[----:B------:R-:W2:Y:S01]  /*14c0*/  @P2 LDC.64 R14, c[0x0][0x230] ;  /* 0x00008c00ff0e2b82 */ /* 0x000ea20000000a00 */
[----:B-1----:R-:W-:-:S04]  /*14d0*/  @P2 IMAD R16, R107, R6, RZ ;  /* 0x000000066b102224 */ /* 0x002fc800078e02ff */
[----:B------:R-:W-:Y:S01]  /*14e0*/  @P2 IMAD R7, R83, R7, R16 ;  /* 0x0000000753072224 */ /* 0x000fe200078e0210 */
[----:B------:R-:W-:-:S05]  /*14f0*/  @P2 MOV R16, R20 ;  /* 0x0000001400102202 */ /* 0x000fca0000000f00 */
[----:B------:R-:W-:-:S05]  /*1500*/  @P2 IMAD.WIDE.U32 R16, R83, R6, R16 ;  /* 0x0000000653102225 */ /* 0x000fca00078e0010 */
[----:B------:R-:W-:Y:S02]  /*1510*/  @P2 IADD3 R17, R17, R7, RZ ;  /* 0x0000000711112210 */ /* 0x000fe40007ffe0ff */
[C---:B------:R-:W-:Y:S02]  /*1520*/  @P2 SHF.L.U32 R7, R16.reuse, 0x1, RZ ;  /* 0x0000000110072819 */ /* 0x040fe400000006ff */
[----:B------:R-:W-:Y:S02]  /*1530*/  @P2 SHF.L.U64.HI R6, R16, 0x1, R17 ;  /* 0x0000000110062819 */ /* 0x000fe40000010211 */
[----:B------:R-:W1:Y:S01]  /*1540*/  @P2 LDC.64 R16, c[0x0][0x228] ;  /* 0x00008a00ff102b82 */ /* 0x000e620000000a00 */
[----:B--2---:R-:W-:-:S04]  /*1550*/  @P2 IADD3 R14, P0, R7, R14, RZ ;  /* 0x0000000e070e2210 */ /* 0x004fc80007f1e0ff */
[----:B------:R-:W-:Y:S02]  /*1560*/  @P2 IADD3.X R15, R6, R15, RZ, P0, !PT ;  /* 0x0000000f060f2210 */ /* 0x000fe400007fe4ff */
[----:B-1----:R-:W-:-:S04]  /*1570*/  @P2 IADD3 R16, P0, R7, R16, RZ ;  /* 0x0000001007102210 */ /* 0x002fc80007f1e0ff */
[----:B------:R-:W-:Y:S02]  /*1580*/  @P2 IADD3.X R17, R6, R17, RZ, P0, !PT ;  /* 0x0000001106112210 */ /* 0x000fe400007fe4ff */
[----:B------:R-:W1:Y:S02]  /*1590*/  @P1 LDC.64 R6, c[0x0][0x288] ;  /* 0x0000a200ff061b82 */ /* 0x000e640000000a00 */
[----:B-1----:R-:W-:-:S04]  /*15a0*/  @P1 IMAD R24, R106, R6, RZ ;  /* 0x000000066a181224 */ /* 0x002fc800078e02ff */
[----:B------:R-:W-:Y:S01]  /*15b0*/  @P1 IMAD R7, R93, R7, R24 ;  /* 0x000000075d071224 */ /* 0x000fe200078e0218 */
[----:B------:R-:W-:-:S05]  /*15c0*/  @P1 MOV R24, R20 ;  /* 0x0000001400181202 */ /* 0x000fca0000000f00 */
[----:B------:R-:W-:-:S05]  /*15d0*/  @P1 IMAD.WIDE.U32 R24, R93, R6, R24 ;  /* 0x000000065d181225 */ /* 0x000fca00078e0018 */
[----:B------:R-:W-:Y:S02]  /*15e0*/  @P1 IADD3 R25, R25, R7, RZ ;  /* 0x0000000719191210 */ /* 0x000fe40007ffe0ff */
[C---:B------:R-:W-:Y:S02]  /*15f0*/  @P1 SHF.L.U32 R7, R24.reuse, 0x1, RZ ;  /* 0x0000000118071819 */ /* 0x040fe400000006ff */
[----:B------:R-:W-:Y:S02]  /*1600*/  @P1 SHF.L.U64.HI R24, R24, 0x1, R25 ;  /* 0x0000000118181819 */ /* 0x000fe40000010219 */
[----:B---3--:R-:W-:-:S04]  /*1610*/  @P1 IADD3 R18, P0, R7, R18, RZ ;  /* 0x0000001207121210 */ /* 0x008fc80007f1e0ff */
        /* <DEDUP_REMOVED lines=67> */
[----:B------:R-:W-:Y:S02]  /*1a50*/  MOV R61, RZ ;  /* 0x000000ff003d7202 */ /* 0x000fe40000000f00 */
[----:B------:R-:W-:-:S04]  /*1a60*/  IADD3 R60, R60, 0x1e0, RZ ;  /* 0x000001e03c3c7810 */ /* 0x000fc80007ffe0ff */
        /* <DEDUP_REMOVED lines=28> */
[----:B------:R-:W-:Y:S02]  /*1c30*/  MOV R6, 0x3f800000 ;  /* 0x3f80000000067802 */ /* 0x000fe40000000f00 */
[----:B------:R-:W-:Y:S02]  /*1c40*/  MOV R60, RZ ;  /* 0x000000ff003c7202 */ /* 0x000fe40000000f00 */
[----:B------:R-:W-:Y:S02]  /*1c50*/  ISETP.NE.AND P6, PT, R98, RZ, PT ;  /* 0x000000ff6200720c */ /* 0x000fe40003fc5270 */
[----:B------:R-:W-:Y:S02]  /*1c60*/  MOV R7, RZ ;  /* 0x000000ff00077202 */ /* 0x000fe40000000f00 */
[----:B------:R-:W-:-:S09]  /*1c70*/  CS2R R70, SRZ ;  /* 0x0000000000467805 */ /* 0x000fd2000001ff00 */
[----:B------:R-:W5:Y:S01]  /*1c80*/  @P6 LDG.E R70, desc[UR8][R44.64] ;  /* 0x000000082c466981 */ /* 0x000f62000c1e1900 */
[----:B--2---:R-:W-:-:S05]  /*1c90*/  FFMA.FTZ R31, -R24, R24, R25 ;  /* 0x00000018181f7223 */ /* 0x004fca0000010119 */
[----:B------:R-:W-:-:S13]  /*1ca0*/  FSETP.GTU.FTZ.AND P0, PT, R31, RZ, PT ;  /* 0x000000ff1f00720b */ /* 0x000fda0003f1c000 */
[----:B------:R-:W0:Y:S02]  /*1cb0*/  @P0 LDC R30, c[0x0][0x250] ;  /* 0x00009400ff1e0b82 */ /* 0x000e240000000800 */
[----:B0-----:R-:W-:-:S04]  /*1cc0*/  @P0 FADD.FTZ R30, R31, R30 ;  /* 0x0000001e1f1e0221 */ /* 0x001fc80000010000 */
[----:B------:R0:W1:Y:S02]  /*1cd0*/  @P0 MUFU.RSQ R6, R30 ;  /* 0x0000001e00060308 */ /* 0x0000640000001400 */
[----:B0-----:R-:W-:-:S06]  /*1ce0*/  CS2R R30, SRZ ;  /* 0x00000000001e7805 */ /* 0x001fcc000001ff00 */
[----:B------:R0:W5:Y:S01]  /*1cf0*/  @P5 LDG.E R31, desc[UR8][R72.64] ;  /* 0x00000008481f5981 */ /* 0x000162000c1e1900 */
[----:B------:R-:W-:Y:S02]  /*1d00*/  ISETP.NE.AND P5, PT, R75, RZ, PT ;  /* 0x000000ff4b00720c */ /* 0x000fe40003fa5270 */
[----:B------:R-:W-:Y:S02]  /*1d10*/  MOV R75, RZ ;  /* 0x000000ff004b7202 */ /* 0x000fe40000000f00 */
[----:B------:R-:W-:-:S09]  /*1d20*/  MOV R25, RZ ;  /* 0x000000ff00197202 */ /* 0x000fd20000000f00 */
[----:B------:R-:W5:Y:S04]  /*1d30*/  @P5 LDG.E R60, desc[UR8][R68.64] ;  /* 0x00000008443c5981 */ /* 0x000f68000c1e1900 */
[----:B------:R-:W5:Y:S01]  /*1d40*/  @P5 LDG.E R75, desc[UR8][R66.64] ;  /* 0x00000008424b5981 */ /* 0x000f62000c1e1900 */
[----:B------:R-:W-:Y:S02]  /*1d50*/  ISETP.NE.AND P5, PT, R74, RZ, PT ;  /* 0x000000ff4a00720c */ /* 0x000fe40003fa5270 */
[----:B------:R-:W-:Y:S02]  /*1d60*/  MOV R74, RZ ;  /* 0x000000ff004a7202 */ /* 0x000fe40000000f00 */
[----:B0-----:R-:W-:-:S09]  /*1d70*/  CS2R R72, SRZ ;  /* 0x0000000000487805 */ /* 0x001fd2000001ff00 */
[----:B------:R-:W5:Y:S04]  /*1d80*/  @P5 LDG.E R25, desc[UR8][R58.64] ;  /* 0x000000083a195981 */ /* 0x000f68000c1e1900 */
[----:B------:R-:W5:Y:S01]  /*1d90*/  @P5 LDG.E R74, desc[UR8][R56.64] ;  /* 0x00000008384a5981 */ /* 0x000f62000c1e1900 */
[----:B------:R-:W-:-:S13]  /*1da0*/  ISETP.NE.AND P5, PT, R99, RZ, PT ;  /* 0x000000ff6300720c */ /* 0x000fda0003fa5270 */
[----:B------:R-:W5:Y:S04]  /*1db0*/  @P5 LDG.E R30, desc[UR8][R54.64] ;  /* 0x00000008361e5981 */ /* 0x000f68000c1e1900 */
        /* <DEDUP_REMOVED lines=26> */
[----:B0-----:R-:W-:Y:S02]  /*1f60*/  CS2R R14, SRZ ;  /* 0x00000000000e7805 */ /* 0x001fe4000001ff00 */
[----:B------:R-:W-:-:S04]  /*1f70*/  CS2R R16, SRZ ;  /* 0x0000000000107805 */ /* 0x000fc8000001ff00 */
[----:B------:R0:W5:Y:S02]  /*1f80*/  @P1 LDG.E R14, desc[UR8][R18.64] ;  /* 0x00000008120e1981 */ /* 0x000164000c1e1900 */
[----:B0-----:R-:W-:-:S03]  /*1f90*/  MOV R18, RZ ;  /* 0x000000ff00127202 */ /* 0x001fc60000000f00 */
[----:B-1----:R-:W-:Y:S05]  /*1fa0*/  @P0 BRA `(.L_x_1033) ;  /* 0x0000000000440947 */ /* 0x002fea0003800000 */
        /* <DEDUP_REMOVED lines=17> */
.L_x_1033:
[----:B------:R-:W-:Y:S05]  /*20c0*/  BSYNC B0 ;  /* 0x0000000000007941 */ /* 0x000fea0003800000 */
.L_x_1032:
        /* <DEDUP_REMOVED lines=9> */
[----:B------:R-:W-:Y:S02]  /*2160*/  HADD2.F32 R29, -RZ, R76.H1_H1 ;  /* 0x3000004cff1d7230 */ /* 0x000fe40000004100 */
        /* <DEDUP_REMOVED lines=24> */
.L_x_1034:
        /* <DEDUP_REMOVED lines=26> */
.L_x_1035:
[----:B------:R-:W-:Y:S01]  /*2490*/  FFMA.FTZ R33, R26, R37, R19 ;  /* 0x000000251a217223 */ /* 0x000fe20000010013 */
[----:B------:R-:W-:Y:S01]  /*24a0*/  FADD.FTZ R19, RZ, R34 ;  /* 0x00000022ff137221 */ /* 0x000fe20000010000 */
[----:B------:R-:W-:Y:S01]  /*24b0*/  FMUL.FTZ R34, R32, R15 ;  /* 0x0000000f20227220 */ /* 0x000fe20000410000 */
[----:B------:R-:W-:Y:S01]  /*24c0*/  FADD.FTZ R37, R37, R40 ;  /* 0x0000002825257221 */ /* 0x000fe20000010000 */
[----:B------:R-:W-:Y:S01]  /*24d0*/  FFMA.FTZ R38, R35, R32, R38 ;  /* 0x0000002023267223 */ /* 0x000fe20000010026 */
[----:B------:R-:W-:Y:S01]  /*24e0*/  FADD.FTZ R32, R19, R32 ;  /* 0x0000002013207221 */ /* 0x000fe20000010000 */
[----:B------:R-:W-:Y:S01]  /*24f0*/  FFMA.FTZ R40, R35, R34, R33 ;  /* 0x0000002223287223 */ /* 0x000fe20000010021 */
[--C-:B------:R-:W-:Y:S02]  /*2500*/  HADD2.F32 R33, -RZ, R25.reuse.H0_H0 ;  /* 0x20000019ff217230 */ /* 0x100fe40000004100 */
[----:B------:R-:W-:Y:S01]  /*2510*/  FFMA.FTZ R19, R26, R29, RZ ;  /* 0x0000001d1a137223 */ /* 0x000fe200000100ff */
[----:B------:R-:W-:-:S02]  /*2520*/  HADD2.F32 R35, -RZ, R25.H1_H1 ;  /* 0x30000019ff237230 */ /* 0x000fc40000004100 */
[----:B------:R-:W-:Y:S01]  /*2530*/  FADD.FTZ R26, RZ, R29 ;  /* 0x0000001dff1a7221 */ /* 0x000fe20000010000 */
[----:B------:R-:W-:Y:S01]  /*2540*/  FMUL.FTZ R29, R27, R18 ;  /* 0x000000121b1d7220 */ /* 0x000fe20000410000 */
[----:B------:R-:W-:Y:S01]  /*2550*/  FADD.FTZ R39, -R24, R33 ;  /* 0x0000002118277221 */ /* 0x000fe20000010100 */
[----:B------:R-:W-:Y:S01]  /*2560*/  FFMA.FTZ R19, R28, R27, R19 ;  /* 0x0000001b1c137223 */ /* 0x000fe20000010013 */
[----:B------:R-:W-:Y:S01]  /*2570*/  FADD.FTZ R41, -R24, R35 ;  /* 0x0000002318297221 */ /* 0x000fe20000010100 */
[----:B------:R-:W-:Y:S01]  /*2580*/  FADD.FTZ R27, R26, R27 ;  /* 0x0000001b1a1b7221 */ /* 0x000fe20000010000 */
[----:B------:R-:W-:Y:S01]  /*2590*/  FADD.FTZ R26, R37, R34 ;  /* 0x00000022251a7221 */ /* 0x000fe20000010000 */
[----:B------:R-:W-:Y:S01]  /*25a0*/  FFMA.FTZ R28, R28, R29, R40 ;  /* 0x0000001d1c1c7223 */ /* 0x000fe20000010028 */
[--C-:B------:R-:W-:Y:S02]  /*25b0*/  HADD2.F32 R37, -RZ, R74.reuse.H0_H0 ;  /* 0x2000004aff257230 */ /* 0x100fe40000004100 */
[----:B------:R-:W-:Y:S01]  /*25c0*/  FMUL.FTZ R35, R39, R6 ;  /* 0x0000000627237220 */ /* 0x000fe20000410000 */
[----:B------:R-:W-:-:S02]  /*25d0*/  HADD2.F32 R33, -RZ, R74.H1_H1 ;  /* 0x3000004aff217230 */ /* 0x000fc40000004100 */
        /* <DEDUP_REMOVED lines=20> */
.L_x_1036:
        /* <DEDUP_REMOVED lines=10> */
[C---:B------:R-:W-:Y:S01]  /*27c0*/  FADD.FTZ R35, -R24.reuse, R35 ;  /* 0x0000002318237221 */ /* 0x040fe20000010100 */
        /* <DEDUP_REMOVED lines=26> */
.L_x_1037:
        /* <DEDUP_REMOVED lines=37> */
.L_x_1038:
[----:B------:R-:W-:Y:S01]  /*2bc0*/  FMUL.FTZ R39, R37, R15 ;  /* 0x0000000f25277220 */ /* 0x000fe20000410000 */
[----:B------:R-:W-:Y:S01]  /*2bd0*/  FADD.FTZ R32, R32, R37 ;  /* 0x0000002520207221 */ /* 0x000fe20000010000 */
[C---:B------:R-:W-:Y:S01]  /*2be0*/  FFMA.FTZ R38, R35.reuse, R37, R38 ;  /* 0x0000002523267223 */ /* 0x040fe20000010026 */
[--C-:B------:R-:W-:Y:S02]  /*2bf0*/  HADD2.F32 R37, -RZ, R8.reuse.H1_H1 ;  /* 0x30000008ff257230 */ /* 0x100fe40000004100 */
[----:B------:R-:W-:Y:S01]  /*2c00*/  FFMA.FTZ R42, R35, R39, R28 ;  /* 0x00000027232a7223 */ /* 0x000fe2000001001c */
[----:B------:R-:W-:Y:S02]  /*2c10*/  HADD2.F32 R35, -RZ, R8.H0_H0 ;  /* 0x20000008ff237230 */ /* 0x000fe40000004100 */
[----:B------:R-:W-:Y:S01]  /*2c20*/  FADD.FTZ R40, R29, R26 ;  /* 0x0000001a1d287221 */ /* 0x000fe20000010000 */
[----:B------:R-:W-:Y:S01]  /*2c30*/  FMUL.FTZ R29, R33, R18 ;  /* 0x00000012211d7220 */ /* 0x000fe20000410000 */
[----:B------:R-:W-:Y:S01]  /*2c40*/  FADD.FTZ R26, R27, R33 ;  /* 0x000000211b1a7221 */ /* 0x000fe20000010000 */
[----:B------:R-:W-:Y:S01]  /*2c50*/  FFMA.FTZ R28, R34, R33, R19 ;  /* 0x00000021221c7223 */ /* 0x000fe20000010013 */
[C---:B------:R-:W-:Y:S01]  /*2c60*/  FADD.FTZ R33, -R24.reuse, R35 ;  /* 0x0000002318217221 */ /* 0x040fe20000010100 */
[----:B------:R-:W-:Y:S01]  /*2c70*/  FADD.FTZ R27, -R24, R37 ;  /* 0x00000025181b7221 */ /* 0x000fe20000010100 */
[----:B------:R-:W-:Y:S01]  /*2c80*/  FADD.FTZ R40, R40, R39 ;  /* 0x0000002728287221 */ /* 0x000fe20000010000 */
        /* <DEDUP_REMOVED lines=24> */
.L_x_1039:
[----:B------:R-:W-:Y:S01]  /*2e10*/  FMUL.FTZ R39, R37, R15 ;  /* 0x0000000f25277220 */ /* 0x000fe20000410000 */
[----:B------:R-:W-:Y:S01]  /*2e20*/  FADD.FTZ R40, R29, R40 ;  /* 0x000000281d287221 */ /* 0x000fe20000010000 */
[----:B------:R-:W-:Y:S01]  /*2e30*/  FADD.FTZ R35, R32, R37 ;  /* 0x0000002520237221 */ /* 0x000fe20000010000 */
[C---:B------:R-:W-:Y:S01]  /*2e40*/  FFMA.FTZ R38, R33.reuse, R37, R38 ;  /* 0x0000002521267223 */ /* 0x040fe20000010026 */
[--C-:B------:R-:W-:Y:S02]  /*2e50*/  HADD2.F32 R29, -RZ, R9.reuse.H0_H0 ;  /* 0x20000009ff1d7230 */ /* 0x100fe40000004100 */
[----:B------:R-:W-:Y:S01]  /*2e60*/  FFMA.FTZ R32, R33, R39, R34 ;  /* 0x0000002721207223 */ /* 0x000fe20000010022 */
[----:B------:R-:W-:Y:S02]  /*2e70*/  HADD2.F32 R37, -RZ, R9.H1_H1 ;  /* 0x30000009ff257230 */ /* 0x000fe40000004100 */
[----:B------:R-:W-:Y:S01]  /*2e80*/  FMUL.FTZ R33, R19, R18 ;  /* 0x0000001213217220 */ /* 0x000fe20000410000 */
[----:B------:R-:W-:Y:S01]  /*2e90*/  FADD.FTZ R34, R40, R39 ;  /* 0x0000002728227221 */ /* 0x000fe20000010000 */
[C---:B------:R-:W-:Y:S01]  /*2ea0*/  FADD.FTZ R29, -R24.reuse, R29 ;  /* 0x0000001d181d7221 */ /* 0x040fe20000010100 */
[C---:B------:R-:W-:Y:S01]  /*2eb0*/  FFMA.FTZ R28, R27.reuse, R19, R28 ;  /* 0x000000131b1c7223 */ /* 0x040fe2000001001c */
        /* <DEDUP_REMOVED lines=26> */
.L_x_1040:
[----:B------:R-:W-:Y:S01]  /*3060*/  FADD.FTZ R34, R26, R19 ;  /* 0x000000131a227221 */ /* 0x000fe20000010000 */
[--C-:B------:R-:W-:Y:S02]  /*3070*/  HADD2.F32 R37, -RZ, R10.reuse.H0_H0 ;  /* 0x2000000aff257230 */ /* 0x100fe40000004100 */
[----:B------:R-:W-:Y:S01]  /*3080*/  FMUL.FTZ R44, R40, R15 ;  /* 0x0000000f282c7220 */ /* 0x000fe20000410000 */
[----:B------:R-:W-:Y:S02]  /*3090*/  HADD2.F32 R19, -RZ, R10.H1_H1 ;  /* 0x3000000aff137230 */ /* 0x000fe40000004100 */
[C---:B------:R-:W-:Y:S01]  /*30a0*/  FADD.FTZ R39, -R24.reuse, R37 ;  /* 0x0000002518277221 */ /* 0x040fe20000010100 */
[----:B------:R-:W-:Y:S02]  /*30b0*/  FFMA.FTZ R42, R29, R44, R32 ;  /* 0x0000002c1d2a7223 */ /* 0x000fe40000010020 */
[----:B------:R-:W-:Y:S01]  /*30c0*/  FADD.FTZ R43, -R24, R19 ;  /* 0x00000013182b7221 */ /* 0x000fe20000010100 */
[----:B------:R-:W-:Y:S01]  /*30d0*/  FADD.FTZ R33, R33, R44 ;  /* 0x0000002c21217221 */ /* 0x000fe20000010000 */
[----:B------:R-:W-:-:S02]  /*30e0*/  HADD2.F32 R32, -RZ, R69.H0_H0 ;  /* 0x20000045ff207230 */ /* 0x000fc40000004100 */
[----:B------:R-:W-:Y:S01]  /*30f0*/  FMUL.FTZ R19, R39, R6 ;  /* 0x0000000627137220 */ /* 0x000fe20000410000 */
[----:B------:R-:W-:Y:S02]  /*3100*/  HADD2.F32 R37, -RZ, R69.H1_H1 ;  /* 0x30000045ff257230 */ /* 0x000fe40000004100 */
        /* <DEDUP_REMOVED lines=21> */
.L_x_1041:
[----:B------:R-:W-:Y:S01]  /*3260*/  FFMA.FTZ R46, R41, R44, R42 ;  /* 0x0000002c292e7223 */ /* 0x000fe2000001002a */
[----:B------:R-:W-:Y:S01]  /*3270*/  FMUL.FTZ R42, R32, R15 ;  /* 0x0000000f202a7220 */ /* 0x000fe20000410000 */
[----:B------:R-:W-:Y:S01]  /*3280*/  FADD.FTZ R33, R44, R33 ;  /* 0x000000212c217221 */ /* 0x000fe20000010000 */
[----:B------:R-:W-:Y:S01]  /*3290*/  FFMA.FTZ R44, R29, R40, R38 ;  /* 0x000000281d2c7223 */ /* 0x000fe20000010026 */
[--C-:B------:R-:W-:Y:S02]  /*32a0*/  HADD2.F32 R43, -RZ, R11.reuse.H1_H1 ;  /* 0x3000000bff2b7230 */ /* 0x100fe40000004100 */
[----:B------:R-:W-:Y:S01]  /*32b0*/  FFMA.FTZ R29, R19, R42, R46 ;  /* 0x0000002a131d7223 */ /* 0x000fe2000001002e */
[----:B------:R-:W-:Y:S01]  /*32c0*/  FADD.FTZ R42, R33, R42 ;  /* 0x0000002a212a7221 */ /* 0x000fe20000010000 */
[----:B------:R-:W-:Y:S02]  /*32d0*/  HADD2.F32 R33, -RZ, R11.H0_H0 ;  /* 0x2000000bff217230 */ /* 0x000fe40000004100 */
[----:B------:R-:W-:Y:S01]  /*32e0*/  FMUL.FTZ R39, R37, R18 ;  /* 0x0000001225277220 */ /* 0x000fe20000410000 */
[C---:B------:R-:W-:Y:S01]  /*32f0*/  FADD.FTZ R43, -R24.reuse, R43 ;  /* 0x0000002b182b7221 */ /* 0x040fe20000010100 */
[----:B------:R-:W-:Y:S01]  /*3300*/  FFMA.FTZ R41, R41, R27, R28 ;  /* 0x0000001b29297223 */ /* 0x000fe2000001001c */
[----:B------:R-:W-:Y:S01]  /*3310*/  FADD.FTZ R35, R35, R40 ;  /* 0x0000002823237221 */ /* 0x000fe20000010000 */
        /* <DEDUP_REMOVED lines=26> */
.L_x_1042:
        /* <DEDUP_REMOVED lines=10> */
[----:B------:R-:W-:Y:S01]  /*3560*/  FMUL.FTZ R45, R43, R6 ;  /* 0x000000062b2d7220 */ /* 0x000fe20000410000 */
        /* <DEDUP_REMOVED lines=14> */
[----:B-1----:R-:W-:Y:S01]  /*3650*/  FMUL.FTZ R46, R46, R49 ;  /* 0x000000312e2e7220 */ /* 0x002fe20000410000 */
[----:B------:R-:W-:Y:S01]  /*3660*/  FADD.FTZ R54, -R49, 1 ;  /* 0x3f80000031367421 */ /* 0x000fe20000010100 */
[----:B------:R-:W-:-:S03]  /*3670*/  FADD.FTZ R49, -R53, 1 ;  /* 0x3f80000035317421 */ /* 0x000fc60000010100 */
[----:B------:R-:W-:Y:S01]  /*3680*/  FFMA.FTZ R43, R43, R54, 1 ;  /* 0x3f8000002b2b7423 */ /* 0x000fe20000010036 */
[----:B------:R-:W-:-:S03]  /*3690*/  FFMA.FTZ R49, R40, R49, 1 ;  /* 0x3f80000028317423 */ /* 0x000fc60000010031 */
[----:B------:R-:W-:Y:S01]  /*36a0*/  FMUL.FTZ R46, R46, R43 ;  /* 0x0000002b2e2e7220 */ /* 0x000fe20000410000 */
[----:B------:R-:W-:-:S07]  /*36b0*/  FMUL.FTZ R52, R52, R49 ;  /* 0x0000003134347220 */ /* 0x000fce0000410000 */
.L_x_1043:
[----:B------:R-:W-:Y:S01]  /*36c0*/  FFMA.FTZ R48, R28, R38, R27 ;  /* 0x000000261c307223 */ /* 0x000fe2000001001b */
[----:B------:R-:W-:Y:S01]  /*36d0*/  FMUL.FTZ R40, R46, R15 ;  /* 0x0000000f2e287220 */ /* 0x000fe20000410000 */
[----:B------:R-:W-:Y:S01]  /*36e0*/  FFMA.FTZ R44, R19, R32, R44 ;  /* 0x00000020132c7223 */ /* 0x000fe2000001002c */
[----:B------:R-:W-:Y:S01]  /*36f0*/  FADD.FTZ R39, R38, R39 ;  /* 0x0000002726277221 */ /* 0x000fe20000010000 */
[--C-:B------:R-:W-:Y:S02]  /*3700*/  HADD2.F32 R19, -RZ, R13.reuse.H0_H0 ;  /* 0x2000000dff137230 */ /* 0x100fe40000004100 */
[----:B------:R-:W-:Y:S01]  /*3710*/  FFMA.FTZ R38, R45, R40, R48 ;  /* 0x000000282d267223 */ /* 0x000fe20000010030 */
[----:B------:R-:W-:Y:S02]  /*3720*/  HADD2.F32 R27, -RZ, R13.H1_H1 ;  /* 0x3000000dff1b7230 */ /* 0x000fe40000004100 */
[----:B------:R-:W-:Y:S01]  /*3730*/  FADD.FTZ R40, R39, R40 ;  /* 0x0000002827287221 */ /* 0x000fe20000010000 */
[----:B------:R-:W-:Y:S01]  /*3740*/  FMUL.FTZ R47, R52, R18 ;  /* 0x00000012342f7220 */ /* 0x000fe20000410000 */
[C---:B------:R-:W-:Y:S01]  /*3750*/  FADD.FTZ R39, -R24.reuse, R19 ;  /* 0x0000001318277221 */ /* 0x040fe20000010100 */
[----:B------:R-:W-:Y:S01]  /*3760*/  FADD.FTZ R35, R35, R32 ;  /* 0x0000002023237221 */ /* 0x000fe20000010000 */
        /* <DEDUP_REMOVED lines=27> */
.L_x_1044:
        /* <DEDUP_REMOVED lines=32> */
.L_x_1045:
[----:B------:R-:W-:Y:S01]  /*3b20*/  FFMA.FTZ R54, R32, R48, R43 ;  /* 0x0000003020367223 */ /* 0x000fe2000001002b */
[----:B------:R-:W-:Y:S01]  /*3b30*/  FMUL.FTZ R50, R37, R15 ;  /* 0x0000000f25327220 */ /* 0x000fe20000410000 */
[----:B------:R-:W-:Y:S01]  /*3b40*/  FADD.FTZ R47, R48, R47 ;  /* 0x0000002f302f7221 */ /* 0x000fe20000010000 */
[--C-:B------:R-:W-:Y:S02]  /*3b50*/  HADD2.F32 R49, -RZ, R63.reuse.H0_H0 ;  /* 0x2000003fff317230 */ /* 0x100fe40000004100 */
[----:B------:R-:W-:Y:S01]  /*3b60*/  FFMA.FTZ R48, R33, R42, R44 ;  /* 0x0000002a21307223 */ /* 0x000fe2000001002c */
[----:B------:R-:W-:Y:S01]  /*3b70*/  FFMA.FTZ R43, R39, R50, R54 ;  /* 0x00000032272b7223 */ /* 0x000fe20000010036 */
[----:B------:R-:W-:Y:S01]  /*3b80*/  FADD.FTZ R50, R47, R50 ;  /* 0x000000322f327221 */ /* 0x000fe20000010000 */
[----:B------:R-:W-:Y:S01]  /*3b90*/  FMUL.FTZ R47, R38, R18 ;  /* 0x00000012262f7220 */ /* 0x000fe20000410000 */
[----:B------:R-:W-:Y:S02]  /*3ba0*/  HADD2.F32 R53, -RZ, R63.H1_H1 ;  /* 0x3000003fff357230 */ /* 0x000fe40000004100 */
[----:B------:R-:W-:Y:S01]  /*3bb0*/  FADD.FTZ R33, R35, R42 ;  /* 0x0000002a23217221 */ /* 0x000fe20000010000 */
[----:B------:R-:W-:Y:S01]  /*3bc0*/  FFMA.FTZ R35, R28, R29, R41 ;  /* 0x0000001d1c237223 */ /* 0x000fe20000010029 */
[----:B------:R-:W-:Y:S01]  /*3bd0*/  FFMA.FTZ R28, R40, R47, R43 ;  /* 0x0000002f281c7223 */ /* 0x000fe2000001002b */
[C---:B------:R-:W-:Y:S01]  /*3be0*/  FADD.FTZ R43, -R24.reuse, R49 ;  /* 0x00000031182b7221 */ /* 0x040fe20000010100 */
[----:B------:R-:W-:Y:S01]  /*3bf0*/  FADD.FTZ R53, -R24, R53 ;  /* 0x0000003518357221 */ /* 0x000fe20000010100 */
        /* <DEDUP_REMOVED lines=24> */
.L_x_1046:
[----:B------:R-:W-:Y:S01]  /*3d80*/  FMUL.FTZ R50, R41, R15 ;  /* 0x0000000f29327220 */ /* 0x000fe20000410000 */
        /* <DEDUP_REMOVED lines=9> */
[----:B------:R-:W-:Y:S01]  /*3e20*/  FADD.FTZ R46, R33, R46 ;  /* 0x0000002e212e7221 */ /* 0x000fe20000010000 */
        /* <DEDUP_REMOVED lines=25> */
.L_x_1047:
        /* <DEDUP_REMOVED lines=35> */
.L_x_1048:
        /* <DEDUP_REMOVED lines=33> */
.L_x_1049:
        /* <DEDUP_REMOVED lines=90> */
.L_x_1051:
[----:B------:R-:W-:Y:S05]  /*49a0*/  BSYNC B0 ;  /* 0x0000000000007941 */ /* 0x000fea0003800000 */
.L_x_1050:
        /* <DEDUP_REMOVED lines=159> */
.L_x_1053:
[----:B------:R-:W-:Y:S05]  /*53a0*/  BSYNC B0 ;  /* 0x0000000000007941 */ /* 0x000fea0003800000 */
.L_x_1052:
        /* <DEDUP_REMOVED lines=15> */
.L_x_1055:
[----:B------:R-:W-:Y:S05]  /*54a0*/  BSYNC B0 ;  /* 0x0000000000007941 */ /* 0x000fea0003800000 */
.L_x_1054:
        /* <DEDUP_REMOVED lines=34> */
.L_x_1058:
[----:B------:R-:W2:Y:S04]  /*56d0*/  LDG.E.STRONG.GPU R19, desc[UR8][R26.64] ;  /* 0x000000081a137981 */ /* 0x000ea8000c1ef900 */
[----:B--2---:R-:W-:Y:S01]  /*56e0*/  CCTL.IVALL ;  /* 0x00000000ff00798f */ /* 0x004fe20002000000 */
[----:B------:R-:W-:Y:S05]  /*56f0*/  YIELD ;  /* 0x0000000000007946 */ /* 0x000fea0003800000 */
[----:B------:R-:W-:-:S13]  /*5700*/  ISETP.NE.AND P6, PT, R19, R36, PT ;  /* 0x000000241300720c */ /* 0x000fda0003fc5270 */
[----:B------:R-:W-:Y:S05]  /*5710*/  @P6 BRA `(.L_x_1058) ;  /* 0xfffffffc00ec6947 */ /* 0x000fea000383ffff */
.L_x_1057:
        /* <DEDUP_REMOVED lines=21> */
.L_x_1062:
        /* <DEDUP_REMOVED lines=115> */
.L_x_1061:
        /* <DEDUP_REMOVED lines=62> */
.L_x_1063:
[----:B------:R-:W-:-:S04]  /*6380*/  ISETP.NE.AND P6, PT, R19, RZ, PT ;  /* 0x000000ff1300720c */ /* 0x000fc80003fc5270 */
[----:B------:R-:W-:-:S13]  /*6390*/  ISETP.NE.OR P6, PT, R27, RZ, P6 ;  /* 0x000000ff1b00720c */ /* 0x000fda00037c5670 */
[----:B------:R-:W-:Y:S05]  /*63a0*/  @!P6 BRA `(.L_x_1059) ;  /* 0x00000000007ce947 */ /* 0x000fea0003800000 */
.L_x_1060:
        /* <DEDUP_REMOVED lines=31> */
.L_x_1059:
        /* <DEDUP_REMOVED lines=11> */
.L_x_1065:
[----:B------:R-:W-:Y:S05]  /*6650*/  BSYNC B0 ;  /* 0x0000000000007941 */ /* 0x000fea0003800000 */
.L_x_1064:
        /* <DEDUP_REMOVED lines=17> */
.L_x_1056:
        /* <DEDUP_REMOVED lines=40> */
.L_x_1066:
        /* <DEDUP_REMOVED lines=19> */
[----:B------:R-:W-:-:S05]  /*6b20*/  F2FP.F16.F32.PACK_AB R27, R26, R27 ;  /* 0x0000001b1a1b723e */ /* 0x000fca00000000ff */
[----:B------:R0:W-:Y:S02]  /*6b30*/  STG.E desc[UR8][R28.64], R27 ;  /* 0x0000001b1c007986 */ /* 0x0001e4000c101908 */
.L_x_1068:
[----:B------:R-:W-:Y:S05]  /*6b40*/  BSYNC B0 ;  /* 0x0000000000007941 */ /* 0x000fea0003800000 */
.L_x_1067:
[----:B------:R-:W-:Y:S01]  /*6b50*/  ISETP.NE.AND P0, PT, RZ, UR10, PT ;  /* 0x0000000aff007c0c */ /* 0x000fe2000bf05270 */
[C---:B------:R-:W-:Y:S01]  /*6b60*/  FADD.FTZ R37, -R24.reuse, R31 ;  /* 0x0000001f18257221 */ /* 0x040fe20000010100 */
[----:B------:R-:W-:Y:S01]  /*6b70*/  FADD.FTZ R35, -R24, R35 ;  /* 0x0000002318237221 */ /* 0x000fe20000010100 */
[----:B------:R-:W-:Y:S02]  /*6b80*/  HADD2.F32 R34, -RZ, R75.H0_H0 ;  /* 0x2000004bff227230 */ /* 0x000fe40000004100 */
[----:B------:R-:W-:Y:S02]  /*6b90*/  HADD2.F32 R31, -RZ, R25.H0_H0 ;  /* 0x20000019ff1f7230 */ /* 0x000fe40000004100 */
[-C--:B------:R-:W-:Y:S01]  /*6ba0*/  FMUL.FTZ R37, R37, R6.reuse ;  /* 0x0000000625257220 */ /* 0x080fe20000410000 */
[----:B------:R-:W-:Y:S02]  /*6bb0*/  HADD2.F32 R75, -RZ, R75.H1_H1 ;  /* 0x3000004bff4b7230 */ /* 0x000fe40000004100 */
[----:B------:R-:W-:Y:S01]  /*6bc0*/  FMUL.FTZ R35, R35, R6 ;  /* 0x0000000623237220 */ /* 0x000fe20000410000 */
[----:B------:R-:W-:-:S02]  /*6bd0*/  HADD2.F32 R25, -RZ, R25.H1_H1 ;  /* 0x30000019ff197230 */ /* 0x000fc40000004100 */
        /* <DEDUP_REMOVED lines=19> */
.L_x_1069:
[----:B------:R-:W-:Y:S01]  /*6d10*/  ISETP.NE.AND P0, PT, R104, RZ, PT ;  /* 0x000000ff6800720c */ /* 0x000fe20003f05270 */
[----:B------:R-:W-:-:S12]  /*6d20*/  BSSY B0, `(.L_x_1070) ;  /* 0x0000014000007945 */ /* 0x000fd80003800000 */
[----:B------:R-:W-:Y:S05]  /*6d30*/  @!P0 BRA `(.L_x_1071) ;  /* 0x0000000000488947 */ /* 0x000fea0003800000 */
[----:B------:R-:W-:Y:S01]  /*6d40*/  ULDC.64 UR12, c[0x0][0x288] ;  /* 0x0000a200000c7ab9 */ /* 0x000fe20000000a00 */
[----:B------:R-:W-:Y:S01]  /*6d50*/  MOV R26, R20 ;  /* 0x00000014001a7202 */ /* 0x000fe20000000f00 */
[----:B0-----:R-:W-:Y:S01]  /*6d60*/  IMAD R29, R116, UR12, RZ ;  /* 0x0000000c741d7c24 */ /* 0x001fe2000f8e02ff */
[----:B------:R-:W-:Y:S01]  /*6d70*/  MOV R27, R23 ;  /* 0x00000017001b7202 */ /* 0x000fe20000000f00 */
[----:B------:R-:W-:Y:S02]  /*6d80*/  FFMA.FTZ R37, R19, R37, R32 ;  /* 0x0000002513257223 */ /* 0x000fe40000010020 */
[C---:B------:R-:W-:Y:S02]  /*6d90*/  IMAD R29, R92.reuse, UR13, R29 ;  /* 0x0000000d5c1d7c24 */ /* 0x040fe4000f8e021d */
[----:B------:R-:W-:Y:S01]  /*6da0*/  IMAD.WIDE.U32 R26, R92, UR12, R26 ;  /* 0x0000000c5c1a7c25 */ /* 0x000fe2000f8e001a */
[----:B------:R-:W-:-:S03]  /*6db0*/  ULDC.64 UR12, c[0x0][0x210] ;  /* 0x00008400000c7ab9 */ /* 0x000fc60000000a00 */
[----:B------:R-:W-:Y:S01]  /*6dc0*/  FFMA.FTZ R37, R34, R15, -R37 ;  /* 0x0000000f22257223 */ /* 0x000fe20000010825 */
[----:B------:R-:W-:-:S03]  /*6dd0*/  IADD3 R29, R27, R29, RZ ;  /* 0x0000001d1b1d7210 */ /* 0x000fc60007ffe0ff */
[----:B------:R-:W-:Y:S01]  /*6de0*/  FMUL.FTZ R27, R37, R6 ;  /* 0x00000006251b7220 */ /* 0x000fe20000410000 */
[----:B------:R-:W-:-:S04]  /*6df0*/  LEA R28, P0, R26, UR12, 0x1 ;  /* 0x0000000c1a1c7c11 */ /* 0x000fc8000f8008ff */
[----:B------:R-:W-:Y:S01]  /*6e00*/  LEA.HI.X R29, R26, UR13, R29, 0x1, P0 ;  /* 0x0000000d1a1d7c11 */ /* 0x000fe200080f0c1d */
[----:B------:R-:W-:-:S04]  /*6e10*/  FFMA.FTZ R26, R19, R35, R32 ;  /* 0x00000023131a7223 */ /* 0x000fc80000010020 */
[----:B------:R-:W-:-:S04]  /*6e20*/  FFMA.FTZ R75, R75, R18, -R26 ;  /* 0x000000124b4b7223 */ /* 0x000fc8000001081a */
[----:B------:R-:W-:-:S05]  /*6e30*/  FMUL.FTZ R26, R75, R6 ;  /* 0x000000064b1a7220 */ /* 0x000fca0000410000 */
[----:B------:R-:W-:-:S05]  /*6e40*/  F2FP.F16.F32.PACK_AB R27, R26, R27 ;  /* 0x0000001b1a1b723e */ /* 0x000fca00000000ff */
[----:B------:R1:W-:Y:S02]  /*6e50*/  STG.E desc[UR8][R28.64], R27 ;  /* 0x0000001b1c007986 */ /* 0x0003e4000c101908 */
.L_x_1071:
[----:B------:R-:W-:Y:S05]  /*6e60*/  BSYNC B0 ;  /* 0x0000000000007941 */ /* 0x000fea0003800000 */
.L_x_1070:
[----:B------:R-:W-:Y:S01]  /*6e70*/  ISETP.NE.AND P0, PT, RZ, UR10, PT ;  /* 0x0000000aff007c0c */ /* 0x000fe2000bf05270 */
[C---:B01----:R-:W-:Y:S01]  /*6e80*/  FADD.FTZ R27, -R24.reuse, R31 ;  /* 0x0000001f181b7221 */ /* 0x043fe20000010100 */
        /* <DEDUP_REMOVED lines=26> */
.L_x_1072:
        /* <DEDUP_REMOVED lines=16> */
[----:B------:R-:W-:Y:S02]  /*7130*/  FMUL.FTZ R27, R27, R6 ;  /* 0x000000061b1b7220 */ /* 0x000fe40000410000 */
[----:B------:R-:W-:-:S04]  /*7140*/  FFMA.FTZ R35, R35, R18, -R26 ;  /* 0x0000001223237223 */ /* 0x000fc8000001081a */
[----:B------:R-:W-:-:S05]  /*7150*/  FMUL.FTZ R26, R35, R6 ;  /* 0x00000006231a7220 */ /* 0x000fca0000410000 */
[----:B------:R-:W-:-:S05]  /*7160*/  F2FP.F16.F32.PACK_AB R27, R26, R27 ;  /* 0x0000001b1a1b723e */ /* 0x000fca00000000ff */
[----:B------:R0:W-:Y:S02]  /*7170*/  STG.E desc[UR8][R28.64], R27 ;  /* 0x0000001b1c007986 */ /* 0x0001e4000c101908 */
.L_x_1074:
[----:B------:R-:W-:Y:S05]  /*7180*/  BSYNC B0 ;  /* 0x0000000000007941 */ /* 0x000fea0003800000 */
.L_x_1073:
[----:B------:R-:W-:Y:S01]  /*7190*/  ISETP.NE.AND P0, PT, RZ, UR10, PT ;  /* 0x0000000aff007c0c */ /* 0x000fe2000bf05270 */
[C---:B0-----:R-:W-:Y:S01]  /*71a0*/  FADD.FTZ R27, -R24.reuse, R25 ;  /* 0x00000019181b7221 */ /* 0x041fe20000010100 */
        /* <DEDUP_REMOVED lines=26> */
.L_x_1075:
        /* <DEDUP_REMOVED lines=21> */
.L_x_1077:
[----:B------:R-:W-:Y:S05]  /*74a0*/  BSYNC B0 ;  /* 0x0000000000007941 */ /* 0x000fea0003800000 */
.L_x_1076:
        /* <DEDUP_REMOVED lines=28> */
.L_x_1078:
        /* <DEDUP_REMOVED lines=13> */
[----:B------:R-:W-:Y:S02]  /*7740*/  FFMA.FTZ R27, R19, R41, R32 ;  /* 0x00000029131b7223 */ /* 0x000fe40000010020 */
[----:B------:R-:W-:Y:S01]  /*7750*/  FMUL.FTZ R8, R31, R6 ;  /* 0x000000061f087220 */ /* 0x000fe20000410000 */
[----:B------:R-:W-:Y:S01]  /*7760*/  LEA R28, P0, R26, UR12, 0x1 ;  /* 0x0000000c1a1c7c11 */ /* 0x000fe2000f8008ff */
[----:B------:R-:W-:-:S03]  /*7770*/  FFMA.FTZ R27, R30, R15, -R27 ;  /* 0x0000000f1e1b7223 */ /* 0x000fc6000001081b */
[----:B------:R-:W-:Y:S01]  /*7780*/  LEA.HI.X R29, R26, UR13, R29, 0x1, P0 ;  /* 0x0000000d1a1d7c11 */ /* 0x000fe200080f0c1d */
[----:B------:R-:W-:-:S05]  /*7790*/  FMUL.FTZ R27, R27, R6 ;  /* 0x000000061b1b7220 */ /* 0x000fca0000410000 */
[----:B------:R-:W-:-:S05]  /*77a0*/  F2FP.F16.F32.PACK_AB R27, R8, R27 ;  /* 0x0000001b081b723e */ /* 0x000fca00000000ff */
[----:B------:R0:W-:Y:S02]  /*77b0*/  STG.E desc[UR8][R28.64], R27 ;  /* 0x0000001b1c007986 */ /* 0x0001e4000c101908 */
.L_x_1080:
[----:B------:R-:W-:Y:S05]  /*77c0*/  BSYNC B0 ;  /* 0x0000000000007941 */ /* 0x000fea0003800000 */
.L_x_1079:
        /* <DEDUP_REMOVED lines=28> */
.L_x_1081:
        /* <DEDUP_REMOVED lines=21> */
.L_x_1083:
[----:B------:R-:W-:Y:S05]  /*7ae0*/  BSYNC B0 ;  /* 0x0000000000007941 */ /* 0x000fea0003800000 */
.L_x_1082:
        /* <DEDUP_REMOVED lines=28> */
.L_x_1084:
        /* <DEDUP_REMOVED lines=21> */
.L_x_1086:
[----:B------:R-:W-:Y:S05]  /*7e00*/  BSYNC B0 ;  /* 0x0000000000007941 */ /* 0x000fea0003800000 */
.L_x_1085:
[----:B------:R-:W-:Y:S01]  /*7e10*/  ISETP.NE.AND P6, PT, RZ, UR10, PT ;  /* 0x0000000aff007c0c */ /* 0x000fe2000bfc5270 */
[C---:B------:R-:W-:Y:S01]  /*7e20*/  FADD.FTZ R7, -R24.reuse, R7 ;  /* 0x0000000718077221 */ /* 0x040fe20000010100 */
[----:B------:R-:W-:Y:S01]  /*7e30*/  FADD.FTZ R25, -R24, R25 ;  /* 0x0000001918197221 */ /* 0x000fe20000010100 */
[--C-:B0-----:R-:W-:Y:S02]  /*7e40*/  HADD2.F32 R26, -RZ, R69.reuse.H0_H0 ;  /* 0x20000045ff1a7230 */ /* 0x101fe40000004100 */
        /* <DEDUP_REMOVED lines=24> */
.L_x_1087:
        /* <DEDUP_REMOVED lines=20> */
.L_x_1089:
[----:B------:R-:W-:Y:S05]  /*8110*/  BSYNC B0 ;  /* 0x0000000000007941 */ /* 0x000fea0003800000 */
.L_x_1088:
[C---:B------:R-:W-:Y:S01]  /*8120*/  FADD.FTZ R35, -R24.reuse, R35 ;  /* 0x0000002318237221 */ /* 0x040fe20000010100 */
[----:B------:R-:W-:Y:S01]  /*8130*/  FADD.FTZ R37, -R24, R37 ;  /* 0x0000002518257221 */ /* 0x000fe20000010100 */
[--C-:B------:R-:W-:Y:S02]  /*8140*/  HADD2.F32 R26, -RZ, R68.reuse.H0_H0 ;  /* 0x20000044ff1a7230 */ /* 0x100fe40000004100 */
[----:B0-----:R-:W-:Y:S02]  /*8150*/  HADD2.F32 R7, -RZ, R68.H1_H1 ;  /* 0x30000044ff077230 */ /* 0x001fe40000004100 */
[-C--:B------:R-:W-:Y:S01]  /*8160*/  FMUL.FTZ R35, R35, R6.reuse ;  /* 0x0000000623237220 */ /* 0x080fe20000410000 */
[--C-:B------:R-:W-:Y:S02]  /*8170*/  HADD2.F32 R29, -RZ, R12.reuse.H0_H0 ;  /* 0x2000000cff1d7230 */ /* 0x100fe40000004100 */
[----:B------:R-:W-:Y:S01]  /*8180*/  FMUL.FTZ R37, R37, R6 ;  /* 0x0000000625257220 */ /* 0x000fe20000410000 */
        /* <DEDUP_REMOVED lines=20> */
.L_x_1090:
        /* <DEDUP_REMOVED lines=20> */
.L_x_1092:
[----:B------:R-:W-:Y:S05]  /*8410*/  BSYNC B0 ;  /* 0x0000000000007941 */ /* 0x000fea0003800000 */
.L_x_1091:
[C---:B------:R-:W-:Y:S01]  /*8420*/  FADD.FTZ R29, -R24.reuse, R29 ;  /* 0x0000001d181d7221 */ /* 0x040fe20000010100 */
[----:B------:R-:W-:Y:S01]  /*8430*/  FADD.FTZ R31, -R24, R31 ;  /* 0x0000001f181f7221 */ /* 0x000fe20000010100 */
[--C-:B------:R-:W-:Y:S02]  /*8440*/  HADD2.F32 R12, -RZ, R67.reuse.H0_H0 ;  /* 0x20000043ff0c7230 */ /* 0x100fe40000004100 */
[----:B------:R-:W-:Y:S02]  /*8450*/  HADD2.F32 R67, -RZ, R67.H1_H1 ;  /* 0x30000043ff437230 */ /* 0x000fe40000004100 */
[-C--:B------:R-:W-:Y:S01]  /*8460*/  FMUL.FTZ R29, R29, R6.reuse ;  /* 0x000000061d1d7220 */ /* 0x080fe20000410000 */
[----:B------:R-:W-:Y:S02]  /*8470*/  HADD2.F32 R35, -RZ, R13.H0_H0 ;  /* 0x2000000dff237230 */ /* 0x000fe40000004100 */
        /* <DEDUP_REMOVED lines=20> */
.L_x_1093:
        /* <DEDUP_REMOVED lines=20> */
.L_x_1095:
[----:B------:R-:W-:Y:S05]  /*8700*/  BSYNC B0 ;  /* 0x0000000000007941 */ /* 0x000fea0003800000 */
.L_x_1094:
[----:B------:R-:W-:Y:S02]  /*8710*/  HADD2.F32 R13, -RZ, R13.H1_H1 ;  /* 0x3000000dff0d7230 */ /* 0x000fe40000004100 */
[C---:B------:R-:W-:Y:S01]  /*8720*/  FADD.FTZ R35, -R24.reuse, R35 ;  /* 0x0000002318237221 */ /* 0x040fe20000010100 */
[--C-:B------:R-:W-:Y:S01]  /*8730*/  HADD2.F32 R12, -RZ, R66.reuse.H0_H0 ;  /* 0x20000042ff0c7230 */ /* 0x100fe20000004100 */
[----:B------:R-:W-:Y:S01]  /*8740*/  SHF.R.U32.HI R28, RZ, 0x3, R2 ;  /* 0x00000003ff1c7819 */ /* 0x000fe20000011602 */
[----:B01----:R-:W-:Y:S02]  /*8750*/  HADD2.F32 R7, -RZ, R66.H1_H1 ;  /* 0x30000042ff077230 */ /* 0x003fe40000004100 */
[----:B------:R-:W-:Y:S01]  /*8760*/  FADD.FTZ R13, -R24, R13 ;  /* 0x0000000d180d7221 */ /* 0x000fe20000010100 */
        /* <DEDUP_REMOVED lines=23> */
.L_x_1096:
        /* <DEDUP_REMOVED lines=20> */
.L_x_1098:
[----:B------:R-:W-:Y:S05]  /*8a20*/  BSYNC B0 ;  /* 0x0000000000007941 */ /* 0x000fea0003800000 */
.L_x_1097:
[C---:B------:R-:W-:Y:S01]  /*8a30*/  FADD.FTZ R29, -R24.reuse, R29 ;  /* 0x0000001d181d7221 */ /* 0x040fe20000010100 */
[----:B------:R-:W-:Y:S01]  /*8a40*/  FADD.FTZ R31, -R24, R31 ;  /* 0x0000001f181f7221 */ /* 0x000fe20000010100 */
[--C-:B------:R-:W-:Y:S02]  /*8a50*/  HADD2.F32 R12, -RZ, R65.reuse.H0_H0 ;  /* 0x20000041ff0c7230 */ /* 0x100fe40000004100 */
[----:B------:R-:W-:Y:S02]  /*8a60*/  IMAD R33, R33, UR7, R28 ;  /* 0x0000000721217c24 */ /* 0x000fe4000f8e021c */
[-C--:B------:R-:W-:Y:S01]  /*8a70*/  FMUL.FTZ R29, R29, R6.reuse ;  /* 0x000000061d1d7220 */ /* 0x080fe20000410000 */
[----:B------:R-:W-:Y:S02]  /*8a80*/  HADD2.F32 R65, -RZ, R65.H1_H1 ;  /* 0x30000041ff417230 */ /* 0x000fe40000004100 */
[----:B------:R-:W-:Y:S01]  /*8a90*/  FMUL.FTZ R31, R31, R6 ;  /* 0x000000061f1f7220 */ /* 0x000fe20000410000 */
[----:B------:R-:W-:Y:S01]  /*8aa0*/  HADD2.F32 R27, -RZ, R63.H0_H0 ;  /* 0x2000003fff1b7230 */ /* 0x000fe20000004100 */
        /* <DEDUP_REMOVED lines=19> */
.L_x_1099:
        /* <DEDUP_REMOVED lines=20> */
.L_x_1101:
[----:B------:R-:W-:Y:S05]  /*8d20*/  BSYNC B0 ;  /* 0x0000000000007941 */ /* 0x000fea0003800000 */
.L_x_1100:
[----:B------:R-:W-:Y:S02]  /*8d30*/  HADD2.F32 R63, -RZ, R63.H1_H1 ;  /* 0x3000003fff3f7230 */ /* 0x000fe40000004100 */
[C---:B------:R-:W-:Y:S01]  /*8d40*/  FADD.FTZ R27, -R24.reuse, R27 ;  /* 0x0000001b181b7221 */ /* 0x040fe20000010100 */
[----:B------:R-:W-:Y:S01]  /*8d50*/  IADD3 R28, R33, 0x180, RZ ;  /* 0x00000180211c7810 */ /* 0x000fe20007ffe0ff */
[----:B------:R-:W-:Y:S01]  /*8d60*/  ULDC.64 UR12, c[0x0][0x290] ;  /* 0x0000a400000c7ab9 */ /* 0x000fe20000000a00 */
[--C-:B------:R-:W-:Y:S02]  /*8d70*/  HADD2.F32 R12, -RZ, R80.reuse.H0_H0 ;  /* 0x20000050ff0c7230 */ /* 0x100fe40000004100 */
[----:B------:R-:W-:Y:S01]  /*8d80*/  FADD.FTZ R63, -R24, R63 ;  /* 0x0000003f183f7221 */ /* 0x000fe20000010100 */
[----:B01----:R-:W-:Y:S02]  /*8d90*/  HADD2.F32 R7, -RZ, R80.H1_H1 ;  /* 0x30000050ff077230 */ /* 0x003fe40000004100 */
        /* <DEDUP_REMOVED lines=22> */
.L_x_1102:
        /* <DEDUP_REMOVED lines=25> */
.L_x_1104:
[----:B------:R-:W-:Y:S05]  /*9090*/  BSYNC B0 ;  /* 0x0000000000007941 */ /* 0x000fea0003800000 */
.L_x_1103:
[C---:B------:R-:W-:Y:S01]  /*90a0*/  FADD.FTZ R13, -R24.reuse, R13 ;  /* 0x0000000d180d7221 */ /* 0x040fe20000010100 */
[----:B------:R-:W-:Y:S01]  /*90b0*/  IADD3 R29, R33, 0x1a0, RZ ;  /* 0x000001a0211d7810 */ /* 0x000fe20007ffe0ff */
[----:B------:R-:W-:Y:S01]  /*90c0*/  FADD.FTZ R25, -R24, R25 ;  /* 0x0000001918197221 */ /* 0x000fe20000010100 */
[--C-:B------:R-:W-:Y:S02]  /*90d0*/  HADD2.F32 R12, -RZ, R79.reuse.H0_H0 ;  /* 0x2000004fff0c7230 */ /* 0x100fe40000004100 */
        /* <DEDUP_REMOVED lines=23> */
.L_x_1105:
        /* <DEDUP_REMOVED lines=25> */
.L_x_1107:
[----:B------:R-:W-:Y:S05]  /*93e0*/  BSYNC B0 ;  /* 0x0000000000007941 */ /* 0x000fea0003800000 */
.L_x_1106:
[C---:B------:R-:W-:Y:S01]  /*93f0*/  FADD.FTZ R13, -R24.reuse, R13 ;  /* 0x0000000d180d7221 */ /* 0x040fe20000010100 */
[----:B------:R-:W-:Y:S01]  /*9400*/  IADD3 R28, R33, 0x1c0, RZ ;  /* 0x000001c0211c7810 */ /* 0x000fe20007ffe0ff */
[----:B------:R-:W-:Y:S01]  /*9410*/  FADD.FTZ R61, -R24, R61 ;  /* 0x0000003d183d7221 */ /* 0x000fe20000010100 */
[--C-:B------:R-:W-:Y:S02]  /*9420*/  HADD2.F32 R12, -RZ, R78.reuse.H0_H0 ;  /* 0x2000004eff0c7230 */ /* 0x100fe40000004100 */
[-C--:B------:R-:W-:Y:S01]  /*9430*/  FMUL.FTZ R27, R13, R6.reuse ;  /* 0x000000060d1b7220 */ /* 0x080fe20000410000 */
[----:B01----:R-:W-:Y:S01]  /*9440*/  HADD2.F32 R7, -RZ, R78.H1_H1 ;  /* 0x3000004eff077230 */ /* 0x003fe20000004100 */
        /* <DEDUP_REMOVED lines=21> */
.L_x_1108:
[----:B------:R-:W-:Y:S01]  /*95a0*/  ISETP.GE.U32.AND P0, PT, R28, UR12, PT ;  /* 0x0000000c1c007c0c */ /* 0x000fe2000bf06070 */
[--C-:B------:R-:W-:Y:S01]  /*95b0*/  HADD2.F32 R9, -RZ, R62.reuse.H0_H0 ;  /* 0x2000003eff097230 */ /* 0x100fe20000004100 */
        /* <DEDUP_REMOVED lines=25> */
.L_x_1110:
[----:B------:R-:W-:Y:S05]  /*9750*/  BSYNC B0 ;  /* 0x0000000000007941 */ /* 0x000fea0003800000 */
.L_x_1109:
[----:B------:R-:W-:Y:S01]  /*9760*/  IADD3 R33, R33, 0x1e0, RZ ;  /* 0x000001e021217810 */ /* 0x000fe20007ffe0ff */
[--C-:B------:R-:W-:Y:S02]  /*9770*/  HADD2.F32 R12, -RZ, R77.reuse.H0_H0 ;  /* 0x2000004dff0c7230 */ /* 0x100fe40000004100 */
[-C--:B------:R-:W-:Y:S01]  /*9780*/  FMUL.FTZ R27, R13, R6.reuse ;  /* 0x000000060d1b7220 */ /* 0x080fe20000410000 */
[----:B------:R-:W-:Y:S01]  /*9790*/  HADD2.F32 R77, -RZ, R77.H1_H1 ;  /* 0x3000004dff4d7230 */ /* 0x000fe20000004100 */
[----:B------:R-:W-:Y:S01]  /*97a0*/  SHF.R.S32.HI R26, RZ, 0x1f, R33 ;  /* 0x0000001fff1a7819 */ /* 0x000fe20000011421 */
[----:B------:R-:W-:Y:S01]  /*97b0*/  FMUL.FTZ R25, R25, R6 ;  /* 0x0000000619197220 */ /* 0x000fe20000410000 */
[----:B------:R-:W-:Y:S06]  /*97c0*/  @!P6 BRA `(.L_x_1111) ;  /* 0x000000000048e947 */ /* 0x000fec0003800000 */
        /* <DEDUP_REMOVED lines=18> */
.L_x_1111:
[----:B------:R-:W-:Y:S01]  /*98f0*/  ISETP.GE.U32.AND P0, PT, R33, UR12, PT ;  /* 0x0000000c21007c0c */ /* 0x000fe2000bf06070 */
[----:B------:R-:W-:Y:S03]  /*9900*/  BSSY B0, `(.L_x_1112) ;  /* 0x0000016000007945 */ /* 0x000fe60003800000 */
[----:B------:R-:W-:-:S04]  /*9910*/  ISETP.GE.AND.EX P0, PT, R26, UR13, PT, P0 ;  /* 0x0000000d1a007c0c */ /* 0x000fc8000bf06300 */
        /* <DEDUP_REMOVED lines=20> */
.L_x_1113:
[----:B------:R-:W-:Y:S05]  /*9a60*/  BSYNC B0 ;  /* 0x0000000000007941 */ /* 0x000fea0003800000 */
.L_x_1112:
[----:B------:R-:W-:Y:S02]  /*9a70*/  IADD3 R5, R3, R5, RZ ;  /* 0x0000000503057210 */ /* 0x000fe40007ffe0ff */
[----:B------:R-:W-:Y:S02]  /*9a80*/  IADD3 R82, R82, 0x1, RZ ;  /* 0x0000000152527810 */ /* 0x000fe40007ffe0ff */
[----:B------:R-:W-:-:S13]  /*9a90*/  ISETP.GE.AND P0, PT, R5, UR4, PT ;  /* 0x0000000405007c0c */ /* 0x000fda000bf06270 */
[----:B------:R-:W-:Y:S05]  /*9aa0*/  @!P0 BRA `(.L_x_1114) ;  /* 0xffffff6c000c8947 */ /* 0x000fea000383ffff */
.L_x_1031:
[----:B------:R-:W2:Y:S01]  /*9ab0*/  LDC R6, c[0x0][0xc] ;  /* 0x00000300ff067b82 */ /* 0x000ea20000000800 */
[----:B------:R-:W-:Y:S01]  /*9ac0*/  ISETP.NE.AND P2, PT, R2, RZ, PT ;  /* 0x000000ff0200720c */ /* 0x000fe20003f45270 */
[----:B------:R-:W-:Y:S06]  /*9ad0*/  BSSY B0, `(.L_x_1115) ;  /* 0x0000015000007945 */ /* 0x000fec0003800000 */
[----:B------:R-:W3:Y:S08]  /*9ae0*/  LDC R9, c[0x0][0x10] ;  /* 0x00000400ff097b82 */ /* 0x000ef00000000800 */
[----:B------:R-:W4:Y:S01]  /*9af0*/  LDC.64 R4, c[0x0][0x258] ;  /* 0x00009600ff047b82 */ /* 0x000f220000000a00 */
[----:B--2---:R-:W-:-:S02]  /*9b00*/  IADD3 R3, R6, -0x1, RZ ;  /* 0xffffffff06037810 */ /* 0x004fc40007ffe0ff */
[----:B------:R-:W-:Y:S02]  /*9b10*/  ISETP.NE.AND P1, PT, R6, 0x1, PT ;  /* 0x000000010600780c */ /* 0x000fe40003f25270 */
[----:B------:R-:W-:Y:S02]  /*9b20*/  ISETP.NE.AND P0, PT, R3, UR7, PT ;  /* 0x0000000703007c0c */ /* 0x000fe4000bf05270 */
[C---:B---3--:R-:W-:Y:S02]  /*9b30*/  SHF.L.U32 R3, R9.reuse, 0x1, RZ ;  /* 0x0000000109037819 */ /* 0x048fe400000006ff */
[----:B01----:R-:W-:Y:S02]  /*9b40*/  IADD3 R7, R9, -0x1, RZ ;  /* 0xffffffff09077810 */ /* 0x003fe40007ffe0ff */
[----:B------:R-:W-:Y:S02]  /*9b50*/  SEL R3, R3, RZ, P1 ;  /* 0x000000ff03037207 */ /* 0x000fe40000800000 */
[----:B------:R-:W-:-:S03]  /*9b60*/  ISETP.NE.OR P0, PT, R0, R7, P0 ;  /* 0x000000070000720c */ /* 0x000fc60000705670 */
[----:B----4-:R-:W-:Y:S01]  /*9b70*/  IMAD.WIDE.U32 R4, R3, 0x4, R4 ;  /* 0x0000000403047825 */ /* 0x010fe200078e0004 */
        /* <DEDUP_REMOVED lines=10> */
.L_x_1116:
[----:B------:R-:W-:Y:S05]  /*9c20*/  BSYNC B0 ;  /* 0x0000000000007941 */ /* 0x000fea0003800000 */
.L_x_1115:
[----:B------:R-:W-:Y:S05]  /*9c30*/  @P0 EXIT ;  /* 0x000000000000094d */ /* 0x000fea0003800000 */
[----:B------:R-:W-:Y:S05]  /*9c40*/  @P2 BRA `(.L_x_1117) ;  /* 0x0000000000202947 */ /* 0x000fea0003800000 */
[----:B------:R-:W-:-:S05]  /*9c50*/  IMAD R0, R6, R9, RZ ;  /* 0x0000000906007224 */ /* 0x000fca00078e02ff */
[----:B------:R-:W-:-:S13]  /*9c60*/  ISETP.NE.AND P0, PT, R0, -0x1, PT ;  /* 0xffffffff0000780c */ /* 0x000fda0003f05270 */
[----:B------:R-:W-:Y:S05]  /*9c70*/  @!P0 BRA `(.L_x_1117) ;  /* 0x0000000000148947 */ /* 0x000fea0003800000 */
.L_x_1118:
[----:B0-----:R-:W2:Y:S04]  /*9c80*/  LDG.E.STRONG.GPU R3, desc[UR8][R4.64] ;  /* 0x0000000804037981 */ /* 0x001ea8000c1ef900 */
[----:B--2---:R-:W-:Y:S01]  /*9c90*/  CCTL.IVALL ;  /* 0x00000000ff00798f */ /* 0x004fe20002000000 */
[----:B------:R-:W-:Y:S05]  /*9ca0*/  YIELD ;  /* 0x0000000000007946 */ /* 0x000fea0003800000 */
[----:B------:R-:W-:-:S13]  /*9cb0*/  ISETP.NE.AND P0, PT, R3, R0, PT ;  /* 0x000000000300720c */ /* 0x000fda0003f05270 */
[----:B------:R-:W-:Y:S05]  /*9cc0*/  @P0 BRA `(.L_x_1118) ;  /* 0xfffffffc00ec0947 */ /* 0x000fea000383ffff */
.L_x_1117:
        /* <DEDUP_REMOVED lines=24> */
.L_x_1119:
        /* <DEDUP_REMOVED lines=25> */
.L_x_1120:
        /* <DEDUP_REMOVED lines=10> */
.L_x_3315:


//--------------------- .text._Z35group_norm_nhwc_bwd_one_pass_kernelI11Fp16IOFp16WLi64ELi16ELi256EEv26Group_norm_nhwc_bwd_params --------------------------
	.section	.text._Z35group_norm_nhwc_bwd_one_pass_kernelI11Fp16IOFp16WLi64ELi16ELi256EEv26Group_norm_nhwc_bwd_params,"ax",@progbits
	.align	128
        .global         _Z35group_norm_nhwc_bwd_one_pass_kernelI11Fp16IOFp16WLi64ELi16ELi256EEv26Group_norm_nhwc_bwd_params
        .type           _Z35group_norm_nhwc_bwd_one_pass_kernelI11Fp16IOFp16WLi64ELi16ELi256EEv26Group_norm_nhwc_bwd_params,@function
        .size           _Z35group_norm_nhwc_bwd_one_pass_kernelI11Fp16IOFp16WLi64ELi16ELi256EEv26Group_norm_nhwc_bwd_params,(.L_x_3316 - _Z35group_norm_nhwc_bwd_one_pass_kernelI11Fp16IOFp16WLi64ELi16ELi256EEv26Group_norm_nhwc_bwd_params)
        .other          _Z35group_norm_nhwc_bwd_one_pass_kernelI11Fp16IOFp16WLi64ELi16ELi256EEv26Group_norm_nhwc_bwd_params,@"STO_CUDA_ENTRY STV_DEFAULT"
_Z35group_norm_nhwc_bwd_one_pass_kernelI11Fp16IOFp16WLi64ELi16ELi256EEv26Group_norm_nhwc_bwd_params:
.text._Z35group_norm_nhwc_bwd_one_pass_kernelI11Fp16IOFp16WLi64ELi16ELi256EEv26Group_norm_nhwc_bwd_params:
        /* <DEDUP_REMOVED lines=47> */
.L_x_1148:
        /* <DEDUP_REMOVED lines=125> */
.L_x_1123:
[----:B------:R-:W-:Y:S05]  /*0ac0*/  BSYNC B0 ;  /* 0x0000000000007941 */ /* 0x000fea0003800000 */
.L_x_1122:
        /* <DEDUP_REMOVED lines=34> */
.L_x_1124:
        /* <DEDUP_REMOVED lines=26> */
.L_x_1125:
        /* <DEDUP_REMOVED lines=75> */
.L_x_1127:
[----:B------:R-:W-:Y:S05]  /*1340*/  BSYNC B0 ;  /* 0x0000000000007941 */ /* 0x000fea0003800000 */
.L_x_1126:
        /* <DEDUP_REMOVED lines=158> */
.L_x_1129:
[----:B------:R-:W-:Y:S05]  /*1d30*/  BSYNC B0 ;  /* 0x0000000000007941 */ /* 0x000fea0003800000 */
.L_x_1128:
        /* <DEDUP_REMOVED lines=19> */
.L_x_1131:
[----:B------:R-:W-:Y:S05]  /*1e70*/  BSYNC B0 ;  /* 0x0000000000007941 */ /* 0x000fea0003800000 */
.L_x_1130:
        /* <DEDUP_REMOVED lines=31> */
.L_x_1134:
[----:B-1----:R-:W2:Y:S04]  /*2070*/  LDG.E.STRONG.GPU R10, desc[UR12][R8.64] ;  /* 0x0000000c080a7981 */ /* 0x002ea8000c1ef900 */
[----:B--2---:R-:W-:Y:S01]  /*2080*/  CCTL.IVALL ;  /* 0x00000000ff00798f */ /* 0x004fe20002000000 */
[----:B------:R-:W-:Y:S05]  /*2090*/  YIELD ;  /* 0x0000000000007946 */ /* 0x000fea0003800000 */
[----:B------:R-:W-:-:S13]  /*20a0*/  ISETP.NE.AND P0, PT, R10, R15, PT ;  /* 0x0000000f0a00720c */ /* 0x000fda0003f05270 */
[----:B------:R-:W-:Y:S05]  /*20b0*/  @P0 BRA `(.L_x_1134) ;  /* 0xfffffffc00ec0947 */ /* 0x000fea000383ffff */
.L_x_1133:
        /* <DEDUP_REMOVED lines=16> */
.L_x_1138:
        /* <DEDUP_REMOVED lines=115> */
.L_x_1137:
        /* <DEDUP_REMOVED lines=61> */
.L_x_1139:
[----:B------:R-:W-:-:S13]  /*2cc0*/  ISETP.NE.OR P0, PT, R16, RZ, P0 ;  /* 0x000000ff1000720c */ /* 0x000fda0000705670 */
[----:B------:R-:W-:Y:S05]  /*2cd0*/  @!P0 BRA `(.L_x_1135) ;  /* 0x00000000007c8947 */ /* 0x000fea0003800000 */
.L_x_1136:
        /* <DEDUP_REMOVED lines=31> */
.L_x_1135:
        /* <DEDUP_REMOVED lines=11> */
.L_x_1141:
[----:B------:R-:W-:Y:S05]  /*2f80*/  BSYNC B0 ;  /* 0x0000000000007941 */ /* 0x000fea0003800000 */
.L_x_1140:
        /* <DEDUP_REMOVED lines=16> */
.L_x_1132:
        /* <DEDUP_REMOVED lines=40> */
.L_x_1142:
        /* <DEDUP_REMOVED lines=21> */
.L_x_1144:
[----:B------:R-:W-:Y:S05]  /*3460*/  BSYNC B0 ;  /* 0x0000000000007941 */ /* 0x000fea0003800000 */
.L_x_1143:
        /* <DEDUP_REMOVED lines=27> */
.L_x_1145:
        /* <DEDUP_REMOVED lines=26> */
.L_x_1147:
[----:B------:R-:W-:Y:S05]  /*37c0*/  BSYNC B0 ;  /* 0x0000000000007941 */ /* 0x000fea0003800000 */
.L_x_1146:
[----:B------:R-:W-:Y:S01]  /*37d0*/  ULDC UR4, c[0x0][0x2a0] ;  /* 0x0000a80000047ab9 */ /* 0x000fe20000000800 */
[----:B------:R-:W-:Y:S01]  /*37e0*/  ULDC UR6, c[0x0][0x270] ;  /* 0x00009c0000067ab9 */ /* 0x000fe20000000800 */
[----:B------:R-:W-:Y:S01]  /*37f0*/  IADD3 R35, R24, R35, RZ ;  /* 0x0000002318237210 */ /* 0x000fe20007ffe0ff */
[----:B------:R-:W-:Y:S01]  /*3800*/  UIMAD UR4, UR4, UR6, URZ ;  /* 0x00000006040472a4 */ /* 0x000fe2000f8e023f */
[----:B------:R-:W-:-:S05]  /*3810*/  IADD3 R34, R34, 0x1, RZ ;  /* 0x0000000122227810 */ /* 0x000fca0007ffe0ff */
[----:B------:R-:W-:-:S13]  /*3820*/  ISETP.GE.AND P0, PT, R35, UR4, PT ;  /* 0x0000000423007c0c */ /* 0x000fda000bf06270 */
[----:B------:R-:W-:Y:S05]  /*3830*/  @!P0 BRA `(.L_x_1148) ;  /* 0xffffffc800ac8947 */ /* 0x000fea000383ffff */
.L_x_1121:
        /* <DEDUP_REMOVED lines=23> */
.L_x_1150:
[----:B------:R-:W-:Y:S05]  /*39b0*/  BSYNC B0 ;  /* 0x0000000000007941 */ /* 0x000fea0003800000 */
.L_x_1149:
[----:B------:R-:W-:Y:S05]  /*39c0*/  @P0 EXIT ;  /* 0x000000000000094d */ /* 0x000fea0003800000 */
[----:B------:R-:W-:Y:S05]  /*39d0*/  @P2 BRA `(.L_x_1151) ;  /* 0x0000000000202947 */ /* 0x000fea0003800000 */
[----:B------:R-:W-:-:S05]  /*39e0*/  IMAD R0, R6, R7, RZ ;  /* 0x0000000706007224 */ /* 0x000fca00078e02ff */
[----:B------:R-:W-:-:S13]  /*39f0*/  ISETP.NE.AND P0, PT, R0, -0x1, PT ;  /* 0xffffffff0000780c */ /* 0x000fda0003f05270 */
[----:B------:R-:W-:Y:S05]  /*3a00*/  @!P0 BRA `(.L_x_1151) ;  /* 0x0000000000148947 */ /* 0x000fea0003800000 */
.L_x_1152:
[----:B0-----:R-:W2:Y:S04]  /*3a10*/  LDG.E.STRONG.GPU R5, desc[UR12][R2.64] ;  /* 0x0000000c02057981 */ /* 0x001ea8000c1ef900 */
[----:B--2---:R-:W-:Y:S01]  /*3a20*/  CCTL.IVALL ;  /* 0x00000000ff00798f */ /* 0x004fe20002000000 */
[----:B------:R-:W-:Y:S05]  /*3a30*/  YIELD ;  /* 0x0000000000007946 */ /* 0x000fea0003800000 */
[----:B------:R-:W-:-:S13]  /*3a40*/  ISETP.NE.AND P0, PT, R5, R0, PT ;  /* 0x000000000500720c */ /* 0x000fda0003f05270 */
[----:B------:R-:W-:Y:S05]  /*3a50*/  @P0 BRA `(.L_x_1152) ;  /* 0xfffffffc00ec0947 */ /* 0x000fea000383ffff */
.L_x_1151:
        /* <DEDUP_REMOVED lines=24> */
.L_x_1153:
        /* <DEDUP_REMOVED lines=25> */
.L_x_1154:
        /* <DEDUP_REMOVED lines=9> */
.L_x_3316:


//--------------------- .text._Z35group_norm_nhwc_bwd_one_pass_kernelI11Fp16IOFp16WLi128ELi16ELi256EEv26Group_norm_nhwc_bwd_params --------------------------
	.section	.text._Z35group_norm_nhwc_bwd_one_pass_kernelI11Fp16IOFp16WLi128ELi16ELi256EEv26Group_norm_nhwc_bwd_params,"ax",@progbits
	.align	128
        .global         _Z35group_norm_nhwc_bwd_one_pass_kernelI11Fp16IOFp16WLi128ELi16ELi256EEv26Group_norm_nhwc_bwd_params
        .type           _Z35group_norm_nhwc_bwd_one_pass_kernelI11Fp16IOFp16WLi128ELi16ELi256EEv26Group_norm_nhwc_bwd_params,@function
        .size           _Z35group_norm_nhwc_bwd_one_pass_kernelI11Fp16IOFp16WLi128ELi16ELi256EEv26Group_norm_nhwc_bwd_params,(.L_x_3317 - _Z35group_norm_nhwc_bwd_one_pass_kernelI11Fp16IOFp16WLi128ELi16ELi256EEv26Group_norm_nhwc_bwd_params)
        .other          _Z35group_norm_nhwc_bwd_one_pass_kernelI11Fp16IOFp16WLi128ELi16ELi256EEv26Group_norm_nhwc_bwd_params,@"STO_CUDA_ENTRY STV_DEFAULT"
_Z35group_norm_nhwc_bwd_one_pass_kernelI11Fp16IOFp16WLi128ELi16ELi256EEv26Group_norm_nhwc_bwd_params:
.text._Z35group_norm_nhwc_bwd_one_pass_kernelI11Fp16IOFp16WLi128ELi16ELi256EEv26Group_norm_nhwc_bwd_params:
        /* <DEDUP_REMOVED lines=48> */
.L_x_1190:
        /* <DEDUP_REMOVED lines=174> */
.L_x_1157:
[----:B------:R-:W-:Y:S05]  /*0de0*/  BSYNC B0 ;  /* 0x0000000000007941 */ /* 0x000fea0003800000 */
.L_x_1156:
        /* <DEDUP_REMOVED lines=29> */
.L_x_1158:
        /* <DEDUP_REMOVED lines=33> */
.L_x_1159:
        /* <DEDUP_REMOVED lines=31> */
.L_x_1160:
        /* <DEDUP_REMOVED lines=35> */
.L_x_1161:
        /* <DEDUP_REMOVED lines=81> */
.L_x_1163:
[----:B------:R-:W-:Y:S05]  /*1b00*/  BSYNC B0 ;  /* 0x0000000000007941 */ /* 0x000fea0003800000 */
.L_x_1162:
        /* <DEDUP_REMOVED lines=158> */
.L_x_1165:
[----:B------:R-:W-:Y:S05]  /*24f0*/  BSYNC B0 ;  /* 0x0000000000007941 */ /* 0x000fea0003800000 */
.L_x_1164:
        /* <DEDUP_REMOVED lines=20> */
.L_x_1167:
[----:B------:R-:W-:Y:S05]  /*2640*/  BSYNC B0 ;  /* 0x0000000000007941 */ /* 0x000fea0003800000 */
.L_x_1166:
        /* <DEDUP_REMOVED lines=35> */
.L_x_1170:
[----:B------:R-:W2:Y:S04]  /*2880*/  LDG.E.STRONG.GPU R5, desc[UR12][R8.64] ;  /* 0x0000000c08057981 */ /* 0x000ea8000c1ef900 */
[----:B--2---:R-:W-:Y:S01]  /*2890*/  CCTL.IVALL ;  /* 0x00000000ff00798f */ /* 0x004fe20002000000 */
[----:B------:R-:W-:Y:S05]  /*28a0*/  YIELD ;  /* 0x0000000000007946 */ /* 0x000fea0003800000 */
[----:B------:R-:W-:-:S13]  /*28b0*/  ISETP.NE.AND P0, PT, R5, R12, PT ;  /* 0x0000000c0500720c */ /* 0x000fda0003f05270 */
[----:B------:R-:W-:Y:S05]  /*28c0*/  @P0 BRA `(.L_x_1170) ;  /* 0xfffffffc00ec0947 */ /* 0x000fea000383ffff */
.L_x_1169:
        /* <DEDUP_REMOVED lines=17> */
.L_x_1174:
        /* <DEDUP_REMOVED lines=115> */
.L_x_1173:
        /* <DEDUP_REMOVED lines=61> */
.L_x_1175:
[----:B------:R-:W-:-:S13]  /*34e0*/  ISETP.NE.OR P0, PT, R5, RZ, P0 ;  /* 0x000000ff0500720c */ /* 0x000fda0000705670 */
[----:B------:R-:W-:Y:S05]  /*34f0*/  @!P0 BRA `(.L_x_1171) ;  /* 0x00000000007c8947 */ /* 0x000fea0003800000 */
.L_x_1172:
        /* <DEDUP_REMOVED lines=31> */
.L_x_1171:
        /* <DEDUP_REMOVED lines=11> */
.L_x_1177:
[----:B------:R-:W-:Y:S05]  /*37a0*/  BSYNC B0 ;  /* 0x0000000000007941 */ /* 0x000fea0003800000 */
.L_x_1176:
        /* <DEDUP_REMOVED lines=16> */
.L_x_1168:
        /* <DEDUP_REMOVED lines=50> */
.L_x_1178:
        /* <DEDUP_REMOVED lines=21> */
.L_x_1180:
[----:B------:R-:W-:Y:S05]  /*3d20*/  BSYNC B0 ;  /* 0x0000000000007941 */ /* 0x000fea0003800000 */
.L_x_1179:
        /* <DEDUP_REMOVED lines=25> */
.L_x_1181:
        /* <DEDUP_REMOVED lines=22> */
.L_x_1183:
[----:B------:R-:W-:Y:S05]  /*4020*/  BSYNC B0 ;  /* 0x0000000000007941 */ /* 0x000fea0003800000 */
.L_x_1182:
        /* <DEDUP_REMOVED lines=31> */
.L_x_1184:
        /* <DEDUP_REMOVED lines=22> */
.L_x_1186:
[----:B------:R-:W-:Y:S05]  /*4380*/  BSYNC B0 ;  /* 0x0000000000007941 */ /* 0x000fea0003800000 */
.L_x_1185:
        /* <DEDUP_REMOVED lines=25> */
.L_x_1187:
        /* <DEDUP_REMOVED lines=21> */
.L_x_1189:
[----:B------:R-:W-:Y:S05]  /*4670*/  BSYNC B0 ;  /* 0x0000000000007941 */ /* 0x000fea0003800000 */
.L_x_1188:
        /* <DEDUP_REMOVED lines=8> */
.L_x_1155:
        /* <DEDUP_REMOVED lines=23> */
.L_x_1192:
[----:B------:R-:W-:Y:S05]  /*4870*/  BSYNC B0 ;  /* 0x0000000000007941 */ /* 0x000fea0003800000 */
.L_x_1191:
[----:B------:R-:W-:Y:S05]  /*4880*/  @P0 EXIT ;  /* 0x000000000000094d */ /* 0x000fea0003800000 */
[----:B------:R-:W-:Y:S05]  /*4890*/  @P2 BRA `(.L_x_1193) ;  /* 0x0000000000202947 */ /* 0x000fea0003800000 */
[----:B------:R-:W-:-:S05]  /*48a0*/  IMAD R0, R6, R7, RZ ;  /* 0x0000000706007224 */ /* 0x000fca00078e02ff */
[----:B------:R-:W-:-:S13]  /*48b0*/  ISETP.NE.AND P0, PT, R0, -0x1, PT ;  /* 0xffffffff0000780c */ /* 0x000fda0003f05270 */
[----:B------:R-:W-:Y:S05]  /*48c0*/  @!P0 BRA `(.L_x_1193) ;  /* 0x0000000000148947 */ /* 0x000fea0003800000 */
.L_x_1194:
[----:B0-----:R-:W2:Y:S04]  /*48d0*/  LDG.E.STRONG.GPU R5, desc[UR12][R2.64] ;  /* 0x0000000c02057981 */ /* 0x001ea8000c1ef900 */
[----:B--2---:R-:W-:Y:S01]  /*48e0*/  CCTL.IVALL ;  /* 0x00000000ff00798f */ /* 0x004fe20002000000 */
[----:B------:R-:W-:Y:S05]  /*48f0*/  YIELD ;  /* 0x0000000000007946 */ /* 0x000fea0003800000 */
[----:B------:R-:W-:-:S13]  /*4900*/  ISETP.NE.AND P0, PT, R5, R0, PT ;  /* 0x000000000500720c */ /* 0x000fda0003f05270 */
[----:B------:R-:W-:Y:S05]  /*4910*/  @P0 BRA `(.L_x_1194) ;  /* 0xfffffffc00ec0947 */ /* 0x000fea000383ffff */
.L_x_1193:
        /* <DEDUP_REMOVED lines=24> */
.L_x_1195:
        /* <DEDUP_REMOVED lines=25> */
.L_x_1196:
        /* <DEDUP_REMOVED lines=13> */
.L_x_3317:


//--------------------- .text._Z35group_norm_nhwc_bwd_one_pass_kernelI11Fp16IOFp16WLi256ELi16ELi256EEv26Group_norm_nhwc_bwd_params --------------------------
	.section	.text._Z35group_norm_nhwc_bwd_one_pass_kernelI11Fp16IOFp16WLi256ELi16ELi256EEv26Group_norm_nhwc_bwd_params,"ax",@progbits
	.align	128
        .global         _Z35group_norm_nhwc_bwd_one_pass_kernelI11Fp16IOFp16WLi256ELi16ELi256EEv26Group_norm_nhwc_bwd_params
        .type           _Z35group_norm_nhwc_bwd_one_pass_kernelI11Fp16IOFp16WLi256ELi16ELi256EEv26Group_norm_nhwc_bwd_params,@function
        .size           _Z35group_norm_nhwc_bwd_one_pass_kernelI11Fp16IOFp16WLi256ELi16ELi256EEv26Group_norm_nhwc_bwd_params,(.L_x_3318 - _Z35group_norm_nhwc_bwd_one_pass_kernelI11Fp16IOFp16WLi256ELi16ELi256EEv26Group_norm_nhwc_bwd_params)
        .other          _Z35group_norm_nhwc_bwd_one_pass_kernelI11Fp16IOFp16WLi256ELi16ELi256EEv26Group_norm_nhwc_bwd_params,@"STO_CUDA_ENTRY STV_DEFAULT"
_Z35group_norm_nhwc_bwd_one_pass_kernelI11Fp16IOFp16WLi256ELi16ELi256EEv26Group_norm_nhwc_bwd_params:
.text._Z35group_norm_nhwc_bwd_one_pass_kernelI11Fp16IOFp16WLi256ELi16ELi256EEv26Group_norm_nhwc_bwd_params:
        /* <DEDUP_REMOVED lines=47> */
.L_x_1248:
        /* <DEDUP_REMOVED lines=269> */
.L_x_1199:
[----:B------:R-:W-:Y:S05]  /*13c0*/  BSYNC B0 ;  /* 0x0000000000007941 */ /* 0x000fea0003800000 */
.L_x_1198:
        /* <DEDUP_REMOVED lines=28> */
.L_x_1200:
        /* <DEDUP_REMOVED lines=33> */
.L_x_1201:
        /* <DEDUP_REMOVED lines=31> */
.L_x_1202:
        /* <DEDUP_REMOVED lines=35> */
.L_x_1203:
        /* <DEDUP_REMOVED lines=32> */
.L_x_1204:
        /* <DEDUP_REMOVED lines=40> */
.L_x_1205:
        /* <DEDUP_REMOVED lines=36> */
.L_x_1206:
        /* <DEDUP_REMOVED lines=35> */
.L_x_1207:
        /* <DEDUP_REMOVED lines=89> */
.L_x_1209:
[----:B------:R-:W-:Y:S05]  /*2a40*/  BSYNC B0 ;  /* 0x0000000000007941 */ /* 0x000fea0003800000 */
.L_x_1208:
        /* <DEDUP_REMOVED lines=159> */
.L_x_1211:
[----:B------:R-:W-:Y:S05]  /*3440*/  BSYNC B0 ;  /* 0x0000000000007941 */ /* 0x000fea0003800000 */
.L_x_1210:
        /* <DEDUP_REMOVED lines=19> */
.L_x_1213:
[----:B------:R-:W-:Y:S05]  /*3580*/  BSYNC B0 ;  /* 0x0000000000007941 */ /* 0x000fea0003800000 */
.L_x_1212:
        /* <DEDUP_REMOVED lines=36> */
.L_x_1216:
[----:B------:R-:W2:Y:S04]  /*37d0*/  LDG.E.STRONG.GPU R16, desc[UR12][R12.64] ;  /* 0x0000000c0c107981 */ /* 0x000ea8000c1ef900 */
[----:B--2---:R-:W-:Y:S01]  /*37e0*/  CCTL.IVALL ;  /* 0x00000000ff00798f */ /* 0x004fe20002000000 */
[----:B------:R-:W-:Y:S05]  /*37f0*/  YIELD ;  /* 0x0000000000007946 */ /* 0x000fea0003800000 */
[----:B------:R-:W-:-:S13]  /*3800*/  ISETP.NE.AND P6, PT, R16, R19, PT ;  /* 0x000000131000720c */ /* 0x000fda0003fc5270 */
[----:B------:R-:W-:Y:S05]  /*3810*/  @P6 BRA `(.L_x_1216) ;  /* 0xfffffffc00ec6947 */ /* 0x000fea000383ffff */
.L_x_1215:
        /* <DEDUP_REMOVED lines=19> */
.L_x_1220:
        /* <DEDUP_REMOVED lines=116> */
.L_x_1219:
        /* <DEDUP_REMOVED lines=62> */
.L_x_1221:
[----:B------:R-:W-:-:S06]  /*4470*/  UISETP.NE.OR UP0, UPT, UR9, URZ, UP0 ;  /* 0x0000003f0900728c */ /* 0x000fcc0008705670 */
[----:B------:R-:W-:-:S13]  /*4480*/  PLOP3.LUT P6, PT, PT, PT, UP0, 0x80, 0x0 ;  /* 0x000000000000781c */ /* 0x000fda0003fcf008 */
[----:B------:R-:W-:Y:S05]  /*4490*/  @!P6 BRA `(.L_x_1217) ;  /* 0x00000000007ce947 */ /* 0x000fea0003800000 */
.L_x_1218:
        /* <DEDUP_REMOVED lines=31> */
.L_x_1217:
        /* <DEDUP_REMOVED lines=10> */
.L_x_1223:
[----:B------:R-:W-:Y:S05]  /*4730*/  BSYNC B0 ;  /* 0x0000000000007941 */ /* 0x000fea0003800000 */
.L_x_1222:
        /* <DEDUP_REMOVED lines=17> */
.L_x_1214:
        /* <DEDUP_REMOVED lines=39> */
.L_x_1224:
        /* <DEDUP_REMOVED lines=22> */
.L_x_1226:
[----:B------:R-:W-:Y:S05]  /*4c20*/  BSYNC B0 ;  /* 0x0000000000007941 */ /* 0x000fea0003800000 */
.L_x_1225:
        /* <DEDUP_REMOVED lines=28> */
.L_x_1227:
        /* <DEDUP_REMOVED lines=22> */
.L_x_1229:
[----:B------:R-:W-:Y:S05]  /*4f50*/  BSYNC B0 ;  /* 0x0000000000007941 */ /* 0x000fea0003800000 */
.L_x_1228:
        /* <DEDUP_REMOVED lines=27> */
.L_x_1230:
        /* <DEDUP_REMOVED lines=22> */
.L_x_1232:
[----:B------:R-:W-:Y:S05]  /*5270*/  BSYNC B0 ;  /* 0x0000000000007941 */ /* 0x000fea0003800000 */
.L_x_1231:
        /* <DEDUP_REMOVED lines=27> */
.L_x_1233:
        /* <DEDUP_REMOVED lines=22> */
.L_x_1235:
[----:B------:R-:W-:Y:S05]  /*5590*/  BSYNC B0 ;  /* 0x0000000000007941 */ /* 0x000fea0003800000 */
.L_x_1234:
        /* <DEDUP_REMOVED lines=27> */
.L_x_1236:
        /* <DEDUP_REMOVED lines=22> */
.L_x_1238:
[----:B------:R-:W-:Y:S05]  /*58b0*/  BSYNC B0 ;  /* 0x0000000000007941 */ /* 0x000fea0003800000 */
.L_x_1237:
        /* <DEDUP_REMOVED lines=27> */
.L_x_1239:
        /* <DEDUP_REMOVED lines=22> */
.L_x_1241:
[----:B------:R-:W-:Y:S05]  /*5bd0*/  BSYNC B0 ;  /* 0x0000000000007941 */ /* 0x000fea0003800000 */
.L_x_1240:
        /* <DEDUP_REMOVED lines=27> */
.L_x_1242:
        /* <DEDUP_REMOVED lines=23> */
.L_x_1244:
[----:B------:R-:W-:Y:S05]  /*5f00*/  BSYNC B0 ;  /* 0x0000000000007941 */ /* 0x000fea0003800000 */
.L_x_1243:
        /* <DEDUP_REMOVED lines=26> */
.L_x_1245:
        /* <DEDUP_REMOVED lines=24> */
.L_x_1247:
[----:B------:R-:W-:Y:S05]  /*6230*/  BSYNC B0 ;  /* 0x0000000000007941 */ /* 0x000fea0003800000 */
.L_x_1246:
        /* <DEDUP_REMOVED lines=8> */
.L_x_1197:
        /* <DEDUP_REMOVED lines=23> */
.L_x_1250:
[----:B------:R-:W-:Y:S05]  /*6430*/  BSYNC B0 ;  /* 0x0000000000007941 */ /* 0x000fea0003800000 */
.L_x_1249:
[----:B------:R-:W-:Y:S05]  /*6440*/  @P0 EXIT ;  /* 0x000000000000094d */ /* 0x000fea0003800000 */
[----:B------:R-:W-:Y:S05]  /*6450*/  @P2 BRA `(.L_x_1251) ;  /* 0x0000000000202947 */ /* 0x000fea0003800000 */
[----:B------:R-:W-:-:S05]  /*6460*/  IMAD R0, R6, R7, RZ ;  /* 0x0000000706007224 */ /* 0x000fca00078e02ff */
[----:B------:R-:W-:-:S13]  /*6470*/  ISETP.NE.AND P0, PT, R0, -0x1, PT ;  /* 0xffffffff0000780c */ /* 0x000fda0003f05270 */
[----:B------:R-:W-:Y:S05]  /*6480*/  @!P0 BRA `(.L_x_1251) ;  /* 0x0000000000148947 */ /* 0x000fea0003800000 */
.L_x_1252:
[----:B0-----:R-:W2:Y:S04]  /*6490*/  LDG.E.STRONG.GPU R5, desc[UR12][R2.64] ;  /* 0x0000000c02057981 */ /* 0x001ea8000c1ef900 */
[----:B--2---:R-:W-:Y:S01]  /*64a0*/  CCTL.IVALL ;  /* 0x00000000ff00798f */ /* 0x004fe20002000000 */
[----:B------:R-:W-:Y:S05]  /*64b0*/  YIELD ;  /* 0x0000000000007946 */ /* 0x000fea0003800000 */
[----:B------:R-:W-:-:S13]  /*64c0*/  ISETP.NE.AND P0, PT, R5, R0, PT ;  /* 0x000000000500720c */ /* 0x000fda0003f05270 */
[----:B------:R-:W-:Y:S05]  /*64d0*/  @P0 BRA `(.L_x_1252) ;  /* 0xfffffffc00ec0947 */ /* 0x000fea000383ffff */
.L_x_1251:
        /* <DEDUP_REMOVED lines=24> */
.L_x_1253:
        /* <DEDUP_REMOVED lines=25> */
.L_x_1254:
        /* <DEDUP_REMOVED lines=9> */
.L_x_3318:


//--------------------- .text._Z35group_norm_nhwc_bwd_one_pass_kernelI11Fp16IOFp16WLi512ELi16ELi256EEv26Group_norm_nhwc_bwd_params --------------------------
	.section	.text._Z35group_norm_nhwc_bwd_one_pass_kernelI11Fp16IOFp16WLi512ELi16ELi256EEv26Group_norm_nhwc_bwd_params,"ax",@progbits
	.align	128
        .global         _Z35group_norm_nhwc_bwd_one_pass_kernelI11Fp16IOFp16WLi512ELi16ELi256EEv26Group_norm_nhwc_bwd_params
        .type           _Z35group_norm_nhwc_bwd_one_pass_kernelI11Fp16IOFp16WLi512ELi16ELi256EEv26Group_norm_nhwc_bwd_params,@function
        .size           _Z35group_norm_nhwc_bwd_one_pass_kernelI11Fp16IOFp16WLi512ELi16ELi256EEv26Group_norm_nhwc_bwd_params,(.L_x_3319 - _Z35group_norm_nhwc_bwd_one_pass_kernelI11Fp16IOFp16WLi512ELi16ELi256EEv26Group_norm_nhwc_bwd_params)
        .other          _Z35group_norm_nhwc_bwd_one_pass_kernelI11Fp16IOFp16WLi512ELi16ELi256EEv26Group_norm_nhwc_bwd_params,@"STO_CUDA_ENTRY STV_DEFAULT"
_Z35group_norm_nhwc_bwd_one_pass_kernelI11Fp16IOFp16WLi512ELi16ELi256EEv26Group_norm_nhwc_bwd_params:
.text._Z35group_norm_nhwc_bwd_one_pass_kernelI11Fp16IOFp16WLi512ELi16ELi256EEv26Group_norm_nhwc_bwd_params:
        /* <DEDUP_REMOVED lines=110> */
.L_x_1338:
        /* <DEDUP_REMOVED lines=414> */
.L_x_1257:
[----:B------:R-:W-:Y:S05]  /*20c0*/  BSYNC B0 ;  /* 0x0000000000007941 */ /* 0x000fea0003800000 */
.L_x_1256:
        /* <DEDUP_REMOVED lines=34> */
.L_x_1258:
        /* <DEDUP_REMOVED lines=26> */
.L_x_1259:
        /* <DEDUP_REMOVED lines=41> */
.L_x_1260:
        /* <DEDUP_REMOVED lines=37> */
.L_x_1261:
        /* <DEDUP_REMOVED lines=37> */
.L_x_1262:
        /* <DEDUP_REMOVED lines=37> */
.L_x_1263:
        /* <DEDUP_REMOVED lines=37> */
.L_x_1264:
        /* <DEDUP_REMOVED lines=32> */
.L_x_1265:
        /* <DEDUP_REMOVED lines=38> */
.L_x_1266:
        /* <DEDUP_REMOVED lines=32> */
.L_x_1267:
        /* <DEDUP_REMOVED lines=38> */
.L_x_1268:
        /* <DEDUP_REMOVED lines=32> */
.L_x_1269:
        /* <DEDUP_REMOVED lines=38> */
.L_x_1270:
        /* <DEDUP_REMOVED lines=36> */
.L_x_1271:
        /* <DEDUP_REMOVED lines=35> */
.L_x_1272:
        /* <DEDUP_REMOVED lines=33> */
.L_x_1273:
        /* <DEDUP_REMOVED lines=90> */
.L_x_1275:
[----:B------:R-:W-:Y:S05]  /*49a0*/  BSYNC B0 ;  /* 0x0000000000007941 */ /* 0x000fea0003800000 */
.L_x_1274:
        /* <DEDUP_REMOVED lines=159> */
.L_x_1277:
[----:B------:R-:W-:Y:S05]  /*53a0*/  BSYNC B0 ;  /* 0x0000000000007941 */ /* 0x000fea0003800000 */
.L_x_1276:
        /* <DEDUP_REMOVED lines=15> */
.L_x_1279:
[----:B------:R-:W-:Y:S05]  /*54a0*/  BSYNC B0 ;  /* 0x0000000000007941 */ /* 0x000fea0003800000 */
.L_x_1278:
        /* <DEDUP_REMOVED lines=34> */
.L_x_1282:
[----:B------:R-:W2:Y:S04]  /*56d0*/  LDG.E.STRONG.GPU R19, desc[UR8][R26.64] ;  /* 0x000000081a137981 */ /* 0x000ea8000c1ef900 */
[----:B--2---:R-:W-:Y:S01]  /*56e0*/  CCTL.IVALL ;  /* 0x00000000ff00798f */ /* 0x004fe20002000000 */
[----:B------:R-:W-:Y:S05]  /*56f0*/  YIELD ;  /* 0x0000000000007946 */ /* 0x000fea0003800000 */
[----:B------:R-:W-:-:S13]  /*5700*/  ISETP.NE.AND P6, PT, R19, R36, PT ;  /* 0x000000241300720c */ /* 0x000fda0003fc5270 */
[----:B------:R-:W-:Y:S05]  /*5710*/  @P6 BRA `(.L_x_1282) ;  /* 0xfffffffc00ec6947 */ /* 0x000fea000383ffff */
.L_x_1281:
        /* <DEDUP_REMOVED lines=21> */
.L_x_1286:
        /* <DEDUP_REMOVED lines=115> */
.L_x_1285:
        /* <DEDUP_REMOVED lines=62> */
.L_x_1287:
[----:B------:R-:W-:-:S04]  /*6380*/  ISETP.NE.AND P6, PT, R19, RZ, PT ;  /* 0x000000ff1300720c */ /* 0x000fc80003fc5270 */
[----:B------:R-:W-:-:S13]  /*6390*/  ISETP.NE.OR P6, PT, R27, RZ, P6 ;  /* 0x000000ff1b00720c */ /* 0x000fda00037c5670 */
[----:B------:R-:W-:Y:S05]  /*63a0*/  @!P6 BRA `(.L_x_1283) ;  /* 0x00000000007ce947 */ /* 0x000fea0003800000 */
.L_x_1284:
        /* <DEDUP_REMOVED lines=31> */
.L_x_1283:
        /* <DEDUP_REMOVED lines=11> */
.L_x_1289:
[----:B------:R-:W-:Y:S05]  /*6650*/  BSYNC B0 ;  /* 0x0000000000007941 */ /* 0x000fea0003800000 */
.L_x_1288:
        /* <DEDUP_REMOVED lines=17> */
.L_x_1280:
        /* <DEDUP_REMOVED lines=40> */
.L_x_1290:
        /* <DEDUP_REMOVED lines=21> */
.L_x_1292:
[----:B------:R-:W-:Y:S05]  /*6b40*/  BSYNC B0 ;  /* 0x0000000000007941 */ /* 0x000fea0003800000 */
.L_x_1291:
        /* <DEDUP_REMOVED lines=28> */
.L_x_1293:
        /* <DEDUP_REMOVED lines=21> */
.L_x_1295:
[----:B------:R-:W-:Y:S05]  /*6e60*/  BSYNC B0 ;  /* 0x0000000000007941 */ /* 0x000fea0003800000 */
.L_x_1294:
        /* <DEDUP_REMOVED lines=28> */
.L_x_1296:
        /* <DEDUP_REMOVED lines=21> */
.L_x_1298:
[----:B------:R-:W-:Y:S05]  /*7180*/  BSYNC B0 ;  /* 0x0000000000007941 */ /* 0x000fea0003800000 */
.L_x_1297:
        /* <DEDUP_REMOVED lines=28> */
.L_x_1299:
        /* <DEDUP_REMOVED lines=21> */
.L_x_1301:
[----:B------:R-:W-:Y:S05]  /*74a0*/  BSYNC B0 ;  /* 0x0000000000007941 */ /* 0x000fea0003800000 */
.L_x_1300:
        /* <DEDUP_REMOVED lines=28> */
.L_x_1302:
        /* <DEDUP_REMOVED lines=21> */
.L_x_1304:
[----:B------:R-:W-:Y:S05]  /*77c0*/  BSYNC B0 ;  /* 0x0000000000007941 */ /* 0x000fea0003800000 */
.L_x_1303:
        /* <DEDUP_REMOVED lines=28> */
.L_x_1305:
        /* <DEDUP_REMOVED lines=21> */
.L_x_1307:
[----:B------:R-:W-:Y:S05]  /*7ae0*/  BSYNC B0 ;  /* 0x0000000000007941 */ /* 0x000fea0003800000 */
.L_x_1306:
        /* <DEDUP_REMOVED lines=28> */
.L_x_1308:
        /* <DEDUP_REMOVED lines=21> */
.L_x_1310:
[----:B------:R-:W-:Y:S05]  /*7e00*/  BSYNC B0 ;  /* 0x0000000000007941 */ /* 0x000fea0003800000 */
.L_x_1309:
        /* <DEDUP_REMOVED lines=28> */
.L_x_1311:
        /* <DEDUP_REMOVED lines=20> */
.L_x_1313:
[----:B------:R-:W-:Y:S05]  /*8110*/  BSYNC B0 ;  /* 0x0000000000007941 */ /* 0x000fea0003800000 */
.L_x_1312:
        /* <DEDUP_REMOVED lines=27> */
.L_x_1314:
        /* <DEDUP_REMOVED lines=20> */
.L_x_1316:
[----:B------:R-:W-:Y:S05]  /*8410*/  BSYNC B0 ;  /* 0x0000000000007941 */ /* 0x000fea0003800000 */
.L_x_1315:
        /* <DEDUP_REMOVED lines=26> */
.L_x_1317:
        /* <DEDUP_REMOVED lines=20> */
.L_x_1319:
[----:B------:R-:W-:Y:S05]  /*8700*/  BSYNC B0 ;  /* 0x0000000000007941 */ /* 0x000fea0003800000 */
.L_x_1318:
        /* <DEDUP_REMOVED lines=29> */
.L_x_1320:
        /* <DEDUP_REMOVED lines=20> */
.L_x_1322:
[----:B------:R-:W-:Y:S05]  /*8a20*/  BSYNC B0 ;  /* 0x0000000000007941 */ /* 0x000fea0003800000 */
.L_x_1321:
        /* <DEDUP_REMOVED lines=27> */
.L_x_1323:
        /* <DEDUP_REMOVED lines=20> */
.L_x_1325:
[----:B------:R-:W-:Y:S05]  /*8d20*/  BSYNC B0 ;  /* 0x0000000000007941 */ /* 0x000fea0003800000 */
.L_x_1324:
        /* <DEDUP_REMOVED lines=29> */
.L_x_1326:
        /* <DEDUP_REMOVED lines=25> */
.L_x_1328:
[----:B------:R-:W-:Y:S05]  /*9090*/  BSYNC B0 ;  /* 0x0000000000007941 */ /* 0x000fea0003800000 */
.L_x_1327:
        /* <DEDUP_REMOVED lines=27> */
.L_x_1329:
        /* <DEDUP_REMOVED lines=25> */
.L_x_1331:
[----:B------:R-:W-:Y:S05]  /*93e0*/  BSYNC B0 ;  /* 0x0000000000007941 */ /* 0x000fea0003800000 */
.L_x_1330:
        /* <DEDUP_REMOVED lines=27> */
.L_x_1332:
        /* <DEDUP_REMOVED lines=27> */
.L_x_1334:
[----:B------:R-:W-:Y:S05]  /*9750*/  BSYNC B0 ;  /* 0x0000000000007941 */ /* 0x000fea0003800000 */
.L_x_1333:
        /* <DEDUP_REMOVED lines=25> */
.L_x_1335:
        /* <DEDUP_REMOVED lines=23> */
.L_x_1337:
[----:B------:R-:W-:Y:S05]  /*9a60*/  BSYNC B0 ;  /* 0x0000000000007941 */ /* 0x000fea0003800000 */
.L_x_1336:
[----:B------:R-:W-:Y:S02]  /*9a70*/  IADD3 R5, R3, R5, RZ ;  /* 0x0000000503057210 */ /* 0x000fe40007ffe0ff */
[----:B------:R-:W-:Y:S02]  /*9a80*/  IADD3 R82, R82, 0x1, RZ ;  /* 0x0000000152527810 */ /* 0x000fe40007ffe0ff */
[----:B------:R-:W-:-:S13]  /*9a90*/  ISETP.GE.AND P0, PT, R5, UR4, PT ;  /* 0x0000000405007c0c */ /* 0x000fda000bf06270 */
[----:B------:R-:W-:Y:S05]  /*9aa0*/  @!P0 BRA `(.L_x_1338) ;  /* 0xffffff6c000c8947 */ /* 0x000fea000383ffff */
.L_x_1255:
        /* <DEDUP_REMOVED lines=23> */
.L_x_1340:
[----:B------:R-:W-:Y:S05]  /*9c20*/  BSYNC B0 ;  /* 0x0000000000007941 */ /* 0x000fea0003800000 */
.L_x_1339:
[----:B------:R-:W-:Y:S05]  /*9c30*/  @P0 EXIT ;  /* 0x000000000000094d */ /* 0x000fea0003800000 */
[----:B------:R-:W-:Y:S05]  /*9c40*/  @P2 BRA `(.L_x_1341) ;  /* 0x0000000000202947 */ /* 0x000fea0003800000 */
[----:B------:R-:W-:-:S05]  /*9c50*/  IMAD R0, R6, R9, RZ ;  /* 0x0000000906007224 */ /* 0x000fca00078e02ff */
[----:B------:R-:W-:-:S13]  /*9c60*/  ISETP.NE.AND P0, PT, R0, -0x1, PT ;  /* 0xffffffff0000780c */ /* 0x000fda0003f05270 */
[----:B------:R-:W-:Y:S05]  /*9c70*/  @!P0 BRA `(.L_x_1341) ;  /* 0x0000000000148947 */ /* 0x000fea0003800000 */
.L_x_1342:
[----:B0-----:R-:W2:Y:S04]  /*9c80*/  LDG.E.STRONG.GPU R3, desc[UR8][R4.64] ;  /* 0x0000000804037981 */ /* 0x001ea8000c1ef900 */
[----:B--2---:R-:W-:Y:S01]  /*9c90*/  CCTL.IVALL ;  /* 0x00000000ff00798f */ /* 0x004fe20002000000 */
[----:B------:R-:W-:Y:S05]  /*9ca0*/  YIELD ;  /* 0x0000000000007946 */ /* 0x000fea0003800000 */
[----:B------:R-:W-:-:S13]  /*9cb0*/  ISETP.NE.AND P0, PT, R3, R0, PT ;  /* 0x000000000300720c */ /* 0x000fda0003f05270 */
[----:B------:R-:W-:Y:S05]  /*9cc0*/  @P0 BRA `(.L_x_1342) ;  /* 0xfffffffc00ec0947 */ /* 0x000fea000383ffff */
.L_x_1341:
        /* <DEDUP_REMOVED lines=24> */
.L_x_1343:
        /* <DEDUP_REMOVED lines=25> */
.L_x_1344:
        /* <DEDUP_REMOVED lines=10> */
.L_x_3319:


//--------------------- .text._Z35group_norm_nhwc_bwd_one_pass_kernelI11Fp32IOFp32WLi64ELi16ELi256EEv26Group_norm_nhwc_bwd_params --------------------------
	.section	.text._Z35group_norm_nhwc_bwd_one_pass_kernelI11Fp32IOFp32WLi64ELi16ELi256EEv26Group_norm_nhwc_bwd_params,"ax",@progbits
	.align	128
        .global         _Z35group_norm_nhwc_bwd_one_pass_kernelI11Fp32IOFp32WLi64ELi16ELi256EEv26Group_norm_nhwc_bwd_params
        .type           _Z35group_norm_nhwc_bwd_one_pass_kernelI11Fp32IOFp32WLi64ELi16ELi256EEv26Group_norm_nhwc_bwd_params,@function
        .size           _Z35group_norm_nhwc_bwd_one_pass_kernelI11Fp32IOFp32WLi64ELi16ELi256EEv26Group_norm_nhwc_bwd_params,(.L_x_3320 - _Z35group_norm_nhwc_bwd_one_pass_kernelI11Fp32IOFp32WLi64ELi16ELi256EEv26Group_norm_nhwc_bwd_params)
        .other          _Z35group_norm_nhwc_bwd_one_pass_kernelI11Fp32IOFp32WLi64ELi16ELi256EEv26Group_norm_nhwc_bwd_params,@"STO_CUDA_ENTRY STV_DEFAULT"
_Z35group_norm_nhwc_bwd_one_pass_kernelI11Fp32IOFp32WLi64ELi16ELi256EEv26Group_norm_nhwc_bwd_params:
.text._Z35group_norm_nhwc_bwd_one_pass_kernelI11Fp32IOFp32WLi64ELi16ELi256EEv26Group_norm_nhwc_bwd_params:
        /* <DEDUP_REMOVED lines=13> */
[----:B------:R-:W-:Y:S01]  /*00d0*/  ULDC.64 UR16, c[0x0][0x290] ;  /* 0x0000a40000107ab9 */ /* 0x000fe20000000a00 */
[----:B------:R-:W-:Y:S01]  /*00e0*/  UIMAD.WIDE.U32 UR4, UR10, 0x3, URZ ;  /* 0x000000030a0478a5 */ /* 0x000fe2000f8e003f */
[----:B------:R-:W-:Y:S01]  /*00f0*/  SHF.L.U32 R44, R3, 0x1, RZ ;  /* 0x00000001032c7819 */ /* 0x000fe200000006ff */
[----:B------:R-:W-:Y:S01]  /*0100*/  UIMAD UR8, UR11, 0x3, URZ ;  /* 0x000000030b0878a4 */ /* 0x000fe2000f8e023f */
[----:B------:R-:W-:Y:S01]  /*0110*/  HFMA2.MMA R42, -RZ, RZ, 0, 0 ;  /* 0x00000000ff2a7435 */ /* 0x000fe200000001ff */
[----:B------:R-:W1:Y:S01]  /*0120*/  S2UR UR7, SR_CgaCtaId ;  /* 0x00000000000779c3 */ /* 0x000e620000008800 */
[----:B------:R-:W-:Y:S01]  /*0130*/  ULEA.HI UR9, UP0, UR11, UR10, URZ, 0x1 ;  /* 0x0000000a0b097291 */ /* 0x000fe2000f81083f */
[----:B------:R-:W-:Y:S01]  /*0140*/  MOV R36, R43 ;  /* 0x0000002b00247202 */ /* 0x000fe20000000f00 */
[----:B------:R-:W-:Y:S01]  /*0150*/  UIADD3 UR5, UR5, UR8, URZ ;  /* 0x0000000805057290 */ /* 0x000fe2000fffe03f */
[----:B------:R-:W-:Y:S01]  /*0160*/  LOP3.LUT R44, R44, 0xe, RZ, 0xc0, !PT ;  /* 0x0000000e2c2c7812 */ /* 0x000fe200078ec0ff */
[----:B------:R-:W-:-:S02]  /*0170*/  UIADD3.X UR10, URZ, UR11, URZ, UP0, !UPT ;  /* 0x0000000b3f0a7290 */ /* 0x000fc400087fe43f */
[----:B------:R-:W-:Y:S01]  /*0180*/  ULEA.HI UR8, UP0, UR5, UR4, URZ, 0x1 ;  /* 0x0000000405087291 */ /* 0x000fe2000f81083f */
[----:B------:R-:W2:Y:S01]  /*0190*/  LDC R0, c[0x0][0x10] ;  /* 0x00000400ff007b82 */ /* 0x000ea20000000800 */
[----:B------:R-:W-:Y:S01]  /*01a0*/  UMOV UR6, 0x400 ;  /* 0x0000040000067882 */ /* 0x000fe20000000000 */
[----:B------:R-:W-:Y:S02]  /*01b0*/  USHF.R.S64 UR9, UR9, 0x1, UR10 ;  /* 0x0000000109097899 */ /* 0x000fe4000800100a */
[----:B------:R-:W-:Y:S01]  /*01c0*/  UIADD3.X UR5, URZ, UR5, URZ, UP0, !UPT ;  /* 0x000000053f057290 */ /* 0x000fe200087fe43f */
[----:B0-----:R-:W-:-:S03]  /*01d0*/  IMAD R34, R5, UR14, R34 ;  /* 0x0000000e05227c24 */ /* 0x001fc6000f8e0222 */
[----:B------:R-:W0:Y:S01]  /*01e0*/  LDC R35, c[0x0][0xc] ;  /* 0x00000300ff237b82 */ /* 0x000e220000000800 */
[----:B------:R-:W-:Y:S02]  /*01f0*/  USHF.R.S64 UR8, UR8, 0x1, UR5 ;  /* 0x0000000108087899 */ /* 0x000fe40008001005 */
[----:B------:R-:W-:Y:S01]  /*0200*/  USHF.R.S32.HI UR5, URZ, 0x1, UR5 ;  /* 0x000000013f057899 */ /* 0x000fe20008011405 */
[----:B------:R-:W-:Y:S02]  /*0210*/  ISETP.GE.U32.AND P1, PT, R34, UR16, PT ;  /* 0x0000001022007c0c */ /* 0x000fe4000bf26070 */
[----:B------:R-:W-:Y:S01]  /*0220*/  SHF.R.S32.HI R2, RZ, 0x1f, R34 ;  /* 0x0000001fff027819 */ /* 0x000fe20000011422 */
[----:B-1----:R-:W-:Y:S02]  /*0230*/  ULEA UR6, UR7, UR6, 0x18 ;  /* 0x0000000607067291 */ /* 0x002fe4000f8ec03f */
[----:B------:R-:W-:Y:S01]  /*0240*/  USHF.R.S32.HI UR7, URZ, 0x1, UR10 ;  /* 0x000000013f077899 */ /* 0x000fe2000801140a */
[----:B------:R-:W-:Y:S01]  /*0250*/  ISETP.GE.AND.EX P1, PT, R2, UR17, PT, P1 ;  /* 0x0000001102007c0c */ /* 0x000fe2000bf26310 */
[----:B------:R-:W-:Y:S01]  /*0260*/  USHF.L.U64.HI UR5, UR8, 0x2, UR5 ;  /* 0x0000000208057899 */ /* 0x000fe20008010205 */
[----:B------:R-:W-:Y:S01]  /*0270*/  SHF.R.S32.HI R2, RZ, 0x1f, R3 ;  /* 0x0000001fff027819 */ /* 0x000fe20000011403 */
[----:B------:R-:W-:Y:S01]  /*0280*/  USHF.L.U64.HI UR7, UR9, 0x2, UR7 ;  /* 0x0000000209077899 */ /* 0x000fe20008010207 */
[----:B------:R-:W-:-:S02]  /*0290*/  ISETP.LT.U32.AND P1, PT, R3, 0x100, !P1 ;  /* 0x000001000300780c */ /* 0x000fc40004f21070 */
[----:B------:R-:W-:-:S04]  /*02a0*/  LEA.HI R2, R2, R3, RZ, 0x5 ;  /* 0x0000000302027211 */ /* 0x000fc800078f28ff */
[----:B------:R-:W-:-:S04]  /*02b0*/  SHF.R.S32.HI R2, RZ, 0x5, R2 ;  /* 0x00000005ff027819 */ /* 0x000fc80000011402 */
[----:B--2---:R-:W-:-:S07]  /*02c0*/  LEA R45, R2, UR6, 0x3 ;  /* 0x00000006022d7c11 */ /* 0x004fce000f8e18ff */
.L_x_1372:
[----:B------:R-:W1:Y:S01]  /*02d0*/  LDC.64 R18, c[0x0][0x248] ;  /* 0x00009200ff127b82 */ /* 0x000e620000000a00 */
[----:B------:R-:W-:Y:S01]  /*02e0*/  ULDC.64 UR10, c[0x0][0x290] ;  /* 0x0000a400000a7ab9 */ /* 0x000fe20000000a00 */
[----:B------:R-:W-:-:S06]  /*02f0*/  ISETP.GE.AND P3, PT, R36, RZ, PT ;  /* 0x000000ff2400720c */ /* 0x000fcc0003f66270 */
[----:B------:R-:W2:Y:S08]  /*0300*/  LDC R11, c[0x0][0x2a0] ;  /* 0x0000a800ff0b7b82 */ /* 0x000eb00000000800 */
[----:B------:R-:W3:Y:S01]  /*0310*/  @P1 LDC.64 R12, c[0x0][0x288] ;  /* 0x0000a200ff0c1b82 */ /* 0x000ee20000000a00 */
[----:B-1----:R-:W-:-:S06]  /*0320*/  IMAD.WIDE R18, R36, 0x8, R18 ;  /* 0x0000000824127825 */ /* 0x002fcc00078e0212 */
[----:B------:R-:W4:Y:S01]  /*0330*/  LDG.E.64 R18, desc[UR12][R18.64] ;  /* 0x0000000c12127981 */ /* 0x000f22000c1e1b00 */
[----:B0-2---:R-:W-:-:S04]  /*0340*/  IABS R7, R11 ;  /* 0x0000000b00077213 */ /* 0x005fc80000000000 */
[----:B------:R-:W1:Y:S08]  /*0350*/  I2F.RP R2, R7 ;  /* 0x0000000700027306 */ /* 0x000e700000209400 */
[----:B-1----:R-:W1:Y:S02]  /*0360*/  MUFU.RCP R2, R2 ;  /* 0x0000000200027308 */ /* 0x002e640000001000 */
[----:B-1----:R-:W-:-:S06]  /*0370*/  IADD3 R4, R2, 0xffffffe, RZ ;  /* 0x0ffffffe02047810 */ /* 0x002fcc0007ffe0ff */
[----:B------:R1:W2:Y:S02]  /*0380*/  F2I.FTZ.U32.TRUNC.NTZ R5, R4 ;  /* 0x0000000400057305 */ /* 0x0002a4000021f000 */
[----:B-1----:R-:W-:Y:S02]  /*0390*/  MOV R4, RZ ;  /* 0x000000ff00047202 */ /* 0x002fe40000000f00 */
[----:B--2---:R-:W-:-:S05]  /*03a0*/  IADD3 R6, RZ, -R5, RZ ;  /* 0x80000005ff067210 */ /* 0x004fca0007ffe0ff */
[----:B------:R-:W-:Y:S01]  /*03b0*/  IMAD R9, R6, R7, RZ ;  /* 0x0000000706097224 */ /* 0x000fe200078e02ff */
[----:B------:R-:W-:-:S03]  /*03c0*/  IABS R6, R36 ;  /* 0x0000002400067213 */ /* 0x000fc60000000000 */
[----:B------:R-:W-:Y:S01]  /*03d0*/  IMAD.HI.U32 R5, R5, R9, R4 ;  /* 0x0000000905057227 */ /* 0x000fe200078e0004 */
[----:B------:R-:W-:Y:S01]  /*03e0*/  SHF.R.U32.HI R4, RZ, 0x3, R3 ;  /* 0x00000003ff047819 */ /* 0x000fe20000011603 */
[----:B------:R-:W1:Y:S04]  /*03f0*/  LDC R9, c[0x0][0x2ac] ;  /* 0x0000ab00ff097b82 */ /* 0x000e680000000800 */
[----:B------:R-:W-:-:S05]  /*0400*/  IMAD.HI.U32 R5, R5, R6, RZ ;  /* 0x0000000605057227 */ /* 0x000fca00078e00ff */
[----:B------:R-:W-:-:S05]  /*0410*/  IADD3 R2, -R5, RZ, RZ ;  /* 0x000000ff05027210 */ /* 0x000fca0007ffe1ff */
[----:B------:R-:W-:Y:S01]  /*0420*/  IMAD R2, R7, R2, R6 ;  /* 0x0000000207027224 */ /* 0x000fe200078e0206 */
[----:B------:R-:W-:-:S04]  /*0430*/  LOP3.LUT R6, R36, R11, RZ, 0x3c, !PT ;  /* 0x0000000b24067212 */ /* 0x000fc800078e3cff */
[----:B------:R-:W-:Y:S02]  /*0440*/  ISETP.GT.U32.AND P5, PT, R7, R2, PT ;  /* 0x000000020700720c */ /* 0x000fe40003fa4070 */
[----:B------:R-:W-:Y:S01]  /*0450*/  ISETP.GE.AND P2, PT, R6, RZ, PT ;  /* 0x000000ff0600720c */ /* 0x000fe20003f46270 */
[----:B-1----:R-:W-:Y:S01]  /*0460*/  IMAD R4, R9, UR14, R4 ;  /* 0x0000000e09047c24 */ /* 0x002fe2000f8e0204 */
[----:B------:R-:W-:Y:S01]  /*0470*/  SHF.R.S32.HI R15, RZ, 0x1f, R34 ;  /* 0x0000001fff0f7819 */ /* 0x000fe20000011422 */
[----:B------:R-:W1:Y:S03]  /*0480*/  @P1 LDC.64 R8, c[0x0][0x228] ;  /* 0x00008a00ff081b82 */ /* 0x000e660000000a00 */
[----:B------:R-:W-:-:S05]  /*0490*/  IADD3 R4, R4, 0x20, RZ ;  /* 0x0000002004047810 */ /* 0x000fca0007ffe0ff */
[-C--:B------:R-:W-:Y:S02]  /*04a0*/  @!P5 IADD3 R2, R2, -R7.reuse, RZ ;  /* 0x800000070202d210 */ /* 0x080fe40007ffe0ff */
[----:B------:R-:W-:Y:S02]  /*04b0*/  ISETP.GE.U32.AND P0, PT, R4, UR10, PT ;  /* 0x0000000a04007c0c */ /* 0x000fe4000bf06070 */
[----:B------:R-:W-:Y:S02]  /*04c0*/  ISETP.GE.U32.AND P4, PT, R2, R7, PT ;  /* 0x000000070200720c */ /* 0x000fe40003f86070 */
[----:B------:R-:W-:Y:S02]  /*04d0*/  SHF.R.S32.HI R4, RZ, 0x1f, R4 ;  /* 0x0000001fff047819 */ /* 0x000fe40000011404 */
[----:B------:R-:W-:Y:S02]  /*04e0*/  @!P5 IADD3 R5, R5, 0x1, RZ ;  /* 0x000000010505d810 */ /* 0x000fe40007ffe0ff */
[----:B------:R-:W-:Y:S01]  /*04f0*/  ISETP.GE.AND.EX P0, PT, R4, UR11, PT, P0 ;  /* 0x0000000b04007c0c */ /* 0x000fe2000bf06300 */
[----:B------:R-:W-:Y:S01]  /*0500*/  ULDC.64 UR10, c[0x0][0x298] ;  /* 0x0000a600000a7ab9 */ /* 0x000fe20000000a00 */
[----:B------:R-:W-:-:S02]  /*0510*/  ISETP.GT.U32.AND P5, PT, R7, R2, PT ;  /* 0x000000020700720c */ /* 0x000fc40003fa4070 */
[----:B------:R-:W-:Y:S02]  /*0520*/  ISETP.LT.U32.AND P0, PT, R3, 0x100, !P0 ;  /* 0x000001000300780c */ /* 0x000fe40004701070 */
[----:B------:R-:W-:Y:S02]  /*0530*/  IADD3 R7, R2, -R7, RZ ;  /* 0x8000000702077210 */ /* 0x000fe40007ffe0ff */
[----:B------:R-:W-:Y:S02]  /*0540*/  @P4 IADD3 R5, R5, 0x1, RZ ;  /* 0x0000000105054810 */ /* 0x000fe40007ffe0ff */
[----:B------:R-:W-:Y:S02]  /*0550*/  SEL R2, R7, R2, !P5 ;  /* 0x0000000207027207 */ /* 0x000fe40006800000 */
[----:B------:R-:W-:Y:S02]  /*0560*/  MOV R4, R5 ;  /* 0x0000000500047202 */ /* 0x000fe40000000f00 */
[----:B------:R-:W-:-:S02]  /*0570*/  ISETP.NE.AND P4, PT, R11, RZ, PT ;  /* 0x000000ff0b00720c */ /* 0x000fc40003f85270 */
[----:B------:R-:W-:Y:S01]  /*0580*/  LOP3.LUT R5, RZ, R11, RZ, 0x33, !PT ;  /* 0x0000000bff057212 */ /* 0x000fe200078e33ff */
[----:B------:R-:W2:Y:S01]  /*0590*/  @P0 LDC.64 R6, c[0x0][0x288] ;  /* 0x0000a200ff060b82 */ /* 0x000ea20000000a00 */
[----:B------:R-:W-:Y:S02]  /*05a0*/  @!P3 IADD3 R2, -R2, RZ, RZ ;  /* 0x000000ff0202b210 */ /* 0x000fe40007ffe1ff */
[----:B------:R-:W-:Y:S02]  /*05b0*/  @!P2 IADD3 R4, -R4, RZ, RZ ;  /* 0x000000ff0404a210 */ /* 0x000fe40007ffe1ff */
[C---:B------:R-:W-:Y:S02]  /*05c0*/  SEL R41, R5.reuse, R2, !P4 ;  /* 0x0000000205297207 */ /* 0x040fe40006000000 */
[----:B------:R-:W-:Y:S01]  /*05d0*/  SEL R5, R5, R4, !P4 ;  /* 0x0000000405057207 */ /* 0x000fe20006000000 */
[----:B------:R-:W0:Y:S01]  /*05e0*/  @P0 LDC.64 R10, c[0x0][0x230] ;  /* 0x00008c00ff0a0b82 */ /* 0x000e220000000a00 */
[----:B------:R-:W-:-:S02]  /*05f0*/  LEA R16, R41, R44, 0x4 ;  /* 0x0000002c29107211 */ /* 0x000fc400078e20ff */
[----:B------:R-:W-:Y:S02]  /*0600*/  SHF.R.S32.HI R2, RZ, 0x1f, R5 ;  /* 0x0000001fff027819 */ /* 0x000fe40000011405 */
[----:B------:R-:W-:-:S03]  /*0610*/  SHF.R.S32.HI R17, RZ, 0x1f, R16 ;  /* 0x0000001fff117819 */ /* 0x000fc60000011410 */
[----:B------:R-:W-:Y:S01]  /*0620*/  IMAD R2, R2, UR10, RZ ;  /* 0x0000000a02027c24 */ /* 0x000fe2000f8e02ff */
[----:B------:R-:W-:Y:S01]  /*0630*/  IADD3 R27, R34, 0x20, RZ ;  /* 0x00000020221b7810 */ /* 0x000fe20007ffe0ff */
[C---:B------:R-:W-:Y:S01]  /*0640*/  IMAD.WIDE.U32 R32, R5.reuse, UR10, R16 ;  /* 0x0000000a05207c25 */ /* 0x040fe2000f8e0010 */
[----:B------:R-:W0:Y:S03]  /*0650*/  @P0 LDC.64 R20, c[0x0][0x228] ;  /* 0x00008a00ff140b82 */ /* 0x000e260000000a00 */
[----:B------:R-:W-:Y:S01]  /*0660*/  IMAD R31, R5, UR11, R2 ;  /* 0x0000000b051f7c24 */ /* 0x000fe2000f8e0202 */
[----:B------:R-:W-:-:S04]  /*0670*/  SHF.R.S32.HI R25, RZ, 0x1f, R27 ;  /* 0x0000001fff197819 */ /* 0x000fc8000001141b */
[----:B------:R-:W1:Y:S01]  /*0680*/  @P1 LDC.64 R4, c[0x0][0x230] ;  /* 0x00008c00ff041b82 */ /* 0x000e620000000a00 */
[----:B---3--:R-:W-:Y:S01]  /*0690*/  @P1 IMAD R2, R15, R12, RZ ;  /* 0x0000000c0f021224 */ /* 0x008fe200078e02ff */
[----:B------:R-:W-:Y:S02]  /*06a0*/  IADD3 R31, R33, R31, RZ ;  /* 0x0000001f211f7210 */ /* 0x000fe40007ffe0ff */
[-C--:B------:R-:W-:Y:S01]  /*06b0*/  @P1 MOV R30, R32.reuse ;  /* 0x00000020001e1202 */ /* 0x080fe20000000f00 */
[C---:B------:R-:W-:Y:S01]  /*06c0*/  @P1 IMAD R23, R34.reuse, R13, R2 ;  /* 0x0000000d22171224 */ /* 0x040fe200078e0202 */
[----:B------:R-:W-:Y:S01]  /*06d0*/  @P0 MOV R14, R32 ;  /* 0x00000020000e0202 */ /* 0x000fe20000000f00 */
[----:B--2---:R-:W-:Y:S01]  /*06e0*/  @P0 IMAD R2, R25, R6, RZ ;  /* 0x0000000619020224 */ /* 0x004fe200078e02ff */
[----:B------:R-:W-:Y:S01]  /*06f0*/  @P0 MOV R15, R31 ;  /* 0x0000001f000f0202 */ /* 0x000fe20000000f00 */
[----:B------:R-:W-:-:S04]  /*0700*/  @P1 IMAD.WIDE.U32 R12, R34, R12, R30 ;  /* 0x0000000c220c1225 */ /* 0x000fc800078e001e */
[----:B------:R-:W-:Y:S01]  /*0710*/  @P0 IMAD R25, R27, R7, R2 ;  /* 0x000000071b190224 */ /* 0x000fe200078e0202 */
[----:B------:R-:W-:Y:S01]  /*0720*/  @P1 IADD3 R13, R13, R23, RZ ;  /* 0x000000170d0d1210 */ /* 0x000fe20007ffe0ff */
[----:B------:R-:W-:Y:S01]  /*0730*/  @P0 IMAD.WIDE.U32 R6, R27, R6, R14 ;  /* 0x000000061b060225 */ /* 0x000fe200078e000e */
[C---:B------:R-:W-:Y:S02]  /*0740*/  @P1 SHF.L.U32 R15, R12.reuse, 0x2, RZ ;  /* 0x000000020c0f1819 */ /* 0x040fe400000006ff */
[----:B------:R-:W-:Y:S02]  /*0750*/  @P1 SHF.L.U64.HI R12, R12, 0x2, R13 ;  /* 0x000000020c0c1819 */ /* 0x000fe4000001020d */
[----:B------:R-:W-:Y:S02]  /*0760*/  @P0 IADD3 R13, R7, R25, RZ ;  /* 0x00000019070d0210 */ /* 0x000fe40007ffe0ff */
[----:B------:R-:W-:Y:S02]  /*0770*/  @P0 SHF.L.U32 R7, R6, 0x2, RZ ;  /* 0x0000000206070819 */ /* 0x000fe400000006ff */
[----:B-1----:R-:W-:-:S02]  /*0780*/  @P1 IADD3 R4, P2, R15, R4, RZ ;  /* 0x000000040f041210 */ /* 0x002fc40007f5e0ff */
[----:B------:R-:W-:Y:S02]  /*0790*/  @P1 IADD3 R8, P3, R15, R8, RZ ;  /* 0x000000080f081210 */ /* 0x000fe40007f7e0ff */
[----:B------:R-:W-:Y:S02]  /*07a0*/  @P0 SHF.L.U64.HI R6, R6, 0x2, R13 ;  /* 0x0000000206060819 */ /* 0x000fe4000001020d */
[C---:B0-----:R-:W-:Y:S02]  /*07b0*/  @P0 IADD3 R10, P4, R7.reuse, R10, RZ ;  /* 0x0000000a070a0210 */ /* 0x041fe40007f9e0ff */
[----:B------:R-:W-:Y:S02]  /*07c0*/  @P0 IADD3 R20, P5, R7, R20, RZ ;  /* 0x0000001407140210 */ /* 0x000fe40007fbe0ff */
[C---:B------:R-:W-:Y:S02]  /*07d0*/  @P1 IADD3.X R5, R12.reuse, R5, RZ, P2, !PT ;  /* 0x000000050c051210 */ /* 0x040fe400017fe4ff */
[----:B------:R-:W-:-:S02]  /*07e0*/  @P1 IADD3.X R9, R12, R9, RZ, P3, !PT ;  /* 0x000000090c091210 */ /* 0x000fc40001ffe4ff */
[----:B------:R-:W-:Y:S02]  /*07f0*/  CS2R R12, SRZ ;  /* 0x00000000000c7805 */ /* 0x000fe4000001ff00 */
[C---:B------:R-:W-:Y:S02]  /*0800*/  @P0 IADD3.X R11, R6.reuse, R11, RZ, P4, !PT ;  /* 0x0000000b060b0210 */ /* 0x040fe400027fe4ff */
[----:B------:R-:W-:Y:S02]  /*0810*/  @P0 IADD3.X R21, R6, R21, RZ, P5, !PT ;  /* 0x0000001506150210 */ /* 0x000fe40002ffe4ff */
[----:B------:R-:W-:Y:S01]  /*0820*/  CS2R R6, SRZ ;  /* 0x0000000000067805 */ /* 0x000fe2000001ff00 */
[----:B------:R0:W5:Y:S05]  /*0830*/  @P0 LDG.E.64 R12, desc[UR12][R10.64] ;  /* 0x0000000c0a0c0981 */ /* 0x00016a000c1e1b00 */
[----:B------:R-:W5:Y:S01]  /*0840*/  @P0 LDG.E.64 R6, desc[UR12][R20.64] ;  /* 0x0000000c14060981 */ /* 0x000f62000c1e1b00 */
[----:B------:R-:W-:Y:S01]  /*0850*/  CS2R R14, SRZ ;  /* 0x00000000000e7805 */ /* 0x000fe2000001ff00 */
[----:B------:R-:W-:-:S05]  /*0860*/  UMOV UR10, 0x3f800000 ;  /* 0x3f800000000a7882 */ /* 0x000fca0000000000 */
[----:B------:R1:W5:Y:S01]  /*0870*/  @P1 LDG.E.64 R14, desc[UR12][R4.64] ;  /* 0x0000000c040e1981 */ /* 0x000362000c1e1b00 */
[----:B------:R-:W-:Y:S01]  /*0880*/  BSSY B0, `(.L_x_1346) ;  /* 0x000001d000007945 */ /* 0x000fe20003800000 */
[----:B0-----:R-:W-:Y:S02]  /*0890*/  CS2R R10, SRZ ;  /* 0x00000000000a7805 */ /* 0x001fe4000001ff00 */
[----:B-1----:R-:W-:Y:S02]  /*08a0*/  MOV R5, RZ ;  /* 0x000000ff00057202 */ /* 0x002fe40000000f00 */
[----:B------:R-:W-:-:S06]  /*08b0*/  MOV R4, RZ ;  /* 0x000000ff00047202 */ /* 0x000fcc0000000f00 */
[----:B------:R0:W5:Y:S01]  /*08c0*/  @P1 LDG.E.64 R4, desc[UR12][R8.64] ;  /* 0x0000000c08041981 */ /* 0x000162000c1e1b00 */
[----:B----4-:R-:W-:-:S05]  /*08d0*/  FFMA.FTZ R19, -R18, R18, R19 ;  /* 0x0000001212137223 */ /* 0x010fca0000010113 */
[----:B------:R-:W-:-:S13]  /*08e0*/  FSETP.GTU.FTZ.AND P0, PT, R19, RZ, PT ;  /* 0x000000ff1300720b */ /* 0x000fda0003f1c000 */
[----:B------:R-:W-:Y:S01]  /*08f0*/  VOTEU.ANY UP0, P0 ;  /* 0x00000000003f7886 */ /* 0x000fe20000000100 */
[----:B------:R-:W-:-:S04]  /*0900*/  PLOP3.LUT P0, PT, PT, PT, UP0, 0x80, 0x0 ;  /* 0x000000000000781c */ /* 0x000fc80003f0f008 */
[----:B------:R-:W-:-:S09]  /*0910*/  @UP0 ULDC UR4, c[0x0][0x250] ;  /* 0x0000940000040ab9 */ /* 0x000fd20000000800 */
[----:B------:R-:W-:-:S06]  /*0920*/  @P0 FADD.FTZ R2, R19, UR4 ;  /* 0x0000000413020e21 */ /* 0x000fcc0008010000 */
[----:B------:R-:W1:Y:S01]  /*0930*/  @P0 MUFU.RSQ R2, R2 ;  /* 0x0000000200020308 */ /* 0x000e620000001400 */
[----:B0-----:R-:W-:Y:S02]  /*0940*/  CS2R R8, SRZ ;  /* 0x0000000000087805 */ /* 0x001fe4000001ff00 */
[----:B-1----:R-:W-:Y:S02]  /*0950*/  @P0 R2UR UR4, R2 ;  /* 0x00000000020402ca */ /* 0x002fe400000e0000 */
        /* <DEDUP_REMOVED lines=15> */
.L_x_1347:
[----:B------:R-:W-:Y:S05]  /*0a50*/  BSYNC B0 ;  /* 0x0000000000007941 */ /* 0x000fea0003800000 */
.L_x_1346:
[----:B------:R-:W-:Y:S01]  /*0a60*/  ULDC.U8 UR4, c[0x0][0x2a4] ;  /* 0x0000a90000047ab9 */ /* 0x000fe20000000000 */
[C---:B-----5:R-:W-:Y:S01]  /*0a70*/  FADD.FTZ R14, -R18.reuse, R14 ;  /* 0x0000000e120e7221 */ /* 0x060fe20000010100 */
[----:B------:R-:W-:Y:S01]  /*0a80*/  ISETP.NE.AND P2, PT, RZ, UR4, PT ;  /* 0x00000004ff007c0c */ /* 0x000fe2000bf45270 */
[C---:B------:R-:W-:Y:S01]  /*0a90*/  FADD.FTZ R37, -R18.reuse, R15 ;  /* 0x0000000f12257221 */ /* 0x040fe20000010100 */
[C---:B------:R-:W-:Y:S01]  /*0aa0*/  FADD.FTZ R39, -R18.reuse, R13 ;  /* 0x0000000d12277221 */ /* 0x040fe20000010100 */
[----:B------:R-:W-:Y:S01]  /*0ab0*/  FADD.FTZ R12, -R18, R12 ;  /* 0x0000000c120c7221 */ /* 0x000fe20000010100 */
[----:B------:R-:W-:Y:S01]  /*0ac0*/  MOV R15, R4 ;  /* 0x00000004000f7202 */ /* 0x000fe20000000f00 */
[----:B------:R-:W-:Y:S01]  /*0ad0*/  FMUL.FTZ R38, R14, UR10 ;  /* 0x0000000a0e267c20 */ /* 0x000fe20008410000 */
[----:B------:R-:W-:Y:S01]  /*0ae0*/  MOV R2, R5 ;  /* 0x0000000500027202 */ /* 0x000fe20000000f00 */
[----:B------:R-:W-:Y:S01]  /*0af0*/  FMUL.FTZ R37, R37, UR10 ;  /* 0x0000000a25257c20 */ /* 0x000fe20008410000 */
[----:B------:R-:W-:-:S05]  /*0b00*/  MOV R13, R6 ;  /* 0x00000006000d7202 */ /* 0x000fca0000000f00 */
        /* <DEDUP_REMOVED lines=19> */
.L_x_1348:
[----:B0-----:R-:W-:Y:S01]  /*0c40*/  FMUL.FTZ R17, R15, R8 ;  /* 0x000000080f117220 */ /* 0x001fe20000410000 */
[----:B------:R-:W-:Y:S01]  /*0c50*/  FMUL.FTZ R40, R12, UR10 ;  /* 0x0000000a0c287c20 */ /* 0x000fe20008410000 */
[----:B------:R-:W-:Y:S01]  /*0c60*/  MOV R16, R7 ;  /* 0x0000000700107202 */ /* 0x000fe20000000f00 */
        /* <DEDUP_REMOVED lines=19> */
[----:B------:R-:W-:-:S03]  /*0da0*/  FMUL.FTZ R22, R7, R22 ;  /* 0x0000001607167220 */ /* 0x000fc60000410000 */
[----:B------:R-:W-:Y:S01]  /*0db0*/  FFMA.FTZ R25, R13, R24, 1 ;  /* 0x3f8000000d197423 */ /* 0x000fe20000010018 */
[----:B------:R-:W-:-:S03]  /*0dc0*/  FMUL.FTZ R13, R23, R16 ;  /* 0x00000010170d7220 */ /* 0x000fc60000410000 */
[----:B------:R-:W-:-:S07]  /*0dd0*/  FMUL.FTZ R16, R22, R25 ;  /* 0x0000001916107220 */ /* 0x000fce0000410000 */
.L_x_1349:
[----:B------:R-:W0:Y:S01]  /*0de0*/  S2R R18, SR_LANEID ;  /* 0x0000000000127919 */ /* 0x000e220000000000 */
[----:B------:R-:W-:Y:S01]  /*0df0*/  FFMA.FTZ R21, R37, R12, R14 ;  /* 0x0000000c25157223 */ /* 0x000fe2000001000e */
[----:B------:R-:W-:Y:S01]  /*0e00*/  FMUL.FTZ R19, R13, R8 ;  /* 0x000000080d137220 */ /* 0x000fe20000410000 */
[----:B------:R-:W-:Y:S01]  /*0e10*/  FADD.FTZ R12, R12, R17 ;  /* 0x000000110c0c7221 */ /* 0x000fe20000010000 */
[----:B------:R-:W-:Y:S01]  /*0e20*/  FMUL.FTZ R29, R16, R9 ;  /* 0x00000009101d7220 */ /* 0x000fe20000410000 */
[----:B------:R-:W1:Y:S01]  /*0e30*/  S2UR UR11, SR_CgaCtaId ;  /* 0x00000000000b79c3 */ /* 0x000e620000008800 */
[----:B------:R-:W-:Y:S01]  /*0e40*/  FFMA.FTZ R28, R40, R19, R21 ;  /* 0x00000013281c7223 */ /* 0x000fe20000010015 */
[----:B------:R-:W-:Y:S01]  /*0e50*/  FADD.FTZ R12, R12, R19 ;  /* 0x000000130c0c7221 */ /* 0x000fe20000010000 */
[----:B------:R-:W-:Y:S01]  /*0e60*/  UMOV UR6, 0x400 ;  /* 0x0000040000067882 */ /* 0x000fe20000000000 */
[----:B------:R-:W-:Y:S01]  /*0e70*/  FADD.FTZ R14, RZ, R15 ;  /* 0x0000000fff0e7221 */ /* 0x000fe20000010000 */
[----:B------:R-:W-:Y:S01]  /*0e80*/  FFMA.FTZ R28, R39, R29, R28 ;  /* 0x0000001d271c7223 */ /* 0x000fe2000001001c */
[----:B------:R-:W-:Y:S01]  /*0e90*/  FADD.FTZ R29, R29, R12 ;  /* 0x0000000c1d1d7221 */ /* 0x000fe20000010000 */
[----:B------:R-:W-:Y:S01]  /*0ea0*/  UIADD3 UR4, UR6, 0x60, URZ ;  /* 0x0000006006047890 */ /* 0x000fe2000fffe03f */
[C---:B------:R-:W-:Y:S01]  /*0eb0*/  ISETP.NE.AND P3, PT, R3.reuse, RZ, PT ;  /* 0x000000ff0300720c */ /* 0x040fe20003f65270 */
[----:B------:R-:W-:Y:S01]  /*0ec0*/  FADD.FTZ R14, R14, R13 ;  /* 0x0000000d0e0e7221 */ /* 0x000fe20000010000 */
[----:B------:R-:W2:Y:S01]  /*0ed0*/  SHFL.DOWN PT, R17, R28, 0x1, 0x1f ;  /* 0x08201f001c117f89 */ /* 0x000ea200000e0000 */
[----:B------:R-:W-:Y:S01]  /*0ee0*/  BSSY B0, `(.L_x_1350) ;  /* 0x000003a000007945 */ /* 0x000fe20003800000 */
[----:B------:R-:W-:-:S02]  /*0ef0*/  ISETP.GT.U32.AND P4, PT, R3, 0x7, PT ;  /* 0x000000070300780c */ /* 0x000fc40003f84070 */
[----:B------:R-:W3:Y:S01]  /*0f00*/  SHFL.DOWN PT, R12, R29, 0x1, 0x1f ;  /* 0x08201f001d0c7f89 */ /* 0x000ee200000e0000 */
[----:B-1----:R-:W-:Y:S01]  /*0f10*/  ULEA UR4, UR11, UR4, 0x18 ;  /* 0x000000040b047291 */ /* 0x002fe2000f8ec03f */
[----:B0-----:R-:W-:-:S13]  /*0f20*/  ISETP.GT.AND P0, PT, R18, 0x1e, PT ;  /* 0x0000001e1200780c */ /* 0x001fda0003f04270 */
[----:B--2---:R-:W-:Y:S01]  /*0f30*/  @!P0 FADD.FTZ R28, R28, R17 ;  /* 0x000000111c1c8221 */ /* 0x004fe20000010000 */
        /* <DEDUP_REMOVED lines=20> */
[----:B------:R-:W-:Y:S01]  /*1080*/  FFMA.FTZ R17, R38, R15, RZ ;  /* 0x0000000f26117223 */ /* 0x000fe200000100ff */
[----:B------:R-:W-:Y:S01]  /*1090*/  FADD.FTZ R15, RZ, R2 ;  /* 0x00000002ff0f7221 */ /* 0x000fe20000010000 */
[----:B-1----:R-:W-:Y:S01]  /*10a0*/  @!P0 FADD.FTZ R29, R29, R12 ;  /* 0x0000000c1d1d8221 */ /* 0x002fe20000010000 */
[----:B------:R-:W-:Y:S01]  /*10b0*/  ISETP.NE.AND P0, PT, R18, RZ, PT ;  /* 0x000000ff1200720c */ /* 0x000fe20003f05270 */
[----:B------:R-:W-:Y:S01]  /*10c0*/  FFMA.FTZ R18, R37, R2, RZ ;  /* 0x0000000225127223 */ /* 0x000fe200000100ff */
[----:B------:R-:W-:Y:S01]  /*10d0*/  FFMA.FTZ R12, R40, R13, R17 ;  /* 0x0000000d280c7223 */ /* 0x000fe20000010011 */
[----:B------:R-:W-:Y:S01]  /*10e0*/  FADD.FTZ R15, R15, R16 ;  /* 0x000000100f0f7221 */ /* 0x000fe20000010000 */
[----:B------:R-:W-:Y:S01]  /*10f0*/  LEA R2, R3, UR4, 0x4 ;  /* 0x0000000403027c11 */ /* 0x000fe2000f8e20ff */
[----:B------:R-:W-:-:S05]  /*1100*/  FFMA.FTZ R13, R39, R16, R18 ;  /* 0x00000010270d7223 */ /* 0x000fca0000010012 */
[----:B------:R0:W-:Y:S04]  /*1110*/  STS.128 [R2], R12 ;  /* 0x0000000c02007388 */ /* 0x0001e80000000c00 */
[----:B------:R0:W-:Y:S01]  /*1120*/  @!P0 STS.64 [R45+0x8], R28 ;  /* 0x0000081c2d008388 */ /* 0x0001e20000000a00 */
[----:B------:R-:W-:Y:S06]  /*1130*/  BAR.SYNC.DEFER_BLOCKING 0x0 ;  /* 0x0000000000007b1d */ /* 0x000fec0000010000 */
[----:B------:R-:W-:Y:S05]  /*1140*/  @P3 BRA `(.L_x_1351) ;  /* 0x00000000004c3947 */ /* 0x000fea0003800000 */
[----:B------:R-:W-:-:S09]  /*1150*/  ULEA UR4, UR11, UR6, 0x18 ;  /* 0x000000060b047291 */ /* 0x000fd2000f8ec03f */
[----:B------:R-:W1:Y:S04]  /*1160*/  LDS.128 R16, [UR4+0x10] ;  /* 0x00001004ff107984 */ /* 0x000e680008000c00 */
[----:B------:R-:W2:Y:S01]  /*1170*/  LDS.128 R20, [UR4+0x20] ;  /* 0x00002004ff147984 */ /* 0x000ea20008000c00 */
[----:B-1----:R-:W-:Y:S01]  /*1180*/  FADD.FTZ R25, R28, R16 ;  /* 0x000000101c197221 */ /* 0x002fe20000010000 */
[----:B------:R-:W-:Y:S02]  /*1190*/  FADD.FTZ R16, R29, R17 ;  /* 0x000000111d107221 */ /* 0x000fe40000010000 */
[----:B0-----:R-:W-:Y:S01]  /*11a0*/  LDS.64 R28, [UR4+0x40] ;  /* 0x00004004ff1c7984 */ /* 0x001fe20008000a00 */
[----:B------:R-:W-:Y:S01]  /*11b0*/  FADD.FTZ R17, R25, R18 ;  /* 0x0000001219117221 */ /* 0x000fe20000010000 */
[----:B------:R-:W-:-:S02]  /*11c0*/  FADD.FTZ R16, R16, R19 ;  /* 0x0000001310107221 */ /* 0x000fc40000010000 */
[----:B------:R-:W0:Y:S01]  /*11d0*/  LDS.128 R24, [UR4+0x30] ;  /* 0x00003004ff187984 */ /* 0x000e220008000c00 */
[----:B--2---:R-:W-:Y:S01]  /*11e0*/  FADD.FTZ R17, R17, R20 ;  /* 0x0000001411117221 */ /* 0x004fe20000010000 */
[----:B------:R-:W-:-:S03]  /*11f0*/  FADD.FTZ R16, R16, R21 ;  /* 0x0000001510107221 */ /* 0x000fc60000010000 */
[----:B------:R-:W-:Y:S01]  /*1200*/  FADD.FTZ R17, R17, R22 ;  /* 0x0000001611117221 */ /* 0x000fe20000010000 */
[----:B------:R-:W-:-:S03]  /*1210*/  FADD.FTZ R16, R16, R23 ;  /* 0x0000001710107221 */ /* 0x000fc60000010000 */
[----:B0-----:R-:W-:Y:S01]  /*1220*/  FADD.FTZ R17, R17, R24 ;  /* 0x0000001811117221 */ /* 0x001fe20000010000 */
[----:B------:R-:W-:-:S03]  /*1230*/  FADD.FTZ R16, R16, R25 ;  /* 0x0000001910107221 */ /* 0x000fc60000010000 */
[----:B------:R-:W-:Y:S01]  /*1240*/  FADD.FTZ R17, R17, R26 ;  /* 0x0000001a11117221 */ /* 0x000fe20000010000 */
[----:B------:R-:W-:-:S03]  /*1250*/  FADD.FTZ R16, R16, R27 ;  /* 0x0000001b10107221 */ /* 0x000fc60000010000 */
[----:B------:R-:W-:Y:S01]  /*1260*/  FADD.FTZ R28, R17, R28 ;  /* 0x0000001c111c7221 */ /* 0x000fe20000010000 */
[----:B------:R-:W-:-:S07]  /*1270*/  FADD.FTZ R29, R16, R29 ;  /* 0x0000001d101d7221 */ /* 0x000fce0000010000 */
.L_x_1351:
[----:B------:R-:W-:Y:S05]  /*1280*/  BSYNC B0 ;  /* 0x0000000000007941 */ /* 0x000fea0003800000 */
.L_x_1350:
[----:B------:R-:W-:Y:S06]  /*1290*/  BAR.SYNC.DEFER_BLOCKING 0x0 ;  /* 0x0000000000007b1d */ /* 0x000fec0000010000 */
[----:B------:R-:W-:Y:S04]  /*12a0*/  BSSY B0, `(.L_x_1352) ;  /* 0x000009d000007945 */ /* 0x000fe80003800000 */
[----:B------:R-:W-:Y:S05]  /*12b0*/  @P4 BRA `(.L_x_1353) ;  /* 0x00000008006c4947 */ /* 0x000fea0003800000 */
[----:B------:R-:W1:Y:S04]  /*12c0*/  LDS.128 R16, [R2+0x80] ;  /* 0x0000800002107984 */ /* 0x000e680000000c00 */
[----:B------:R-:W2:Y:S04]  /*12d0*/  LDS.128 R20, [R2+0x100] ;  /* 0x0001000002147984 */ /* 0x000ea80000000c00 */
[----:B------:R-:W3:Y:S01]  /*12e0*/  LDS.128 R24, [R2+0x180] ;  /* 0x0001800002187984 */ /* 0x000ee20000000c00 */
[----:B-1----:R-:W-:Y:S01]  /*12f0*/  FADD.FTZ R16, R12, R16 ;  /* 0x000000100c107221 */ /* 0x002fe20000010000 */
[----:B0-----:R-:W-:Y:S01]  /*1300*/  FADD.FTZ R12, R13, R17 ;  /* 0x000000110d0c7221 */ /* 0x001fe20000010000 */
[----:B------:R-:W-:Y:S01]  /*1310*/  FADD.FTZ R13, R14, R18 ;  /* 0x000000120e0d7221 */ /* 0x000fe20000010000 */
[----:B------:R-:W-:Y:S01]  /*1320*/  FADD.FTZ R14, R15, R19 ;  /* 0x000000130f0e7221 */ /* 0x000fe20000010000 */
[----:B--2---:R-:W-:Y:S01]  /*1330*/  FADD.FTZ R15, R16, R20 ;  /* 0x00000014100f7221 */ /* 0x004fe20000010000 */
[----:B------:R-:W-:Y:S01]  /*1340*/  FADD.FTZ R12, R12, R21 ;  /* 0x000000150c0c7221 */ /* 0x000fe20000010000 */
[----:B------:R-:W-:Y:S01]  /*1350*/  FADD.FTZ R13, R13, R22 ;  /* 0x000000160d0d7221 */ /* 0x000fe20000010000 */
[----:B------:R-:W0:Y:S01]  /*1360*/  LDS.128 R16, [R2+0x200] ;  /* 0x0002000002107984 */ /* 0x000e220000000c00 */
[----:B------:R-:W-:Y:S01]  /*1370*/  FADD.FTZ R20, R14, R23 ;  /* 0x000000170e147221 */ /* 0x000fe20000010000 */
[----:B---3--:R-:W-:Y:S01]  /*1380*/  FADD.FTZ R21, R15, R24 ;  /* 0x000000180f157221 */ /* 0x008fe20000010000 */
[----:B------:R-:W-:Y:S01]  /*1390*/  FADD.FTZ R22, R12, R25 ;  /* 0x000000190c167221 */ /* 0x000fe20000010000 */
[----:B------:R-:W-:Y:S01]  /*13a0*/  FADD.FTZ R23, R13, R26 ;  /* 0x0000001a0d177221 */ /* 0x000fe20000010000 */
[----:B------:R-:W-:Y:S01]  /*13b0*/  FADD.FTZ R20, R20, R27 ;  /* 0x0000001b14147221 */ /* 0x000fe20000010000 */
[----:B------:R-:W1:Y:S01]  /*13c0*/  LDS.128 R12, [R2+0x280] ;  /* 0x00028000020c7984 */ /* 0x000e620000000c00 */
        /* <DEDUP_REMOVED lines=8> */
[----:B------:R-:W-:-:S02]  /*1450*/  FADD.FTZ R24, R24, R15 ;  /* 0x0000000f18187221 */ /* 0x000fc40000010000 */
[----:B------:R-:W1:Y:S01]  /*1460*/  LDS.128 R16, [R2+0x380] ;  /* 0x0003800002107984 */ /* 0x000e620000000c00 */
        /* <DEDUP_REMOVED lines=109> */
[----:B------:R-:W1:Y:S01]  /*1b40*/  LDS.128 R20, [R2+0xe80] ;  /* 0x000e800002147984 */ /* 0x000e620000000c00 */
        /* <DEDUP_REMOVED lines=8> */
[----:B------:R-:W1:Y:S01]  /*1bd0*/  LDS.128 R16, [R2+0xf80] ;  /* 0x000f800002107984 */ /* 0x000e620000000c00 */
        /* <DEDUP_REMOVED lines=8> */
[----:B------:R-:W-:-:S07]  /*1c60*/  FADD.FTZ R15, R24, R19 ;  /* 0x00000013180f7221 */ /* 0x000fce0000010000 */
.L_x_1353:
[----:B------:R-:W-:Y:S05]  /*1c70*/  BSYNC B0 ;  /* 0x0000000000007941 */ /* 0x000fea0003800000 */
.L_x_1352:
        /* <DEDUP_REMOVED lines=19> */
.L_x_1355:
[----:B------:R-:W-:Y:S05]  /*1db0*/  BSYNC B0 ;  /* 0x0000000000007941 */ /* 0x000fea0003800000 */
.L_x_1354:
        /* <DEDUP_REMOVED lines=18> */
[----:B------:R-:W-:-:S04]  /*1ee0*/  SEL R21, R35, RZ, !P0 ;  /* 0x000000ff23157207 */ /* 0x000fc80004000000 */
[----:B------:R-:W-:Y:S02]  /*1ef0*/  SEL R2, R2, 0xffffffff, !P0 ;  /* 0xffffffff02027807 */ /* 0x000fe40004000000 */
[----:B------:R-:W-:-:S03]  /*1f00*/  ISETP.NE.AND P0, PT, R21, -0x1, PT ;  /* 0xffffffff1500780c */ /* 0x000fc60003f05270 */
[----:B------:R-:W-:Y:S01]  /*1f10*/  IMAD R19, R2, UR4, RZ ;  /* 0x0000000402137c24 */ /* 0x000fe2000f8e02ff */
[----:B0-----:R-:W-:Y:S02]  /*1f20*/  ISETP.EQ.U32.AND P4, PT, R16, UR6, PT ;  /* 0x0000000610007c0c */ /* 0x001fe4000bf82070 */
[----:B------:R-:W-:-:S04]  /*1f30*/  LEA R16, P5, R17, R14, 0x3 ;  /* 0x0000000e11107211 */ /* 0x000fc800078a18ff */
[----:B------:R-:W-:-:S05]  /*1f40*/  LEA.HI.X R17, R17, R15, RZ, 0x3, P5 ;  /* 0x0000000f11117211 */ /* 0x000fca00028f1cff */
[----:B------:R0:W-:Y:S02]  /*1f50*/  STG.E.64 desc[UR12][R16.64], R28 ;  /* 0x0000001c10007986 */ /* 0x0001e4000c101b0c */
[----:B------:R-:W-:Y:S06]  /*1f60*/  @P4 MEMBAR.ALL.GPU ;  /* 0x0000000000004992 */ /* 0x000fec000000a000 */
[----:B------:R-:W-:-:S00]  /*1f70*/  @P4 ERRBAR ;  /* 0x00000000000049ab */ /* 0x000fc00000000000 */
[----:B------:R-:W-:Y:S06]  /*1f80*/  @P4 CGAERRBAR ;  /* 0x00000000000045ab */ /* 0x000fec0000000000 */
[----:B------:R0:W-:Y:S01]  /*1f90*/  @P4 REDG.E.ADD.S32.STRONG.GPU desc[UR12][R12.64], R19 ;  /* 0x000000130c00498e */ /* 0x0001e2000c10e38c */
[----:B------:R-:W-:Y:S05]  /*1fa0*/  @!P0 BRA `(.L_x_1357) ;  /* 0x0000000000148947 */ /* 0x000fea0003800000 */
.L_x_1358:
[----:B------:R-:W2:Y:S04]  /*1fb0*/  LDG.E.STRONG.GPU R2, desc[UR12][R12.64] ;  /* 0x0000000c0c027981 */ /* 0x000ea8000c1ef900 */
[----:B--2---:R-:W-:Y:S01]  /*1fc0*/  CCTL.IVALL ;  /* 0x00000000ff00798f */ /* 0x004fe20002000000 */
[----:B------:R-:W-:Y:S05]  /*1fd0*/  YIELD ;  /* 0x0000000000007946 */ /* 0x000fea0003800000 */
[----:B------:R-:W-:-:S13]  /*1fe0*/  ISETP.NE.AND P0, PT, R2, R21, PT ;  /* 0x000000150200720c */ /* 0x000fda0003f05270 */
[----:B------:R-:W-:Y:S05]  /*1ff0*/  @P0 BRA `(.L_x_1358) ;  /* 0xfffffffc00ec0947 */ /* 0x000fea000383ffff */
.L_x_1357:
[----:B------:R-:W-:Y:S01]  /*2000*/  ISETP.NE.AND P0, PT, R35, RZ, PT ;  /* 0x000000ff2300720c */ /* 0x000fe20003f05270 */
[----:B------:R-:W-:Y:S05]  /*2010*/  WARPSYNC.ALL ;  /* 0x0000000000007948 */ /* 0x000fea0003800000 */
[----:B------:R-:W-:Y:S07]  /*2020*/  BAR.SYNC.DEFER_BLOCKING 0x0 ;  /* 0x0000000000007b1d */ /* 0x000fee0000010000 */
[----:B------:R-:W-:Y:S05]  /*2030*/  @!P0 BRA `(.L_x_1356) ;  /* 0x0000000c00ec8947 */ /* 0x000fea0003800000 */
[----:B------:R-:W-:Y:S02]  /*2040*/  IADD3 R2, R35, -0x1, RZ ;  /* 0xffffffff23027810 */ /* 0x000fe40007ffe0ff */
[----:B0-----:R-:W-:Y:S02]  /*2050*/  MOV R12, RZ ;  /* 0x000000ff000c7202 */ /* 0x001fe40000000f00 */
        /* <DEDUP_REMOVED lines=8> */
[----:B------:R-:W-:-:S11]  /*20e0*/  PLOP3.LUT P0, PT, PT, PT, PT, 0x80, 0x0 ;  /* 0x000000000000781c */ /* 0x000fd60003f0f070 */
[----:B------:R-:W-:Y:S05]  /*20f0*/  @!P4 BRA `(.L_x_1361) ;  /* 0x0000000400d0c947 */ /* 0x000fea0003800000 */
[----:B------:R-:W-:-:S13]  /*2100*/  PLOP3.LUT P0, PT, PT, PT, PT, 0x8, 0x0 ;  /* 0x000000000000781c */ /* 0x000fda0003f0e170 */
.L_x_1362:
        /* <DEDUP_REMOVED lines=11> */
[----:B------:R-:W-:-:S06]  /*21c0*/  @!P4 IMAD.WIDE.U32 R18, R19, 0x8, R14 ;  /* 0x000000081312c825 */ /* 0x000fcc00078e000e */
[----:B------:R-:W3:Y:S01]  /*21d0*/  @!P4 LDG.E.64 R18, desc[UR12][R18.64] ;  /* 0x0000000c1212c981 */ /* 0x000ee2000c1e1b00 */
[----:B--2---:R-:W-:Y:S01]  /*21e0*/  @!P6 FADD.FTZ R28, R28, R16 ;  /* 0x000000101c1ce221 */ /* 0x004fe20000010000 */
[----:B------:R-:W-:Y:S01]  /*21f0*/  @!P6 FADD.FTZ R29, R29, R17 ;  /* 0x000000111d1de221 */ /* 0x000fe20000010000 */
[----:B------:R-:W-:Y:S01]  /*2200*/  ISETP.EQ.OR P6, PT, R21, UR14, P3 ;  /* 0x0000000e15007c0c */ /* 0x000fe20009fc2670 */
[----:B------:R-:W-:-:S06]  /*2210*/  @!P5 IMAD.WIDE.U32 R16, R13, 0x8, R14 ;  /* 0x000000080d10d825 */ /* 0x000fcc00078e000e */
[----:B------:R-:W2:Y:S06]  /*2220*/  @!P5 LDG.E.64 R16, desc[UR12][R16.64] ;  /* 0x0000000c1010d981 */ /* 0x000eac000c1e1b00 */
[----:B------:R-:W-:-:S04]  /*2230*/  @!P6 IMAD R21, R0, R21, R43 ;  /* 0x000000150015e224 */ /* 0x000fc800078e022b */
[----:B------:R-:W-:-:S06]  /*2240*/  @!P6 IMAD.WIDE.U32 R20, R21, 0x8, R14 ;  /* 0x000000081514e825 */ /* 0x000fcc00078e000e */
[----:B------:R-:W4:Y:S01]  /*2250*/  @!P6 LDG.E.64 R20, desc[UR12][R20.64] ;  /* 0x0000000c1414e981 */ /* 0x000f22000c1e1b00 */
[----:B------:R-:W-:Y:S01]  /*2260*/  IADD3 R13, R12, 0x4, RZ ;  /* 0x000000040c0d7810 */ /* 0x000fe20007ffe0ff */
[----:B---3--:R-:W-:Y:S01]  /*2270*/  @!P4 FADD.FTZ R28, R28, R18 ;  /* 0x000000121c1cc221 */ /* 0x008fe20000010000 */
[----:B------:R-:W-:Y:S02]  /*2280*/  @!P4 FADD.FTZ R29, R29, R19 ;  /* 0x000000131d1dc221 */ /* 0x000fe40000010000 */
[----:B------:R-:W-:Y:S02]  /*2290*/  ISETP.EQ.OR P4, PT, R13, UR14, P3 ;  /* 0x0000000e0d007c0c */ /* 0x000fe40009f82670 */
[C---:B------:R-:W-:Y:S02]  /*22a0*/  IADD3 R22, R12.reuse, 0x5, RZ ;  /* 0x000000050c167810 */ /* 0x040fe40007ffe0ff */
[----:B------:R-:W-:-:S09]  /*22b0*/  IADD3 R23, R12, 0x6, RZ ;  /* 0x000000060c177810 */ /* 0x000fd20007ffe0ff */
[----:B------:R-:W-:-:S04]  /*22c0*/  @!P4 IMAD R19, R0, R13, R43 ;  /* 0x0000000d0013c224 */ /* 0x000fc800078e022b */
[----:B------:R-:W-:-:S06]  /*22d0*/  @!P4 IMAD.WIDE.U32 R18, R19, 0x8, R14 ;  /* 0x000000081312c825 */ /* 0x000fcc00078e000e */
[----:B------:R-:W3:Y:S01]  /*22e0*/  @!P4 LDG.E.64 R18, desc[UR12][R18.64] ;  /* 0x0000000c1212c981 */ /* 0x000ee2000c1e1b00 */
[----:B--2---:R-:W-:Y:S01]  /*22f0*/  @!P5 FADD.FTZ R28, R28, R16 ;  /* 0x000000101c1cd221 */ /* 0x004fe20000010000 */
[----:B------:R-:W-:Y:S01]  /*2300*/  @!P5 FADD.FTZ R29, R29, R17 ;  /* 0x000000111d1dd221 */ /* 0x000fe20000010000 */
[----:B------:R-:W-:Y:S02]  /*2310*/  ISETP.EQ.OR P5, PT, R22, UR14, P3 ;  /* 0x0000000e16007c0c */ /* 0x000fe40009fa2670 */
[----:B----4-:R-:W-:Y:S01]  /*2320*/  @!P6 FADD.FTZ R28, R28, R20 ;  /* 0x000000141c1ce221 */ /* 0x010fe20000010000 */
[----:B------:R-:W-:Y:S01]  /*2330*/  @!P6 FADD.FTZ R29, R29, R21 ;  /* 0x000000151d1de221 */ /* 0x000fe20000010000 */
[----:B------:R-:W-:-:S09]  /*2340*/  ISETP.EQ.OR P6, PT, R23, UR14, P3 ;  /* 0x0000000e17007c0c */ /* 0x000fd20009fc2670 */
[----:B------:R-:W-:-:S04]  /*2350*/  @!P5 IMAD R17, R0, R22, R43 ;  /* 0x000000160011d224 */ /* 0x000fc800078e022b */
[----:B------:R-:W-:-:S06]  /*2360*/  @!P5 IMAD.WIDE.U32 R16, R17, 0x8, R14 ;  /* 0x000000081110d825 */ /* 0x000fcc00078e000e */
[----:B------:R-:W2:Y:S01]  /*2370*/  @!P5 LDG.E.64 R16, desc[UR12][R16.64] ;  /* 0x0000000c1010d981 */ /* 0x000ea2000c1e1b00 */
        /* <DEDUP_REMOVED lines=50> */
[----:B------:R-:W-:Y:S01]  /*26a0*/  IADD3 R19, R12, 0xf, RZ ;  /* 0x0000000f0c137810 */ /* 0x000fe20007ffe0ff */
[----:B--2---:R-:W-:Y:S01]  /*26b0*/  @!P5 FADD.FTZ R28, R28, R16 ;  /* 0x000000101c1cd221 */ /* 0x004fe20000010000 */
[----:B------:R-:W-:Y:S01]  /*26c0*/  @!P5 FADD.FTZ R29, R29, R17 ;  /* 0x000000111d1dd221 */ /* 0x000fe20000010000 */
[----:B------:R-:W-:-:S06]  /*26d0*/  ISETP.EQ.OR P5, PT, R22, UR14, P3 ;  /* 0x0000000e16007c0c */ /* 0x000fcc0009fa2670 */
[----:B------:R-:W-:-:S04]  /*26e0*/  @!P4 IMAD R17, R0, R13, R43 ;  /* 0x0000000d0011c224 */ /* 0x000fc800078e022b */
[----:B------:R-:W-:-:S04]  /*26f0*/  @!P4 IMAD.WIDE.U32 R16, R17, 0x8, R14 ;  /* 0x000000081110c825 */ /* 0x000fc800078e000e */
[----:B----4-:R-:W-:Y:S01]  /*2700*/  @!P6 FADD.FTZ R28, R28, R20 ;  /* 0x000000141c1ce221 */ /* 0x010fe20000010000 */
[----:B------:R-:W-:Y:S01]  /*2710*/  @!P6 FADD.FTZ R29, R29, R21 ;  /* 0x000000151d1de221 */ /* 0x000fe20000010000 */
[----:B------:R-:W-:Y:S01]  /*2720*/  ISETP.EQ.OR P6, PT, R19, UR14, P3 ;  /* 0x0000000e13007c0c */ /* 0x000fe20009fc2670 */
[----:B------:R-:W2:Y:S01]  /*2730*/  @!P4 LDG.E.64 R16, desc[UR12][R16.64] ;  /* 0x0000000c1010c981 */ /* 0x000ea2000c1e1b00 */
[----:B------:R-:W-:-:S04]  /*2740*/  @!P5 IMAD R21, R0, R22, R43 ;  /* 0x000000160015d224 */ /* 0x000fc800078e022b */
[----:B------:R-:W-:-:S06]  /*2750*/  @!P5 IMAD.WIDE.U32 R20, R21, 0x8, R14 ;  /* 0x000000081514d825 */ /* 0x000fcc00078e000e */
[----:B------:R-:W3:Y:S01]  /*2760*/  @!P5 LDG.E.64 R20, desc[UR12][R20.64] ;  /* 0x0000000c1414d981 */ /* 0x000ee2000c1e1b00 */
[----:B------:R-:W-:-:S04]  /*2770*/  @!P6 IMAD R19, R0, R19, R43 ;  /* 0x000000130013e224 */ /* 0x000fc800078e022b */
        /* <DEDUP_REMOVED lines=12> */
.L_x_1361:
        /* <DEDUP_REMOVED lines=21> */
[----:B------:R-:W-:-:S04]  /*2990*/  IADD3 R12, R12, 0x4, RZ ;  /* 0x000000040c0c7810 */ /* 0x000fc80007ffe0ff */
[----:B------:R-:W-:Y:S01]  /*29a0*/  IADD3 R13, R12, 0x3, RZ ;  /* 0x000000030c0d7810 */ /* 0x000fe20007ffe0ff */
[----:B--2---:R-:W-:Y:S01]  /*29b0*/  @!P0 FADD.FTZ R28, R28, R22 ;  /* 0x000000161c1c8221 */ /* 0x004fe20000010000 */
[----:B------:R-:W-:Y:S01]  /*29c0*/  @!P0 FADD.FTZ R29, R29, R23 ;  /* 0x000000171d1d8221 */ /* 0x000fe20000010000 */
[C---:B------:R-:W-:Y:S02]  /*29d0*/  IADD3 R22, R12.reuse, 0x1, RZ ;  /* 0x000000010c167810 */ /* 0x040fe40007ffe0ff */
[----:B------:R-:W-:Y:S01]  /*29e0*/  ISETP.EQ.OR P0, PT, R12, UR14, P3 ;  /* 0x0000000e0c007c0c */ /* 0x000fe20009f02670 */
[----:B---3--:R-:W-:Y:S01]  /*29f0*/  @!P5 FADD.FTZ R28, R28, R20 ;  /* 0x000000141c1cd221 */ /* 0x008fe20000010000 */
[----:B------:R-:W-:Y:S01]  /*2a00*/  @!P5 FADD.FTZ R29, R29, R21 ;  /* 0x000000151d1dd221 */ /* 0x000fe20000010000 */
[----:B------:R-:W-:Y:S02]  /*2a10*/  IADD3 R23, R12, 0x2, RZ ;  /* 0x000000020c177810 */ /* 0x000fe40007ffe0ff */
[----:B------:R-:W-:Y:S01]  /*2a20*/  ISETP.EQ.OR P5, PT, R22, UR14, P3 ;  /* 0x0000000e16007c0c */ /* 0x000fe20009fa2670 */
[----:B----4-:R-:W-:Y:S01]  /*2a30*/  @!P6 FADD.FTZ R28, R28, R18 ;  /* 0x000000121c1ce221 */ /* 0x010fe20000010000 */
[----:B------:R-:W-:Y:S01]  /*2a40*/  @!P6 FADD.FTZ R29, R29, R19 ;  /* 0x000000131d1de221 */ /* 0x000fe20000010000 */
[----:B------:R-:W-:-:S02]  /*2a50*/  ISETP.EQ.OR P6, PT, R23, UR14, P3 ;  /* 0x0000000e17007c0c */ /* 0x000fc40009fc2670 */
[----:B-----5:R-:W-:Y:S01]  /*2a60*/  @!P4 FADD.FTZ R28, R28, R16 ;  /* 0x000000101c1cc221 */ /* 0x020fe20000010000 */
[----:B------:R-:W-:Y:S01]  /*2a70*/  @!P4 FADD.FTZ R29, R29, R17 ;  /* 0x000000111d1dc221 */ /* 0x000fe20000010000 */
[----:B------:R-:W-:Y:S01]  /*2a80*/  ISETP.EQ.OR P4, PT, R13, UR14, P3 ;  /* 0x0000000e0d007c0c */ /* 0x000fe20009f82670 */
[----:B------:R-:W-:-:S05]  /*2a90*/  @!P0 IMAD R17, R0, R12, R43 ;  /* 0x0000000c00118224 */ /* 0x000fca00078e022b */
[----:B------:R-:W-:Y:S02]  /*2aa0*/  @!P5 IMAD R19, R0, R22, R43 ;  /* 0x000000160013d224 */ /* 0x000fe400078e022b */
[----:B------:R-:W-:-:S04]  /*2ab0*/  @!P0 IMAD.WIDE.U32 R16, R17, 0x8, R14 ;  /* 0x0000000811108825 */ /* 0x000fc800078e000e */
[C---:B------:R-:W-:Y:S02]  /*2ac0*/  @!P6 IMAD R23, R0.reuse, R23, R43 ;  /* 0x000000170017e224 */ /* 0x040fe400078e022b */
[----:B------:R-:W-:Y:S01]  /*2ad0*/  @!P5 IMAD.WIDE.U32 R18, R19, 0x8, R14 ;  /* 0x000000081312d825 */ /* 0x000fe200078e000e */
[----:B------:R-:W2:Y:S03]  /*2ae0*/  @!P0 LDG.E.64 R16, desc[UR12][R16.64] ;  /* 0x0000000c10108981 */ /* 0x000ea6000c1e1b00 */
[----:B------:R-:W-:Y:S02]  /*2af0*/  @!P4 IMAD R21, R0, R13, R43 ;  /* 0x0000000d0015c224 */ /* 0x000fe400078e022b */
[--C-:B------:R-:W-:Y:S01]  /*2b00*/  @!P6 IMAD.WIDE.U32 R22, R23, 0x8, R14.reuse ;  /* 0x000000081716e825 */ /* 0x100fe200078e000e */
[----:B------:R-:W3:Y:S03]  /*2b10*/  @!P5 LDG.E.64 R18, desc[UR12][R18.64] ;  /* 0x0000000c1212d981 */ /* 0x000ee6000c1e1b00 */
[----:B------:R-:W-:-:S02]  /*2b20*/  @!P4 IMAD.WIDE.U32 R20, R21, 0x8, R14 ;  /* 0x000000081514c825 */ /* 0x000fc400078e000e */
[----:B------:R-:W4:Y:S04]  /*2b30*/  @!P6 LDG.E.64 R22, desc[UR12][R22.64] ;  /* 0x0000000c1616e981 */ /* 0x000f28000c1e1b00 */
[----:B------:R-:W5:Y:S01]  /*2b40*/  @!P4 LDG.E.64 R20, desc[UR12][R20.64] ;  /* 0x0000000c1414c981 */ /* 0x000f62000c1e1b00 */
[----:B------:R-:W-:Y:S02]  /*2b50*/  IADD3 R2, R2, -0x4, RZ ;  /* 0xfffffffc02027810 */ /* 0x000fe40007ffe0ff */
[----:B------:R-:W-:Y:S02]  /*2b60*/  IADD3 R12, R12, 0x4, RZ ;  /* 0x000000040c0c7810 */ /* 0x000fe40007ffe0ff */
[----:B------:R-:W-:Y:S01]  /*2b70*/  IADD3 R2, R2, -0x4, RZ ;  /* 0xfffffffc02027810 */ /* 0x000fe20007ffe0ff */
[----:B--2---:R-:W-:Y:S01]  /*2b80*/  @!P0 FADD.FTZ R28, R28, R16 ;  /* 0x000000101c1c8221 */ /* 0x004fe20000010000 */
[----:B------:R-:W-:Y:S01]  /*2b90*/  @!P0 FADD.FTZ R29, R29, R17 ;  /* 0x000000111d1d8221 */ /* 0x000fe20000010000 */
[----:B------:R-:W-:-:S02]  /*2ba0*/  PLOP3.LUT P0, PT, PT, PT, PT, 0x8, 0x0 ;  /* 0x000000000000781c */ /* 0x000fc40003f0e170 */
[----:B---3--:R-:W-:Y:S01]  /*2bb0*/  @!P5 FADD.FTZ R28, R28, R18 ;  /* 0x000000121c1cd221 */ /* 0x008fe20000010000 */
[----:B------:R-:W-:-:S03]  /*2bc0*/  @!P5 FADD.FTZ R29, R29, R19 ;  /* 0x000000131d1dd221 */ /* 0x000fc60000010000 */
[----:B----4-:R-:W-:Y:S01]  /*2bd0*/  @!P6 FADD.FTZ R28, R28, R22 ;  /* 0x000000161c1ce221 */ /* 0x010fe20000010000 */
[----:B------:R-:W-:-:S03]  /*2be0*/  @!P6 FADD.FTZ R29, R29, R23 ;  /* 0x000000171d1de221 */ /* 0x000fc60000010000 */
[----:B-----5:R-:W-:Y:S01]  /*2bf0*/  @!P4 FADD.FTZ R28, R28, R20 ;  /* 0x000000141c1cc221 */ /* 0x020fe20000010000 */
[----:B------:R-:W-:-:S07]  /*2c00*/  @!P4 FADD.FTZ R29, R29, R21 ;  /* 0x000000151d1dc221 */ /* 0x000fce0000010000 */
.L_x_1363:
[----:B------:R-:W-:-:S13]  /*2c10*/  ISETP.NE.OR P0, PT, R2, RZ, P0 ;  /* 0x000000ff0200720c */ /* 0x000fda0000705670 */
[----:B------:R-:W-:Y:S05]  /*2c20*/  @!P0 BRA `(.L_x_1359) ;  /* 0x00000000007c8947 */ /* 0x000fea0003800000 */
.L_x_1360:
        /* <DEDUP_REMOVED lines=31> */
.L_x_1359:
[----:B------:R-:W-:-:S04]  /*2e20*/  LOP3.LUT R2, R35, 0x3, RZ, 0xc0, !PT ;  /* 0x0000000323027812 */ /* 0x000fc800078ec0ff */
        /* <DEDUP_REMOVED lines=11> */
.L_x_1365:
[----:B------:R-:W-:Y:S05]  /*2ee0*/  BSYNC B0 ;  /* 0x0000000000007941 */ /* 0x000fea0003800000 */
.L_x_1364:
        /* <DEDUP_REMOVED lines=16> */
.L_x_1356:
[----:B------:R-:W1:Y:S01]  /*2ff0*/  S2UR UR6, SR_CgaCtaId ;  /* 0x00000000000679c3 */ /* 0x000e620000008800 */
[----:B------:R-:W-:Y:S01]  /*3000*/  UMOV UR4, 0x400 ;  /* 0x0000040000047882 */ /* 0x000fe20000000000 */
[----:B0-----:R-:W-:-:S06]  /*3010*/  SHF.R.U32.HI R2, RZ, 0x3, R3 ;  /* 0x00000003ff027819 */ /* 0x001fcc0000011603 */
[----:B--2---:R-:W0:Y:S01]  /*3020*/  LDC R15, c[0x0][0x2ac] ;  /* 0x0000ab00ff0f7b82 */ /* 0x004e220000000800 */
[----:B-1----:R-:W-:Y:S01]  /*3030*/  ULEA UR4, UR6, UR4, 0x18 ;  /* 0x0000000406047291 */ /* 0x002fe2000f8ec03f */
[----:B0-----:R-:W-:-:S08]  /*3040*/  IMAD R2, R15, UR14, R2 ;  /* 0x0000000e0f027c24 */ /* 0x001fd0000f8e0202 */
[----:B------:R-:W-:Y:S01]  /*3050*/  @!P3 STS.64 [UR4+0x50], R28 ;  /* 0x0000501cff00b988 */ /* 0x000fe20008000a04 */
[----:B------:R-:W-:Y:S01]  /*3060*/  BAR.SYNC.DEFER_BLOCKING 0x0 ;  /* 0x0000000000007b1d */ /* 0x000fe20000010000 */
[----:B------:R-:W-:-:S05]  /*3070*/  IADD3 R16, R2, 0x20, RZ ;  /* 0x0000002002107810 */ /* 0x000fca0007ffe0ff */
        /* <DEDUP_REMOVED lines=23> */
.L_x_1366:
[----:B------:R-:W-:Y:S04]  /*31f0*/  BSSY B0, `(.L_x_1367) ;  /* 0x0000014000007945 */ /* 0x000fe80003800000 */
[----:B------:R-:W-:Y:S05]  /*3200*/  @!P1 BRA `(.L_x_1368) ;  /* 0x0000000000489947 */ /* 0x000fea0003800000 */
[----:B------:R-:W-:Y:S01]  /*3210*/  SHF.R.S32.HI R19, RZ, 0x1f, R34 ;  /* 0x0000001fff137819 */ /* 0x000fe20000011422 */
[----:B------:R-:W-:Y:S01]  /*3220*/  ULDC.64 UR16, c[0x0][0x288] ;  /* 0x0000a20000107ab9 */ /* 0x000fe20000000a00 */
[----:B------:R-:W-:Y:S01]  /*3230*/  MOV R12, R32 ;  /* 0x00000020000c7202 */ /* 0x000fe20000000f00 */
[-CC-:B------:R-:W-:Y:S01]  /*3240*/  FFMA.FTZ R15, R38, R2.reuse, R17.reuse ;  /* 0x00000002260f7223 */ /* 0x180fe20000010011 */
[----:B------:R-:W-:Y:S01]  /*3250*/  MOV R13, R31 ;  /* 0x0000001f000d7202 */ /* 0x000fe20000000f00 */
[----:B------:R-:W-:Y:S02]  /*3260*/  IMAD R19, R19, UR16, RZ ;  /* 0x0000001013137c24 */ /* 0x000fe4000f8e02ff */
[----:B------:R-:W-:Y:S01]  /*3270*/  FFMA.FTZ R18, R37, R2, R17 ;  /* 0x0000000225127223 */ /* 0x000fe20000010011 */
[----:B------:R-:W-:Y:S01]  /*3280*/  FFMA.FTZ R14, R8, R4, -R15 ;  /* 0x00000004080e7223 */ /* 0x000fe2000001080f */
[----:B------:R-:W-:-:S04]  /*3290*/  IMAD.WIDE.U32 R12, R34, UR16, R12 ;  /* 0x00000010220c7c25 */ /* 0x000fc8000f8e000c */
[----:B------:R-:W-:Y:S01]  /*32a0*/  FFMA.FTZ R15, R9, R5, -R18 ;  /* 0x00000005090f7223 */ /* 0x000fe20000010812 */
[----:B------:R-:W-:Y:S01]  /*32b0*/  FMUL.FTZ R14, R14, UR10 ;  /* 0x0000000a0e0e7c20 */ /* 0x000fe20008410000 */
[----:B------:R-:W-:Y:S01]  /*32c0*/  IMAD R19, R34, UR17, R19 ;  /* 0x0000001122137c24 */ /* 0x000fe2000f8e0213 */
[----:B------:R-:W-:Y:S01]  /*32d0*/  ULDC.64 UR16, c[0x0][0x210] ;  /* 0x0000840000107ab9 */ /* 0x000fe20000000a00 */
[----:B------:R-:W-:Y:S01]  /*32e0*/  FMUL.FTZ R15, R15, UR10 ;  /* 0x0000000a0f0f7c20 */ /* 0x000fe20008410000 */
[----:B------:R-:W-:Y:S02]  /*32f0*/  LEA R4, P0, R12, UR16, 0x2 ;  /* 0x000000100c047c11 */ /* 0x000fe4000f8010ff */
[----:B------:R-:W-:-:S04]  /*3300*/  IADD3 R19, R13, R19, RZ ;  /* 0x000000130d137210 */ /* 0x000fc80007ffe0ff */
[----:B------:R-:W-:-:S05]  /*3310*/  LEA.HI.X R5, R12, UR17, R19, 0x2, P0 ;  /* 0x000000110c057c11 */ /* 0x000fca00080f1413 */
[----:B------:R0:W-:Y:S02]  /*3320*/  STG.E.64 desc[UR12][R4.64], R14 ;  /* 0x0000000e04007986 */ /* 0x0001e4000c101b0c */
.L_x_1368:
[----:B------:R-:W-:Y:S05]  /*3330*/  BSYNC B0 ;  /* 0x0000000000007941 */ /* 0x000fea0003800000 */
.L_x_1367:
        /* <DEDUP_REMOVED lines=19> */
.L_x_1369:
[----:B------:R-:W-:Y:S01]  /*3470*/  ULDC.64 UR16, c[0x0][0x290] ;  /* 0x0000a40000107ab9 */ /* 0x000fe20000000a00 */
[----:B0-----:R-:W-:Y:S01]  /*3480*/  SHF.R.S32.HI R4, RZ, 0x1f, R16 ;  /* 0x0000001fff047819 */ /* 0x001fe20000011410 */
[----:B------:R-:W-:Y:S01]  /*3490*/  BSSY B0, `(.L_x_1370) ;  /* 0x0000018000007945 */ /* 0x000fe20003800000 */
[----:B------:R-:W-:-:S04]  /*34a0*/  ISETP.GE.U32.AND P0, PT, R16, UR16, PT ;  /* 0x0000001010007c0c */ /* 0x000fc8000bf06070 */
[----:B------:R-:W-:-:S04]  /*34b0*/  ISETP.GE.AND.EX P0, PT, R4, UR17, PT, P0 ;  /* 0x0000001104007c0c */ /* 0x000fc8000bf06300 */
[----:B------:R-:W-:-:S13]  /*34c0*/  ISETP.LT.U32.AND P0, PT, R3, 0x100, !P0 ;  /* 0x000001000300780c */ /* 0x000fda0004701070 */
[----:B------:R-:W-:Y:S05]  /*34d0*/  @!P0 BRA `(.L_x_1371) ;  /* 0x00000000004c8947 */ /* 0x000fea0003800000 */
[----:B------:R-:W-:Y:S01]  /*34e0*/  IADD3 R13, R34, 0x20, RZ ;  /* 0x00000020220d7810 */ /* 0x000fe20007ffe0ff */
[----:B------:R-:W-:Y:S01]  /*34f0*/  ULDC.64 UR16, c[0x0][0x288] ;  /* 0x0000a20000107ab9 */ /* 0x000fe20000000a00 */
[----:B------:R-:W-:Y:S01]  /*3500*/  MOV R4, R32 ;  /* 0x0000002000047202 */ /* 0x000fe20000000f00 */
[-C--:B------:R-:W-:Y:S01]  /*3510*/  FFMA.FTZ R11, R40, R2.reuse, R17 ;  /* 0x00000002280b7223 */ /* 0x080fe20000010011 */
[----:B------:R-:W-:Y:S01]  /*3520*/  SHF.R.S32.HI R10, RZ, 0x1f, R13 ;  /* 0x0000001fff0a7819 */ /* 0x000fe2000001140d */
[----:B------:R-:W-:Y:S01]  /*3530*/  FFMA.FTZ R2, R39, R2, R17 ;  /* 0x0000000227027223 */ /* 0x000fe20000010011 */
[----:B------:R-:W-:Y:S01]  /*3540*/  MOV R5, R31 ;  /* 0x0000001f00057202 */ /* 0x000fe20000000f00 */
[----:B------:R-:W-:Y:S02]  /*3550*/  FFMA.FTZ R11, R8, R6, -R11 ;  /* 0x00000006080b7223 */ /* 0x000fe4000001080b */
[----:B------:R-:W-:Y:S02]  /*3560*/  IMAD R10, R10, UR16, RZ ;  /* 0x000000100a0a7c24 */ /* 0x000fe4000f8e02ff */
[----:B------:R-:W-:Y:S01]  /*3570*/  FFMA.FTZ R2, R9, R7, -R2 ;  /* 0x0000000709027223 */ /* 0x000fe20000010802 */
[----:B------:R-:W-:-:S04]  /*3580*/  IMAD.WIDE.U32 R4, R13, UR16, R4 ;  /* 0x000000100d047c25 */ /* 0x000fc8000f8e0004 */
[----:B------:R-:W-:Y:S01]  /*3590*/  FMUL.FTZ R8, R11, UR10 ;  /* 0x0000000a0b087c20 */ /* 0x000fe20008410000 */
[----:B------:R-:W-:Y:S01]  /*35a0*/  FMUL.FTZ R9, R2, UR10 ;  /* 0x0000000a02097c20 */ /* 0x000fe20008410000 */
[----:B------:R-:W-:Y:S01]  /*35b0*/  IMAD R13, R13, UR17, R10 ;  /* 0x000000110d0d7c24 */ /* 0x000fe2000f8e020a */
[----:B------:R-:W-:Y:S02]  /*35c0*/  ULDC.64 UR16, c[0x0][0x210] ;  /* 0x0000840000107ab9 */ /* 0x000fe40000000a00 */
[----:B------:R-:W-:Y:S02]  /*35d0*/  LEA R6, P0, R4, UR16, 0x2 ;  /* 0x0000001004067c11 */ /* 0x000fe4000f8010ff */
[----:B------:R-:W-:-:S04]  /*35e0*/  IADD3 R13, R5, R13, RZ ;  /* 0x0000000d050d7210 */ /* 0x000fc80007ffe0ff */
[----:B------:R-:W-:-:S05]  /*35f0*/  LEA.HI.X R7, R4, UR17, R13, 0x2, P0 ;  /* 0x0000001104077c11 */ /* 0x000fca00080f140d */
[----:B------:R0:W-:Y:S02]  /*3600*/  STG.E.64 desc[UR12][R6.64], R8 ;  /* 0x0000000806007986 */ /* 0x0001e4000c101b0c */
.L_x_1371:
[----:B------:R-:W-:Y:S05]  /*3610*/  BSYNC B0 ;  /* 0x0000000000007941 */ /* 0x000fea0003800000 */
.L_x_1370:
[----:B------:R-:W-:Y:S01]  /*3620*/  ULDC UR4, c[0x0][0x2a0] ;  /* 0x0000a80000047ab9 */ /* 0x000fe20000000800 */
[----:B------:R-:W-:Y:S01]  /*3630*/  ULDC UR6, c[0x0][0x270] ;  /* 0x00009c0000067ab9 */ /* 0x000fe20000000800 */
[----:B------:R-:W-:Y:S01]  /*3640*/  IADD3 R36, R0, R36, RZ ;  /* 0x0000002400247210 */ /* 0x000fe20007ffe0ff */
[----:B------:R-:W-:Y:S01]  /*3650*/  UIMAD UR4, UR4, UR6, URZ ;  /* 0x00000006040472a4 */ /* 0x000fe2000f8e023f */
[----:B------:R-:W-:-:S05]  /*3660*/  IADD3 R42, R42, 0x1, RZ ;  /* 0x000000012a2a7810 */ /* 0x000fca0007ffe0ff */
[----:B------:R-:W-:-:S13]  /*3670*/  ISETP.GE.AND P0, PT, R36, UR4, PT ;  /* 0x0000000424007c0c */ /* 0x000fda000bf06270 */
[----:B------:R-:W-:Y:S05]  /*3680*/  @!P0 BRA `(.L_x_1372) ;  /* 0xffffffcc00108947 */ /* 0x000fea000383ffff */
.L_x_1345:
        /* <DEDUP_REMOVED lines=23> */
.L_x_1374:
[----:B------:R-:W-:Y:S05]  /*3800*/  BSYNC B0 ;  /* 0x0000000000007941 */ /* 0x000fea0003800000 */
.L_x_1373:
[----:B------:R-:W-:Y:S05]  /*3810*/  @P0 EXIT ;  /* 0x000000000000094d */ /* 0x000fea0003800000 */
[----:B------:R-:W-:Y:S05]  /*3820*/  @P2 BRA `(.L_x_1375) ;  /* 0x0000000000202947 */ /* 0x000fea0003800000 */
[----:B------:R-:W-:-:S05]  /*3830*/  IMAD R0, R6, R9, RZ ;  /* 0x0000000906007224 */ /* 0x000fca00078e02ff */
[----:B------:R-:W-:-:S13]  /*3840*/  ISETP.NE.AND P0, PT, R0, -0x1, PT ;  /* 0xffffffff0000780c */ /* 0x000fda0003f05270 */
[----:B------:R-:W-:Y:S05]  /*3850*/  @!P0 BRA `(.L_x_1375) ;  /* 0x0000000000148947 */ /* 0x000fea0003800000 */
.L_x_1376:
[----:B0-----:R-:W2:Y:S04]  /*3860*/  LDG.E.STRONG.GPU R7, desc[UR12][R4.64] ;  /* 0x0000000c04077981 */ /* 0x001ea8000c1ef900 */
[----:B--2---:R-:W-:Y:S01]  /*3870*/  CCTL.IVALL ;  /* 0x00000000ff00798f */ /* 0x004fe20002000000 */
[----:B------:R-:W-:Y:S05]  /*3880*/  YIELD ;  /* 0x0000000000007946 */ /* 0x000fea0003800000 */
[----:B------:R-:W-:-:S13]  /*3890*/  ISETP.NE.AND P0, PT, R7, R0, PT ;  /* 0x000000000700720c */ /* 0x000fda0003f05270 */
[----:B------:R-:W-:Y:S05]  /*38a0*/  @P0 BRA `(.L_x_1376) ;  /* 0xfffffffc00ec0947 */ /* 0x000fea000383ffff */
.L_x_1375:
        /* <DEDUP_REMOVED lines=24> */
.L_x_1377:
        /* <DEDUP_REMOVED lines=23> */
.L_x_1378:
        /* <DEDUP_REMOVED lines=14> */
.L_x_3320:


//--------------------- .text._Z35group_norm_nhwc_bwd_one_pass_kernelI11Fp32IOFp32WLi128ELi16ELi256EEv26Group_norm_nhwc_bwd_params --------------------------
	.section	.text._Z35group_norm_nhwc_bwd_one_pass_kernelI11Fp32IOFp32WLi128ELi16ELi256EEv26Group_norm_nhwc_bwd_params,"ax",@progbits
	.align	128
        .global         _Z35group_norm_nhwc_bwd_one_pass_kernelI11Fp32IOFp32WLi128ELi16ELi256EEv26Group_norm_nhwc_bwd_params
        .type           _Z35group_norm_nhwc_bwd_one_pass_kernelI11Fp32IOFp32WLi128ELi16ELi256EEv26Group_norm_nhwc_bwd_params,@function
        .size           _Z35group_norm_nhwc_bwd_one_pass_kernelI11Fp32IOFp32WLi128ELi16ELi256EEv26Group_norm_nhwc_bwd_params,(.L_x_3321 - _Z35group_norm_nhwc_bwd_one_pass_kernelI11Fp32IOFp32WLi128ELi16ELi256EEv26Group_norm_nhwc_bwd_params)
        .other          _Z35group_norm_nhwc_bwd_one_pass_kernelI11Fp32IOFp32WLi128ELi16ELi256EEv26Group_norm_nhwc_bwd_params,@"STO_CUDA_ENTRY STV_DEFAULT"
_Z35group_norm_nhwc_bwd_one_pass_kernelI11Fp32IOFp32WLi128ELi16ELi256EEv26Group_norm_nhwc_bwd_params:
.text._Z35group_norm_nhwc_bwd_one_pass_kernelI11Fp32IOFp32WLi128ELi16ELi256EEv26Group_norm_nhwc_bwd_params:
        /* <DEDUP_REMOVED lines=22> */
[----:B------:R-:W-:Y:S01]  /*0160*/  UIADD3 UR8, UR5, UR8, URZ ;  /* 0x0000000805087290 */ /* 0x000fe2000fffe03f */
[----:B------:R-:W-:Y:S01]  /*0170*/  UMOV UR6, 0x400 ;  /* 0x0000040000067882 */ /* 0x000fe20000000000 */
[----:B------:R-:W-:-:S04]  /*0180*/  UIADD3.X UR10, URZ, UR11, URZ, UP0, !UPT ;  /* 0x0000000b3f0a7290 */ /* 0x000fc800087fe43f */
[----:B------:R-:W-:Y:S02]  /*0190*/  USHF.R.S64 UR5, UR7, 0x1, UR10 ;  /* 0x0000000107057899 */ /* 0x000fe4000800100a */
[----:B------:R-:W-:Y:S01]  /*01a0*/  USHF.R.S32.HI UR7, URZ, 0x1, UR10 ;  /* 0x000000013f077899 */ /* 0x000fe2000801140a */
[----:B0-----:R-:W-:-:S03]  /*01b0*/  IMAD R49, R0, UR14, R49 ;  /* 0x0000000e00317c24 */ /* 0x001fc6000f8e0231 */
[----:B------:R-:W-:Y:S02]  /*01c0*/  USHF.L.U64.HI UR7, UR5, 0x2, UR7 ;  /* 0x0000000205077899 */ /* 0x000fe40008010207 */
[C---:B------:R-:W-:Y:S02]  /*01d0*/  ISETP.LT.U32.AND P1, PT, R49.reuse, UR16, PT ;  /* 0x0000001031007c0c */ /* 0x040fe4000bf21070 */
[----:B------:R-:W-:Y:S01]  /*01e0*/  SHF.R.S32.HI R0, RZ, 0x1f, R49 ;  /* 0x0000001fff007819 */ /* 0x000fe20000011431 */
[----:B--2---:R-:W-:Y:S01]  /*01f0*/  ULEA UR9, UR9, UR6, 0x18 ;  /* 0x0000000609097291 */ /* 0x004fe2000f8ec03f */
[----:B------:R-:W-:Y:S01]  /*0200*/  IADD3 R2, R49, 0x20, RZ ;  /* 0x0000002031027810 */ /* 0x000fe20007ffe0ff */
[----:B------:R-:W-:Y:S01]  /*0210*/  ULEA.HI UR6, UP0, UR8, UR4, URZ, 0x1 ;  /* 0x0000000408067291 */ /* 0x000fe2000f81083f */
[----:B------:R-:W-:Y:S02]  /*0220*/  ISETP.LT.AND.EX P1, PT, R0, UR17, !P2, P1 ;  /* 0x0000001100007c0c */ /* 0x000fe4000d721310 */
[----:B------:R-:W-:Y:S01]  /*0230*/  SHF.R.S32.HI R0, RZ, 0x1f, R53 ;  /* 0x0000001fff007819 */ /* 0x000fe20000011435 */
[----:B------:R-:W-:Y:S01]  /*0240*/  UIADD3.X UR8, URZ, UR8, URZ, UP0, !UPT ;  /* 0x000000083f087290 */ /* 0x000fe200087fe43f */
[----:B------:R-:W-:Y:S01]  /*0250*/  ISETP.LT.U32.AND P0, PT, R2, UR16, PT ;  /* 0x0000001002007c0c */ /* 0x000fe2000bf01070 */
[----:B------:R-:W-:Y:S01]  /*0260*/  ULDC UR16, c[0x0][0x10] ;  /* 0x0000040000107ab9 */ /* 0x000fe20000000800 */
[----:B------:R-:W-:Y:S01]  /*0270*/  LEA.HI R0, R0, R53, RZ, 0x5 ;  /* 0x0000003500007211 */ /* 0x000fe200078f28ff */
[----:B------:R-:W-:Y:S01]  /*0280*/  USHF.R.S64 UR6, UR6, 0x1, UR8 ;  /* 0x0000000106067899 */ /* 0x000fe20008001008 */
[----:B------:R-:W-:Y:S01]  /*0290*/  SHF.R.S32.HI R2, RZ, 0x1f, R2 ;  /* 0x0000001fff027819 */ /* 0x000fe20000011402 */
[----:B------:R-:W-:Y:S01]  /*02a0*/  USHF.R.S32.HI UR8, URZ, 0x1, UR8 ;  /* 0x000000013f087899 */ /* 0x000fe20008011408 */
[----:B------:R-:W-:Y:S01]  /*02b0*/  SHF.R.S32.HI R0, RZ, 0x5, R0 ;  /* 0x00000005ff007819 */ /* 0x000fe20000011400 */
[----:B------:R-:W-:Y:S01]  /*02c0*/  UMOV UR4, URZ ;  /* 0x0000003f00047c82 */ /* 0x000fe20008000000 */
[----:B------:R-:W-:Y:S01]  /*02d0*/  ISETP.LT.AND.EX P2, PT, R2, UR17, !P2, P0 ;  /* 0x0000001102007c0c */ /* 0x000fe2000d741300 */
[----:B------:R-:W-:Y:S01]  /*02e0*/  USHF.L.U64.HI UR8, UR6, 0x2, UR8 ;  /* 0x0000000206087899 */ /* 0x000fe20008010208 */
[----:B-1----:R-:W-:-:S11]  /*02f0*/  LEA R48, R0, UR9, 0x3 ;  /* 0x0000000900307c11 */ /* 0x002fd6000f8e18ff */
.L_x_1414:
[----:B0--3--:R-:W0:Y:S01]  /*0300*/  LDC R6, c[0x0][0x2a0] ;  /* 0x0000a800ff067b82 */ /* 0x009e220000000800 */
[----:B------:R-:W-:Y:S01]  /*0310*/  ISETP.LE.AND P0, PT, RZ, UR15, PT ;  /* 0x0000000fff007c0c */ /* 0x000fe2000bf03270 */
[----:B------:R-:W-:Y:S01]  /*0320*/  ULDC.64 UR10, c[0x0][0x298] ;  /* 0x0000a600000a7ab9 */ /* 0x000fe20000000a00 */
[C---:B------:R-:W-:Y:S01]  /*0330*/  IADD3 R26, R49.reuse, 0x40, RZ ;  /* 0x00000040311a7810 */ /* 0x040fe20007ffe0ff */
[----:B------:R-:W-:Y:S01]  /*0340*/  ULDC.64 UR18, c[0x0][0x290] ;  /* 0x0000a40000127ab9 */ /* 0x000fe20000000a00 */
[----:B------:R-:W-:Y:S02]  /*0350*/  SHF.R.S32.HI R13, RZ, 0x1f, R49 ;  /* 0x0000001fff0d7819 */ /* 0x000fe40000011431 */
[----:B------:R-:W-:Y:S01]  /*0360*/  IADD3 R21, R49, 0x20, RZ ;  /* 0x0000002031157810 */ /* 0x000fe20007ffe0ff */
[----:B-1----:R-:W1:Y:S03]  /*0370*/  @P1 LDC.64 R10, c[0x0][0x288] ;  /* 0x0000a200ff0a1b82 */ /* 0x002e660000000a00 */
[----:B------:R-:W-:-:S05]  /*0380*/  SHF.R.S32.HI R29, RZ, 0x1f, R21 ;  /* 0x0000001fff1d7819 */ /* 0x000fca0000011415 */
[----:B--2---:R-:W2:Y:S01]  /*0390*/  @P1 LDC.64 R8, c[0x0][0x228] ;  /* 0x00008a00ff081b82 */ /* 0x004ea20000000a00 */
[----:B0---4-:R-:W-:-:S04]  /*03a0*/  IABS R5, R6 ;  /* 0x0000000600057213 */ /* 0x011fc80000000000 */
[----:B------:R-:W0:Y:S08]  /*03b0*/  I2F.RP R0, R5 ;  /* 0x0000000500007306 */ /* 0x000e300000209400 */
[----:B0-----:R-:W0:Y:S02]  /*03c0*/  MUFU.RCP R0, R0 ;  /* 0x0000000000007308 */ /* 0x001e240000001000 */
[----:B0-----:R-:W-:-:S06]  /*03d0*/  IADD3 R2, R0, 0xffffffe, RZ ;  /* 0x0ffffffe00027810 */ /* 0x001fcc0007ffe0ff */
[----:B------:R0:W3:Y:S02]  /*03e0*/  F2I.FTZ.U32.TRUNC.NTZ R3, R2 ;  /* 0x0000000200037305 */ /* 0x0000e4000021f000 */
[----:B0-----:R-:W-:Y:S01]  /*03f0*/  HFMA2.MMA R2, -RZ, RZ, 0, 0 ;  /* 0x00000000ff027435 */ /* 0x001fe200000001ff */
[----:B---3--:R-:W-:-:S05]  /*0400*/  IADD3 R4, RZ, -R3, RZ ;  /* 0x80000003ff047210 */ /* 0x008fca0007ffe0ff */
[----:B------:R-:W-:Y:S01]  /*0410*/  IMAD R7, R4, R5, RZ ;  /* 0x0000000504077224 */ /* 0x000fe200078e02ff */
[----:B------:R-:W-:-:S03]  /*0420*/  IABS R4, UR15 ;  /* 0x0000000f00047c13 */ /* 0x000fc60008000000 */
[----:B------:R-:W-:Y:S01]  /*0430*/  IMAD.HI.U32 R3, R3, R7, R2 ;  /* 0x0000000703037227 */ /* 0x000fe200078e0002 */
[----:B------:R-:W-:-:S04]  /*0440*/  LOP3.LUT R2, R6, UR15, RZ, 0x3c, !PT ;  /* 0x0000000f06027c12 */ /* 0x000fc8000f8e3cff */
[----:B------:R-:W-:Y:S01]  /*0450*/  ISETP.GE.AND P3, PT, R2, RZ, PT ;  /* 0x000000ff0200720c */ /* 0x000fe20003f66270 */
[----:B------:R-:W-:-:S05]  /*0460*/  IMAD.HI.U32 R3, R3, R4, RZ ;  /* 0x0000000403037227 */ /* 0x000fca00078e00ff */
[----:B------:R-:W-:-:S05]  /*0470*/  IADD3 R0, -R3, RZ, RZ ;  /* 0x000000ff03007210 */ /* 0x000fca0007ffe1ff */
[----:B------:R-:W-:Y:S01]  /*0480*/  IMAD R0, R5, R0, R4 ;  /* 0x0000000005007224 */ /* 0x000fe200078e0204 */
[----:B------:R-:W-:-:S04]  /*0490*/  SHF.L.U32 R4, R53, 0x1, RZ ;  /* 0x0000000135047819 */ /* 0x000fc800000006ff */
[----:B------:R-:W-:Y:S02]  /*04a0*/  ISETP.GT.U32.AND P5, PT, R5, R0, PT ;  /* 0x000000000500720c */ /* 0x000fe40003fa4070 */
[----:B------:R-:W-:Y:S01]  /*04b0*/  LOP3.LUT R17, R4, 0xe, RZ, 0xc0, !PT ;  /* 0x0000000e04117812 */ /* 0x000fe200078ec0ff */
[----:B-1----:R-:W-:Y:S02]  /*04c0*/  @P1 IMAD R4, R13, R10, RZ ;  /* 0x0000000a0d041224 */ /* 0x002fe400078e02ff */
[----:B------:R-:W0:Y:S02]  /*04d0*/  @P2 LDC.64 R12, c[0x0][0x230] ;  /* 0x00008c00ff0c2b82 */ /* 0x000e240000000a00 */
[----:B------:R-:W-:-:S06]  /*04e0*/  @P1 IMAD R11, R49, R11, R4 ;  /* 0x0000000b310b1224 */ /* 0x000fcc00078e0204 */
[-C--:B------:R-:W-:Y:S02]  /*04f0*/  @!P5 IADD3 R0, R0, -R5.reuse, RZ ;  /* 0x800000050000d210 */ /* 0x080fe40007ffe0ff */
[----:B------:R-:W-:Y:S02]  /*0500*/  @!P5 IADD3 R3, R3, 0x1, RZ ;  /* 0x000000010303d810 */ /* 0x000fe40007ffe0ff */
[CC--:B------:R-:W-:Y:S02]  /*0510*/  ISETP.GE.U32.AND P4, PT, R0.reuse, R5.reuse, PT ;  /* 0x000000050000720c */ /* 0x0c0fe40003f86070 */
[----:B------:R-:W-:Y:S02]  /*0520*/  ISETP.GT.U32.AND P5, PT, R5, R0, PT ;  /* 0x000000000500720c */ /* 0x000fe40003fa4070 */
[----:B------:R-:W-:-:S04]  /*0530*/  IADD3 R5, R0, -R5, RZ ;  /* 0x8000000500057210 */ /* 0x000fc80007ffe0ff */
[----:B------:R-:W-:Y:S02]  /*0540*/  SEL R0, R5, R0, !P5 ;  /* 0x0000000005007207 */ /* 0x000fe40006800000 */
[----:B------:R-:W-:Y:S02]  /*0550*/  SHF.R.S32.HI R5, RZ, 0x1f, R26 ;  /* 0x0000001fff057819 */ /* 0x000fe4000001141a */
[----:B------:R-:W-:Y:S02]  /*0560*/  @!P0 IADD3 R0, -R0, RZ, RZ ;  /* 0x000000ff00008210 */ /* 0x000fe40007ffe1ff */
[----:B------:R-:W-:Y:S02]  /*0570*/  @P4 IADD3 R3, R3, 0x1, RZ ;  /* 0x0000000103034810 */ /* 0x000fe40007ffe0ff */
[----:B------:R-:W-:Y:S02]  /*0580*/  ISETP.NE.AND P4, PT, R6, RZ, PT ;  /* 0x000000ff0600720c */ /* 0x000fe40003f85270 */
[----:B------:R-:W-:-:S02]  /*0590*/  MOV R2, R3 ;  /* 0x0000000300027202 */ /* 0x000fc40000000f00 */
[----:B------:R-:W-:Y:S02]  /*05a0*/  LOP3.LUT R3, RZ, R6, RZ, 0x33, !PT ;  /* 0x00000006ff037212 */ /* 0x000fe400078e33ff */
[----:B------:R-:W-:Y:S01]  /*05b0*/  @!P3 IADD3 R2, -R2, RZ, RZ ;  /* 0x000000ff0202b210 */ /* 0x000fe20007ffe1ff */
[----:B------:R-:W1:Y:S01]  /*05c0*/  @P1 LDC.64 R6, c[0x0][0x230] ;  /* 0x00008c00ff061b82 */ /* 0x000e620000000a00 */
[C---:B------:R-:W-:Y:S02]  /*05d0*/  SEL R46, R3.reuse, R0, !P4 ;  /* 0x00000000032e7207 */ /* 0x040fe40006000000 */
[----:B------:R-:W-:Y:S02]  /*05e0*/  SEL R3, R3, R2, !P4 ;  /* 0x0000000203037207 */ /* 0x000fe40006000000 */
[----:B------:R-:W-:Y:S02]  /*05f0*/  LEA R16, R46, R17, 0x4 ;  /* 0x000000112e107211 */ /* 0x000fe400078e20ff */
[----:B------:R-:W-:-:S02]  /*0600*/  SHF.R.S32.HI R2, RZ, 0x1f, R3 ;  /* 0x0000001fff027819 */ /* 0x000fc40000011403 */
[--C-:B------:R-:W-:Y:S02]  /*0610*/  SHF.R.S32.HI R17, RZ, 0x1f, R16.reuse ;  /* 0x0000001fff117819 */ /* 0x100fe40000011410 */
[----:B------:R-:W-:Y:S01]  /*0620*/  ISETP.GE.U32.AND P0, PT, R26, UR18, PT ;  /* 0x000000121a007c0c */ /* 0x000fe2000bf06070 */
[----:B------:R-:W-:Y:S01]  /*0630*/  IMAD R2, R2, UR10, RZ ;  /* 0x0000000a02027c24 */ /* 0x000fe2000f8e02ff */
[----:B------:R-:W-:Y:S01]  /*0640*/  IADD3 R0, R49, 0x60, RZ ;  /* 0x0000006031007810 */ /* 0x000fe20007ffe0ff */
[----:B------:R-:W-:Y:S01]  /*0650*/  IMAD.WIDE.U32 R54, R3, UR10, R16 ;  /* 0x0000000a03367c25 */ /* 0x000fe2000f8e0010 */
[----:B------:R-:W-:Y:S02]  /*0660*/  ISETP.GE.AND.EX P0, PT, R5, UR19, PT, P0 ;  /* 0x0000001305007c0c */ /* 0x000fe4000bf06300 */
[----:B------:R-:W-:Y:S01]  /*0670*/  ISETP.GE.U32.AND P3, PT, R0, UR18, PT ;  /* 0x0000001200007c0c */ /* 0x000fe2000bf66070 */
[----:B------:R-:W-:Y:S01]  /*0680*/  IMAD R57, R3, UR11, R2 ;  /* 0x0000000b03397c24 */ /* 0x000fe2000f8e0202 */
[----:B------:R-:W-:Y:S01]  /*0690*/  @P1 MOV R56, R54 ;  /* 0x0000003600381202 */ /* 0x000fe20000000f00 */
[----:B------:R-:W-:Y:S01]  /*06a0*/  ULDC.64 UR10, c[0x0][0x248] ;  /* 0x00009200000a7ab9 */ /* 0x000fe20000000a00 */
[----:B------:R-:W-:Y:S01]  /*06b0*/  SHF.R.S32.HI R27, RZ, 0x1f, R0 ;  /* 0x0000001fff1b7819 */ /* 0x000fe20000011400 */
[----:B------:R-:W-:Y:S01]  /*06c0*/  UIMAD.WIDE UR10, UR15, 0x8, UR10 ;  /* 0x000000080f0a78a5 */ /* 0x000fe2000f8e020a */
[----:B------:R-:W-:Y:S01]  /*06d0*/  IADD3 R57, R55, R57, RZ ;  /* 0x0000003937397210 */ /* 0x000fe20007ffe0ff */
[----:B------:R-:W3:Y:S01]  /*06e0*/  @P2 LDC.64 R2, c[0x0][0x288] ;  /* 0x0000a200ff022b82 */ /* 0x000ee20000000a00 */
[----:B------:R-:W-:-:S02]  /*06f0*/  ISETP.LT.U32.AND P0, PT, R53, 0x100, !P0 ;  /* 0x000001003500780c */ /* 0x000fc40004701070 */
[----:B------:R-:W-:Y:S01]  /*0700*/  ISETP.GE.AND.EX P3, PT, R27, UR19, PT, P3 ;  /* 0x000000131b007c0c */ /* 0x000fe2000bf66330 */
[----:B------:R-:W-:Y:S01]  /*0710*/  @P1 IMAD.WIDE.U32 R14, R49, R10, R56 ;  /* 0x0000000a310e1225 */ /* 0x000fe200078e0038 */
[----:B------:R-:W-:Y:S02]  /*0720*/  MOV R30, UR10 ;  /* 0x0000000a001e7c02 */ /* 0x000fe40008000f00 */
[----:B------:R-:W-:Y:S02]  /*0730*/  MOV R31, UR11 ;  /* 0x0000000b001f7c02 */ /* 0x000fe40008000f00 */
[----:B------:R-:W-:Y:S02]  /*0740*/  @P1 IADD3 R15, R15, R11, RZ ;  /* 0x0000000b0f0f1210 */ /* 0x000fe40007ffe0ff */
[----:B------:R-:W-:Y:S01]  /*0750*/  ISETP.LT.U32.AND P3, PT, R53, 0x100, !P3 ;  /* 0x000001003500780c */ /* 0x000fe20005f61070 */
[----:B------:R-:W4:Y:S01]  /*0760*/  @P2 LDC.64 R10, c[0x0][0x228] ;  /* 0x00008a00ff0a2b82 */ /* 0x000f220000000a00 */
[----:B------:R-:W-:-:S02]  /*0770*/  @P1 SHF.L.U32 R19, R14, 0x2, RZ ;  /* 0x000000020e131819 */ /* 0x000fc400000006ff */
[----:B------:R-:W-:Y:S02]  /*0780*/  @P1 SHF.L.U64.HI R4, R14, 0x2, R15 ;  /* 0x000000020e041819 */ /* 0x000fe4000001020f */
[----:B------:R2:W4:Y:S03]  /*0790*/  LDG.E.64 R14, desc[UR12][R30.64] ;  /* 0x0000000c1e0e7981 */ /* 0x000526000c1e1b00 */
[----:B------:R-:W0:Y:S01]  /*07a0*/  @P0 LDC.64 R24, c[0x0][0x288] ;  /* 0x0000a200ff180b82 */ /* 0x000e220000000a00 */
[----:B------:R-:W-:Y:S01]  /*07b0*/  @P2 MOV R28, R54 ;  /* 0x00000036001c2202 */ /* 0x000fe20000000f00 */
[----:B---3--:R-:W-:-:S06]  /*07c0*/  @P2 IMAD R18, R29, R2, RZ ;  /* 0x000000021d122224 */ /* 0x008fcc00078e02ff */
[----:B------:R-:W3:Y:S01]  /*07d0*/  @P3 LDC.64 R22, c[0x0][0x288] ;  /* 0x0000a200ff163b82 */ /* 0x000ee20000000a00 */
[----:B------:R-:W-:Y:S01]  /*07e0*/  @P2 MOV R29, R57 ;  /* 0x00000039001d2202 */ /* 0x000fe20000000f00 */
[C---:B------:R-:W-:Y:S02]  /*07f0*/  @P2 IMAD R33, R21.reuse, R3, R18 ;  /* 0x0000000315212224 */ /* 0x040fe400078e0212 */
[----:B------:R-:W-:-:S04]  /*0800*/  @P2 IMAD.WIDE.U32 R28, R21, R2, R28 ;  /* 0x00000002151c2225 */ /* 0x000fc800078e001c */
[----:B------:R-:W4:Y:S01]  /*0810*/  @P3 LDC.64 R2, c[0x0][0x230] ;  /* 0x00008c00ff023b82 */ /* 0x000f220000000a00 */
[----:B------:R-:W-:Y:S02]  /*0820*/  @P2 IADD3 R29, R29, R33, RZ ;  /* 0x000000211d1d2210 */ /* 0x000fe40007ffe0ff */
[C---:B--2---:R-:W-:Y:S01]  /*0830*/  @P2 SHF.L.U32 R31, R28.reuse, 0x2, RZ ;  /* 0x000000021c1f2819 */ /* 0x044fe200000006ff */
[----:B0-----:R-:W-:Y:S01]  /*0840*/  @P0 IMAD R32, R5, R24, RZ ;  /* 0x0000001805200224 */ /* 0x001fe200078e02ff */
[----:B------:R-:W-:-:S03]  /*0850*/  @P2 SHF.L.U64.HI R30, R28, 0x2, R29 ;  /* 0x000000021c1e2819 */ /* 0x000fc6000001021d */
[----:B------:R-:W0:Y:S01]  /*0860*/  @P0 LDC.64 R20, c[0x0][0x228] ;  /* 0x00008a00ff140b82 */ /* 0x000e220000000a00 */
[----:B------:R-:W-:Y:S01]  /*0870*/  @P0 MOV R28, R54 ;  /* 0x00000036001c0202 */ /* 0x000fe20000000f00 */
[C---:B------:R-:W-:Y:S01]  /*0880*/  @P0 IMAD R33, R26.reuse, R25, R32 ;  /* 0x000000191a210224 */ /* 0x040fe200078e0220 */
[----:B------:R-:W-:Y:S01]  /*0890*/  @P0 MOV R29, R57 ;  /* 0x00000039001d0202 */ /* 0x000fe20000000f00 */
[----:B---3--:R-:W-:Y:S01]  /*08a0*/  @P3 IMAD R25, R27, R22, RZ ;  /* 0x000000161b193224 */ /* 0x008fe200078e02ff */
[C---:B-1----:R-:W-:Y:S01]  /*08b0*/  @P1 IADD3 R6, P4, R19.reuse, R6, RZ ;  /* 0x0000000613061210 */ /* 0x042fe20007f9e0ff */
[----:B------:R-:W-:Y:S01]  /*08c0*/  @P0 IMAD.WIDE.U32 R26, R26, R24, R28 ;  /* 0x000000181a1a0225 */ /* 0x000fe200078e001c */
[----:B------:R-:W-:Y:S02]  /*08d0*/  @P1 IADD3 R8, P5, R19, R8, RZ ;  /* 0x0000000813081210 */ /* 0x000fe40007fbe0ff */
[----:B------:R-:W1:Y:S01]  /*08e0*/  @P0 LDC.64 R18, c[0x0][0x230] ;  /* 0x00008c00ff120b82 */ /* 0x000e620000000a00 */
[----:B------:R-:W-:Y:S01]  /*08f0*/  @P3 IMAD R29, R0, R23, R25 ;  /* 0x00000017001d3224 */ /* 0x000fe200078e0219 */
[----:B------:R-:W-:-:S02]  /*0900*/  @P3 MOV R24, R54 ;  /* 0x0000003600183202 */ /* 0x000fc40000000f00 */
[----:B------:R-:W-:Y:S02]  /*0910*/  @P3 MOV R25, R57 ;  /* 0x0000003900193202 */ /* 0x000fe40000000f00 */
[C---:B------:R-:W-:Y:S02]  /*0920*/  @P1 IADD3.X R7, R4.reuse, R7, RZ, P4, !PT ;  /* 0x0000000704071210 */ /* 0x040fe400027fe4ff */
[----:B------:R-:W-:Y:S02]  /*0930*/  @P1 IADD3.X R9, R4, R9, RZ, P5, !PT ;  /* 0x0000000904091210 */ /* 0x000fe40002ffe4ff */
[----:B------:R-:W2:Y:S01]  /*0940*/  @P3 LDC.64 R4, c[0x0][0x228] ;  /* 0x00008a00ff043b82 */ /* 0x000ea20000000a00 */
[----:B------:R-:W-:Y:S01]  /*0950*/  @P3 IMAD.WIDE.U32 R24, R0, R22, R24 ;  /* 0x0000001600183225 */ /* 0x000fe200078e0018 */
[----:B------:R-:W-:Y:S02]  /*0960*/  @P0 IADD3 R23, R27, R33, RZ ;  /* 0x000000211b170210 */ /* 0x000fe40007ffe0ff */
[----:B------:R-:W-:-:S02]  /*0970*/  @P0 SHF.L.U32 R27, R26, 0x2, RZ ;  /* 0x000000021a1b0819 */ /* 0x000fc400000006ff */
[----:B------:R-:W-:Y:S02]  /*0980*/  @P2 IADD3 R12, P4, R31, R12, RZ ;  /* 0x0000000c1f0c2210 */ /* 0x000fe40007f9e0ff */
[----:B------:R-:W-:Y:S02]  /*0990*/  @P0 SHF.L.U64.HI R26, R26, 0x2, R23 ;  /* 0x000000021a1a0819 */ /* 0x000fe40000010217 */
[----:B------:R-:W-:Y:S02]  /*09a0*/  @P3 IADD3 R23, R25, R29, RZ ;  /* 0x0000001d19173210 */ /* 0x000fe40007ffe0ff */
[----:B------:R-:W-:Y:S02]  /*09b0*/  @P3 SHF.L.U32 R33, R24, 0x2, RZ ;  /* 0x0000000218213819 */ /* 0x000fe400000006ff */
[----:B------:R-:W-:Y:S02]  /*09c0*/  @P2 IADD3.X R13, R30, R13, RZ, P4, !PT ;  /* 0x0000000d1e0d2210 */ /* 0x000fe400027fe4ff */
[----:B------:R-:W-:-:S02]  /*09d0*/  @P3 SHF.L.U64.HI R0, R24, 0x2, R23 ;  /* 0x0000000218003819 */ /* 0x000fc40000010217 */
[----:B----4-:R-:W-:Y:S02]  /*09e0*/  @P3 IADD3 R28, P4, R33, R2, RZ ;  /* 0x00000002211c3210 */ /* 0x010fe40007f9e0ff */
[----:B------:R-:W-:Y:S02]  /*09f0*/  @P2 IADD3 R10, P5, R31, R10, RZ ;  /* 0x0000000a1f0a2210 */ /* 0x000fe40007fbe0ff */
[----:B------:R-:W-:Y:S01]  /*0a00*/  @P3 IADD3.X R29, R0, R3, RZ, P4, !PT ;  /* 0x00000003001d3210 */ /* 0x000fe200027fe4ff */
[----:B------:R-:W-:Y:S01]  /*0a10*/  HFMA2.MMA R3, -RZ, RZ, 0, 0 ;  /* 0x00000000ff037435 */ /* 0x000fe200000001ff */
[----:B------:R-:W-:Y:S02]  /*0a20*/  @P2 IADD3.X R11, R30, R11, RZ, P5, !PT ;  /* 0x0000000b1e0b2210 */ /* 0x000fe40002ffe4ff */
[----:B-1----:R-:W-:Y:S02]  /*0a30*/  @P0 IADD3 R30, P5, R27, R18, RZ ;  /* 0x000000121b1e0210 */ /* 0x002fe40007fbe0ff */
[----:B------:R-:W-:-:S02]  /*0a40*/  MOV R2, RZ ;  /* 0x000000ff00027202 */ /* 0x000fc40000000f00 */
[----:B------:R-:W-:Y:S02]  /*0a50*/  @P0 IADD3.X R31, R26, R19, RZ, P5, !PT ;  /* 0x000000131a1f0210 */ /* 0x000fe40002ffe4ff */
[----:B--2---:R-:W-:Y:S02]  /*0a60*/  @P3 IADD3 R32, P5, R33, R4, RZ ;  /* 0x0000000421203210 */ /* 0x004fe40007fbe0ff */
[----:B------:R-:W-:Y:S01]  /*0a70*/  CS2R R18, SRZ ;  /* 0x0000000000127805 */ /* 0x000fe2000001ff00 */
[----:B------:R1:W5:Y:S01]  /*0a80*/  @P1 LDG.E.64 R2, desc[UR12][R8.64] ;  /* 0x0000000c08021981 */ /* 0x000362000c1e1b00 */
[----:B------:R-:W-:-:S04]  /*0a90*/  @P3 IADD3.X R33, R0, R5, RZ, P5, !PT ;  /* 0x0000000500213210 */ /* 0x000fc80002ffe4ff */
[----:B------:R-:W5:Y:S01]  /*0aa0*/  @P3 LDG.E.64 R18, desc[UR12][R28.64] ;  /* 0x0000000c1c123981 */ /* 0x000f62000c1e1b00 */
[----:B-1----:R-:W-:-:S06]  /*0ab0*/  CS2R R8, SRZ ;  /* 0x0000000000087805 */ /* 0x002fcc000001ff00 */
[----:B------:R-:W5:Y:S01]  /*0ac0*/  @P3 LDG.E.64 R8, desc[UR12][R32.64] ;  /* 0x0000000c20083981 */ /* 0x000f62000c1e1b00 */
[----:B------:R-:W-:Y:S02]  /*0ad0*/  CS2R R24, SRZ ;  /* 0x0000000000187805 */ /* 0x000fe4000001ff00 */
[----:B0-----:R-:W-:-:S04]  /*0ae0*/  @P0 IADD3 R22, P6, R27, R20, RZ ;  /* 0x000000141b160210 */ /* 0x001fc80007fde0ff */
[----:B------:R-:W-:Y:S01]  /*0af0*/  @P0 IADD3.X R23, R26, R21, RZ, P6, !PT ;  /* 0x000000151a170210 */ /* 0x000fe200037fe4ff */
[----:B------:R0:W5:Y:S01]  /*0b00*/  @P1 LDG.E.64 R24, desc[UR12][R6.64] ;  /* 0x0000000c06181981 */ /* 0x000162000c1e1b00 */
[----:B------:R-:W-:-:S06]  /*0b10*/  CS2R R20, SRZ ;  /* 0x0000000000147805 */ /* 0x000fcc000001ff00 */
[----:B------:R-:W5:Y:S01]  /*0b20*/  @P0 LDG.E.64 R20, desc[UR12][R30.64] ;  /* 0x0000000c1e140981 */ /* 0x000f62000c1e1b00 */
[----:B0-----:R-:W-:-:S06]  /*0b30*/  CS2R R6, SRZ ;  /* 0x0000000000067805 */ /* 0x001fcc000001ff00 */
[----:B------:R-:W5:Y:S01]  /*0b40*/  @P0 LDG.E.64 R6, desc[UR12][R22.64] ;  /* 0x0000000c16060981 */ /* 0x000f62000c1e1b00 */
[----:B------:R-:W-:Y:S02]  /*0b50*/  CS2R R26, SRZ ;  /* 0x00000000001a7805 */ /* 0x000fe4000001ff00 */
[----:B------:R-:W-:Y:S01]  /*0b60*/  CS2R R4, SRZ ;  /* 0x0000000000047805 */ /* 0x000fe2000001ff00 */
[----:B------:R-:W-:Y:S01]  /*0b70*/  UMOV UR11, 0x3f800000 ;  /* 0x3f800000000b7882 */ /* 0x000fe20000000000 */
[----:B------:R-:W-:Y:S02]  /*0b80*/  BSSY B0, `(.L_x_1380) ;  /* 0x000001d000007945 */ /* 0x000fe40003800000 */
[----:B------:R0:W5:Y:S04]  /*0b90*/  @P2 LDG.E.64 R26, desc[UR12][R12.64] ;  /* 0x0000000c0c1a2981 */ /* 0x000168000c1e1b00 */
[----:B------:R1:W5:Y:S01]  /*0ba0*/  @P2 LDG.E.64 R4, desc[UR12][R10.64] ;  /* 0x0000000c0a042981 */ /* 0x000362000c1e1b00 */
[----:B0-----:R-:W-:-:S02]  /*0bb0*/  CS2R R12, SRZ ;  /* 0x00000000000c7805 */ /* 0x001fc4000001ff00 */
[----:B-1----:R-:W-:Y:S01]  /*0bc0*/  CS2R R10, SRZ ;  /* 0x00000000000a7805 */ /* 0x002fe2000001ff00 */
[----:B------:R-:W-:-:S05]  /*0bd0*/  FFMA.FTZ R15, -R14, R14, R15 ;  /* 0x0000000e0e0f7223 */ /* 0x000fca000001010f */
        /* <DEDUP_REMOVED lines=8> */
[----:B------:R-:W-:Y:S02]  /*0c60*/  @UP0 UMOV UR11, UR9 ;  /* 0x00000009000b0c82 */ /* 0x000fe40008000000 */
[----:B------:R-:W-:Y:S05]  /*0c70*/  @P0 BRA `(.L_x_1381) ;  /* 0x0000000000340947 */ /* 0x000fea0003800000 */
[----:B------:R-:W-:Y:S01]  /*0c80*/  ULDC.U8 UR9, c[0x0][0x2a4] ;  /* 0x0000a90000097ab9 */ /* 0x000fe20000000000 */
[----:B------:R-:W-:Y:S01]  /*0c90*/  SHF.R.S32.HI R11, RZ, 0x1f, R16 ;  /* 0x0000001fff0b7819 */ /* 0x000fe20000011410 */
[----:B------:R-:W-:Y:S01]  /*0ca0*/  ULDC.64 UR18, c[0x0][0x238] ;  /* 0x00008e0000127ab9 */ /* 0x000fe20000000a00 */
[----:B------:R-:W-:Y:S02]  /*0cb0*/  ISETP.NE.AND P0, PT, RZ, UR9, PT ;  /* 0x00000009ff007c0c */ /* 0x000fe4000bf05270 */
[C---:B------:R-:W-:Y:S02]  /*0cc0*/  SHF.L.U32 R17, R16.reuse, 0x2, RZ ;  /* 0x0000000210117819 */ /* 0x040fe400000006ff */
[----:B------:R-:W-:Y:S02]  /*0cd0*/  SHF.L.U64.HI R0, R16, 0x2, R11 ;  /* 0x0000000210007819 */ /* 0x000fe4000001020b */
[----:B------:R-:W-:-:S04]  /*0ce0*/  IADD3 R10, P3, R17, UR18, RZ ;  /* 0x00000012110a7c10 */ /* 0x000fc8000ff7e0ff */
[----:B------:R-:W-:-:S03]  /*0cf0*/  IADD3.X R11, R0, UR19, RZ, P3, !PT ;  /* 0x00000013000b7c10 */ /* 0x000fc60009ffe4ff */
[----:B------:R-:W0:Y:S03]  /*0d00*/  @P0 LDC.64 R22, c[0x0][0x240] ;  /* 0x00009000ff160b82 */ /* 0x000e260000000a00 */
[----:B------:R-:W5:Y:S01]  /*0d10*/  LDG.E.64 R10, desc[UR12][R10.64] ;  /* 0x0000000c0a0a7981 */ /* 0x000f62000c1e1b00 */
[----:B0-----:R-:W-:-:S04]  /*0d20*/  @P0 IADD3 R16, P4, R17, R22, RZ ;  /* 0x0000001611100210 */ /* 0x001fc80007f9e0ff */
[----:B------:R-:W-:-:S05]  /*0d30*/  @P0 IADD3.X R17, R0, R23, RZ, P4, !PT ;  /* 0x0000001700110210 */ /* 0x000fca00027fe4ff */
[----:B------:R0:W5:Y:S04]  /*0d40*/  @P0 LDG.E.64 R12, desc[UR12][R16.64] ;  /* 0x0000000c100c0981 */ /* 0x000168000c1e1b00 */
.L_x_1381:
[----:B------:R-:W-:Y:S05]  /*0d50*/  BSYNC B0 ;  /* 0x0000000000007941 */ /* 0x000fea0003800000 */
.L_x_1380:
[----:B------:R-:W-:Y:S01]  /*0d60*/  ULDC.U8 UR9, c[0x0][0x2a4] ;  /* 0x0000a90000097ab9 */ /* 0x000fe20000000000 */
[C---:B-----5:R-:W-:Y:S01]  /*0d70*/  FADD.FTZ R24, -R14.reuse, R24 ;  /* 0x000000180e187221 */ /* 0x060fe20000010100 */
[----:B------:R-:W-:Y:S01]  /*0d80*/  ISETP.NE.AND P4, PT, RZ, UR9, PT ;  /* 0x00000009ff007c0c */ /* 0x000fe2000bf85270 */
[C---:B------:R-:W-:Y:S01]  /*0d90*/  FADD.FTZ R25, -R14.reuse, R25 ;  /* 0x000000190e197221 */ /* 0x040fe20000010100 */
[C---:B------:R-:W-:Y:S01]  /*0da0*/  FADD.FTZ R45, -R14.reuse, R26 ;  /* 0x0000001a0e2d7221 */ /* 0x040fe20000010100 */
[----:B------:R-:W-:Y:S01]  /*0db0*/  FADD.FTZ R42, -R14, R27 ;  /* 0x0000001b0e2a7221 */ /* 0x000fe20000010100 */
[----:B0-----:R-:W-:Y:S01]  /*0dc0*/  MOV R16, R2 ;  /* 0x0000000200107202 */ /* 0x001fe20000000f00 */
        /* <DEDUP_REMOVED lines=23> */
.L_x_1382:
[----:B------:R-:W-:Y:S01]  /*0f40*/  FMUL.FTZ R0, R16, R10 ;  /* 0x0000000a10007220 */ /* 0x000fe20000410000 */
[----:B------:R-:W-:Y:S01]  /*0f50*/  MOV R22, R5 ;  /* 0x0000000500167202 */ /* 0x000fe20000000f00 */
        /* <DEDUP_REMOVED lines=24> */
.L_x_1383:
[----:B------:R-:W-:Y:S01]  /*10e0*/  FFMA.FTZ R26, R44, R24, R23 ;  /* 0x000000182c1a7223 */ /* 0x000fe20000010017 */
[----:B------:R-:W-:Y:S01]  /*10f0*/  FMUL.FTZ R0, R15, R10 ;  /* 0x0000000a0f007220 */ /* 0x000fe20000410000 */
[----:B------:R-:W-:Y:S01]  /*1100*/  FADD.FTZ R25, R24, R25 ;  /* 0x0000001918197221 */ /* 0x000fe20000010000 */
[C---:B------:R-:W-:Y:S01]  /*1110*/  FADD.FTZ R43, -R14.reuse, R20 ;  /* 0x000000140e2b7221 */ /* 0x040fe20000010100 */
[----:B------:R-:W-:Y:S01]  /*1120*/  FADD.FTZ R40, -R14, R21 ;  /* 0x000000150e287221 */ /* 0x000fe20000010100 */
[----:B------:R-:W-:Y:S01]  /*1130*/  FFMA.FTZ R23, R45, R0, R26 ;  /* 0x000000002d177223 */ /* 0x000fe2000001001a */
[----:B------:R-:W-:Y:S01]  /*1140*/  FADD.FTZ R0, R25, R0 ;  /* 0x0000000019007221 */ /* 0x000fe20000010000 */
[----:B------:R-:W-:Y:S01]  /*1150*/  MOV R20, R6 ;  /* 0x0000000600147202 */ /* 0x000fe20000000f00 */
[----:B------:R-:W-:Y:S01]  /*1160*/  FMUL.FTZ R43, R43, UR11 ;  /* 0x0000000b2b2b7c20 */ /* 0x000fe20008410000 */
[----:B------:R-:W-:Y:S01]  /*1170*/  MOV R21, R7 ;  /* 0x0000000700157202 */ /* 0x000fe20000000f00 */
        /* <DEDUP_REMOVED lines=13> */
[----:B0-----:R-:W-:-:S04]  /*1250*/  FADD.FTZ R32, -R30, 1 ;  /* 0x3f8000001e207421 */ /* 0x001fc80000010100 */
[----:B------:R-:W-:Y:S01]  /*1260*/  FFMA.FTZ R32, R21, R32, 1 ;  /* 0x3f80000015207423 */ /* 0x000fe20000010020 */
[----:B------:R-:W-:Y:S01]  /*1270*/  FMUL.FTZ R21, R7, R30 ;  /* 0x0000001e07157220 */ /* 0x000fe20000410000 */
[----:B-1----:R-:W-:Y:S01]  /*1280*/  FADD.FTZ R31, -R27, 1 ;  /* 0x3f8000001b1f7421 */ /* 0x002fe20000010100 */
[----:B------:R-:W-:Y:S02]  /*1290*/  FMUL.FTZ R27, R6, R27 ;  /* 0x0000001b061b7220 */ /* 0x000fe40000410000 */
[----:B------:R-:W-:Y:S01]  /*12a0*/  FMUL.FTZ R21, R21, R32 ;  /* 0x0000002015157220 */ /* 0x000fe20000410000 */
[----:B------:R-:W-:-:S04]  /*12b0*/  FFMA.FTZ R20, R20, R31, 1 ;  /* 0x3f80000014147423 */ /* 0x000fc8000001001f */
[----:B------:R-:W-:-:S07]  /*12c0*/  FMUL.FTZ R20, R27, R20 ;  /* 0x000000141b147220 */ /* 0x000fce0000410000 */
.L_x_1384:
        /* <DEDUP_REMOVED lines=31> */
.L_x_1385:
        /* <DEDUP_REMOVED lines=8> */
[----:B------:R-:W-:Y:S01]  /*1540*/  FADD.FTZ R25, RZ, R17 ;  /* 0x00000011ff197221 */ /* 0x000fe20000010000 */
[----:B------:R-:W-:Y:S01]  /*1550*/  FFMA.FTZ R19, R0, R23, R19 ;  /* 0x0000001700137223 */ /* 0x000fe20000010013 */
[----:B------:R-:W-:Y:S01]  /*1560*/  FADD.FTZ R23, R23, R26 ;  /* 0x0000001a17177221 */ /* 0x000fe20000010000 */
[----:B------:R-:W-:Y:S01]  /*1570*/  FFMA.FTZ R17, R44, R17, RZ ;  /* 0x000000112c117223 */ /* 0x000fe200000100ff */
[----:B------:R-:W-:Y:S01]  /*1580*/  UMOV UR10, 0x400 ;  /* 0x00000400000a7882 */ /* 0x000fe20000000000 */
[C---:B------:R-:W-:Y:S01]  /*1590*/  ISETP.NE.AND P3, PT, R53.reuse, RZ, PT ;  /* 0x000000ff3500720c */ /* 0x040fe20003f65270 */
[----:B------:R-:W1:Y:S01]  /*15a0*/  SHFL.DOWN PT, R24, R19, 0x1, 0x1f ;  /* 0x08201f0013187f89 */ /* 0x000e6200000e0000 */
[----:B------:R-:W-:Y:S01]  /*15b0*/  UIADD3 UR9, UR10, 0x60, URZ ;  /* 0x000000600a097890 */ /* 0x000fe2000fffe03f */
[----:B------:R-:W-:Y:S01]  /*15c0*/  FFMA.FTZ R17, R42, R22, R17 ;  /* 0x000000162a117223 */ /* 0x000fe20000010011 */
[----:B------:R-:W-:Y:S01]  /*15d0*/  BSSY B0, `(.L_x_1386) ;  /* 0x0000042000007945 */ /* 0x000fe20003800000 */
[----:B------:R-:W2:Y:S01]  /*15e0*/  SHFL.DOWN PT, R26, R23, 0x1, 0x1f ;  /* 0x08201f00171a7f89 */ /* 0x000ea200000e0000 */
[----:B------:R-:W-:Y:S01]  /*15f0*/  ISETP.GT.U32.AND P5, PT, R53, 0x7, PT ;  /* 0x000000073500780c */ /* 0x000fe20003fa4070 */
[----:B------:R-:W-:-:S04]  /*1600*/  FFMA.FTZ R17, R40, R21, R17 ;  /* 0x0000001528117223 */ /* 0x000fc80000010011 */
[----:B------:R-:W-:Y:S01]  /*1610*/  FFMA.FTZ R29, R0, R18, R17 ;  /* 0x00000012001d7223 */ /* 0x000fe20000010011 */
        /* <DEDUP_REMOVED lines=18> */
[----:B------:R-:W-:Y:S01]  /*1740*/  FADD.FTZ R24, RZ, R16 ;  /* 0x00000010ff187221 */ /* 0x000fe20000010000 */
[----:B------:R-:W-:Y:S01]  /*1750*/  FFMA.FTZ R16, R47, R16, RZ ;  /* 0x000000102f107223 */ /* 0x000fe200000100ff */
[----:B-1----:R-:W-:Y:S01]  /*1760*/  @!P0 FADD.FTZ R23, R23, R26 ;  /* 0x0000001a17178221 */ /* 0x002fe20000010000 */
[----:B------:R-:W-:Y:S01]  /*1770*/  ISETP.GT.AND P0, PT, R50, 0xf, PT ;  /* 0x0000000f3200780c */ /* 0x000fe20003f04270 */
[----:B------:R-:W0:Y:S01]  /*1780*/  SHFL.DOWN PT, R26, R19, 0x10, 0x1f ;  /* 0x0a001f00131a7f89 */ /* 0x000e2200000e0000 */
[----:B------:R-:W-:Y:S01]  /*1790*/  FADD.FTZ R27, R24, R15 ;  /* 0x0000000f181b7221 */ /* 0x000fe20000010000 */
[----:B------:R-:W-:Y:S01]  /*17a0*/  FFMA.FTZ R24, R45, R15, R16 ;  /* 0x0000000f2d187223 */ /* 0x000fe20000010010 */
[----:B------:R-:W-:Y:S01]  /*17b0*/  FADD.FTZ R16, R25, R22 ;  /* 0x0000001619107221 */ /* 0x000fe20000010000 */
[----:B------:R-:W1:Y:S01]  /*17c0*/  SHFL.DOWN PT, R28, R23, 0x10, 0x1f ;  /* 0x0a001f00171c7f89 */ /* 0x000e6200000e0000 */
[----:B------:R-:W-:Y:S01]  /*17d0*/  FADD.FTZ R27, R27, R20 ;  /* 0x000000141b1b7221 */ /* 0x000fe20000010000 */
[----:B------:R-:W-:Y:S01]  /*17e0*/  FFMA.FTZ R24, R43, R20, R24 ;  /* 0x000000142b187223 */ /* 0x000fe20000010018 */
[----:B------:R-:W-:-:S02]  /*17f0*/  FADD.FTZ R31, R16, R21 ;  /* 0x00000015101f7221 */ /* 0x000fc40000010000 */
[----:B------:R-:W-:Y:S02]  /*1800*/  FADD.FTZ R30, R27, R14 ;  /* 0x0000000e1b1e7221 */ /* 0x000fe40000010000 */
[----:B------:R-:W-:Y:S01]  /*1810*/  FADD.FTZ R31, R31, R18 ;  /* 0x000000121f1f7221 */ /* 0x000fe20000010000 */
[----:B0-----:R-:W-:Y:S01]  /*1820*/  @!P0 FADD.FTZ R19, R19, R26 ;  /* 0x0000001a13138221 */ /* 0x001fe20000010000 */
[----:B-1----:R-:W-:Y:S01]  /*1830*/  @!P0 FADD.FTZ R23, R23, R28 ;  /* 0x0000001c17178221 */ /* 0x002fe20000010000 */
[----:B------:R-:W-:Y:S01]  /*1840*/  ISETP.NE.AND P0, PT, R50, RZ, PT ;  /* 0x000000ff3200720c */ /* 0x000fe20003f05270 */
[----:B------:R-:W-:Y:S02]  /*1850*/  FFMA.FTZ R28, R41, R14, R24 ;  /* 0x0000000e291c7223 */ /* 0x000fe40000010018 */
[----:B------:R-:W-:Y:S02]  /*1860*/  MOV R14, R19 ;  /* 0x00000013000e7202 */ /* 0x000fe40000000f00 */
[----:B------:R-:W-:Y:S01]  /*1870*/  MOV R15, R23 ;  /* 0x00000017000f7202 */ /* 0x000fe20000000f00 */
[----:B------:R0:W-:Y:S07]  /*1880*/  STS.128 [R52], R28 ;  /* 0x0000001c34007388 */ /* 0x0001ee0000000c00 */
        /* <DEDUP_REMOVED lines=22> */
.L_x_1387:
[----:B------:R-:W-:Y:S05]  /*19f0*/  BSYNC B0 ;  /* 0x0000000000007941 */ /* 0x000fea0003800000 */
.L_x_1386:
[----:B------:R-:W-:Y:S06]  /*1a00*/  BAR.SYNC.DEFER_BLOCKING 0x0 ;  /* 0x0000000000007b1d */ /* 0x000fec0000010000 */
[----:B------:R-:W-:Y:S04]  /*1a10*/  BSSY B0, `(.L_x_1388) ;  /* 0x000009d000007945 */ /* 0x000fe80003800000 */
[----:B------:R-:W-:Y:S05]  /*1a20*/  @P5 BRA `(.L_x_1389) ;  /* 0x00000008006c5947 */ /* 0x000fea0003800000 */
[----:B------:R-:W1:Y:S04]  /*1a30*/  LDS.128 R32, [R52+0x80] ;  /* 0x0000800034207984 */ /* 0x000e680000000c00 */
[----:B------:R-:W2:Y:S04]  /*1a40*/  LDS.128 R24, [R52+0x100] ;  /* 0x0001000034187984 */ /* 0x000ea80000000c00 */
[----:B------:R-:W3:Y:S04]  /*1a50*/  LDS.128 R16, [R52+0x180] ;  /* 0x0001800034107984 */ /* 0x000ee80000000c00 */
[----:B------:R-:W4:Y:S04]  /*1a60*/  LDS.128 R36, [R52+0x200] ;  /* 0x0002000034247984 */ /* 0x000f280000000c00 */
[----:B------:R-:W5:Y:S01]  /*1a70*/  LDS.128 R20, [R52+0x280] ;  /* 0x0002800034147984 */ /* 0x000f620000000c00 */
[----:B-1----:R-:W-:Y:S01]  /*1a80*/  FADD.FTZ R59, R28, R32 ;  /* 0x000000201c3b7221 */ /* 0x002fe20000010000 */
[----:B0-----:R-:W-:Y:S01]  /*1a90*/  FADD.FTZ R28, R29, R33 ;  /* 0x000000211d1c7221 */ /* 0x001fe20000010000 */
[----:B------:R-:W-:Y:S01]  /*1aa0*/  FADD.FTZ R29, R30, R34 ;  /* 0x000000221e1d7221 */ /* 0x000fe20000010000 */
[----:B------:R-:W-:Y:S01]  /*1ab0*/  FADD.FTZ R30, R31, R35 ;  /* 0x000000231f1e7221 */ /* 0x000fe20000010000 */
[----:B--2---:R-:W-:Y:S01]  /*1ac0*/  FADD.FTZ R59, R59, R24 ;  /* 0x000000183b3b7221 */ /* 0x004fe20000010000 */
[----:B------:R-:W0:Y:S01]  /*1ad0*/  LDS.128 R32, [R52+0x300] ;  /* 0x0003000034207984 */ /* 0x000e220000000c00 */
[----:B------:R-:W-:Y:S01]  /*1ae0*/  FADD.FTZ R28, R28, R25 ;  /* 0x000000191c1c7221 */ /* 0x000fe20000010000 */
[----:B------:R-:W-:Y:S01]  /*1af0*/  FADD.FTZ R29, R29, R26 ;  /* 0x0000001a1d1d7221 */ /* 0x000fe20000010000 */
[----:B------:R-:W-:Y:S01]  /*1b00*/  FADD.FTZ R30, R30, R27 ;  /* 0x0000001b1e1e7221 */ /* 0x000fe20000010000 */
[----:B---3--:R-:W-:Y:S01]  /*1b10*/  FADD.FTZ R61, R59, R16 ;  /* 0x000000103b3d7221 */ /* 0x008fe20000010000 */
[----:B------:R-:W1:Y:S01]  /*1b20*/  LDS.128 R24, [R52+0x380] ;  /* 0x0003800034187984 */ /* 0x000e620000000c00 */
[----:B------:R-:W-:Y:S01]  /*1b30*/  FADD.FTZ R16, R28, R17 ;  /* 0x000000111c107221 */ /* 0x000fe20000010000 */
[----:B------:R-:W-:Y:S01]  /*1b40*/  FADD.FTZ R59, R29, R18 ;  /* 0x000000121d3b7221 */ /* 0x000fe20000010000 */
[----:B------:R-:W-:Y:S01]  /*1b50*/  FADD.FTZ R58, R30, R19 ;  /* 0x000000131e3a7221 */ /* 0x000fe20000010000 */
[----:B----4-:R-:W-:Y:S01]  /*1b60*/  FADD.FTZ R61, R61, R36 ;  /* 0x000000243d3d7221 */ /* 0x010fe20000010000 */
[----:B------:R-:W2:Y:S01]  /*1b70*/  LDS.128 R28, [R52+0x400] ;  /* 0x00040000341c7984 */ /* 0x000ea20000000c00 */
[----:B------:R-:W-:Y:S01]  /*1b80*/  FADD.FTZ R36, R16, R37 ;  /* 0x0000002510247221 */ /* 0x000fe20000010000 */
[----:B------:R-:W-:Y:S01]  /*1b90*/  FADD.FTZ R59, R59, R38 ;  /* 0x000000263b3b7221 */ /* 0x000fe20000010000 */
[----:B-----5:R-:W-:Y:S01]  /*1ba0*/  FADD.FTZ R61, R61, R20 ;  /* 0x000000143d3d7221 */ /* 0x020fe20000010000 */
[----:B------:R-:W3:Y:S01]  /*1bb0*/  LDS.128 R16, [R52+0x480] ;  /* 0x0004800034107984 */ /* 0x000ee20000000c00 */
[----:B------:R-:W-:Y:S01]  /*1bc0*/  FADD.FTZ R58, R58, R39 ;  /* 0x000000273a3a7221 */ /* 0x000fe20000010000 */
        /* <DEDUP_REMOVED lines=17> */
[----:B------:R-:W-:Y:S01]  /*1ce0*/  FADD.FTZ R58, R58, R31 ;  /* 0x0000001f3a3a7221 */ /* 0x000fe20000010000 */
[----:B---3--:R-:W-:Y:S01]  /*1cf0*/  FADD.FTZ R61, R61, R16 ;  /* 0x000000103d3d7221 */ /* 0x008fe20000010000 */
        /* <DEDUP_REMOVED lines=18> */
[----:B------:R-:W-:-:S02]  /*1e20*/  FADD.FTZ R58, R58, R27 ;  /* 0x0000001b3a3a7221 */ /* 0x000fc40000010000 */
[----:B------:R-:W-:Y:S01]  /*1e30*/  LDS.128 R24, [R52+0x900] ;  /* 0x0009000034187984 */ /* 0x000fe20000000c00 */
        /* <DEDUP_REMOVED lines=8> */
[----:B------:R-:W-:Y:S01]  /*1ec0*/  FADD.FTZ R58, R58, R35 ;  /* 0x000000233a3a7221 */ /* 0x000fe20000010000 */
[----:B----4-:R-:W-:Y:S01]  /*1ed0*/  FADD.FTZ R61, R61, R16 ;  /* 0x000000103d3d7221 */ /* 0x010fe20000010000 */
[----:B------:R-:W2:Y:S01]  /*1ee0*/  LDS.128 R32, [R52+0x980] ;  /* 0x0009800034207984 */ /* 0x000ea20000000c00 */
[----:B------:R-:W-:Y:S01]  /*1ef0*/  FADD.FTZ R16, R28, R17 ;  /* 0x000000111c107221 */ /* 0x000fe20000010000 */
[----:B------:R-:W-:Y:S01]  /*1f00*/  FADD.FTZ R59, R59, R18 ;  /* 0x000000123b3b7221 */ /* 0x000fe20000010000 */
[----:B------:R-:W-:Y:S01]  /*1f10*/  FADD.FTZ R58, R58, R19 ;  /* 0x000000133a3a7221 */ /* 0x000fe20000010000 */
[----:B------:R-:W3:Y:S01]  /*1f20*/  LDS.128 R28, [R52+0xa00] ;  /* 0x000a0000341c7984 */ /* 0x000ee20000000c00 */
        /* <DEDUP_REMOVED lines=9> */
[----:B------:R-:W-:Y:S01]  /*1fc0*/  FADD.FTZ R61, R61, R24 ;  /* 0x000000183d3d7221 */ /* 0x000fe20000010000 */
[----:B------:R-:W1:Y:S01]  /*1fd0*/  LDS.128 R20, [R52+0xb00] ;  /* 0x000b000034147984 */ /* 0x000e620000000c00 */
[----:B------:R-:W-:Y:S01]  /*1fe0*/  FADD.FTZ R36, R36, R25 ;  /* 0x0000001924247221 */ /* 0x000fe20000010000 */
[----:B------:R-:W-:Y:S01]  /*1ff0*/  FADD.FTZ R59, R59, R26 ;  /* 0x0000001a3b3b7221 */ /* 0x000fe20000010000 */
[----:B------:R-:W-:Y:S01]  /*2000*/  FADD.FTZ R58, R58, R27 ;  /* 0x0000001b3a3a7221 */ /* 0x000fe20000010000 */
[----:B--2---:R-:W-:Y:S01]  /*2010*/  FADD.FTZ R61, R61, R32 ;  /* 0x000000203d3d7221 */ /* 0x004fe20000010000 */
[----:B------:R-:W2:Y:S01]  /*2020*/  LDS.128 R24, [R52+0xb80] ;  /* 0x000b800034187984 */ /* 0x000ea20000000c00 */
[----:B------:R-:W-:Y:S01]  /*2030*/  FADD.FTZ R36, R36, R33 ;  /* 0x0000002124247221 */ /* 0x000fe20000010000 */
[----:B------:R-:W-:Y:S01]  /*2040*/  FADD.FTZ R59, R59, R34 ;  /* 0x000000223b3b7221 */ /* 0x000fe20000010000 */
[----:B------:R-:W-:Y:S01]  /*2050*/  FADD.FTZ R58, R58, R35 ;  /* 0x000000233a3a7221 */ /* 0x000fe20000010000 */
[----:B---3--:R-:W-:Y:S01]  /*2060*/  FADD.FTZ R61, R61, R28 ;  /* 0x0000001c3d3d7221 */ /* 0x008fe20000010000 */
        /* <DEDUP_REMOVED lines=21> */
[----:B------:R-:W2:Y:S01]  /*21c0*/  LDS.128 R16, [R52+0xe00] ;  /* 0x000e000034107984 */ /* 0x000ea20000000c00 */
[----:B------:R-:W-:Y:S01]  /*21d0*/  FADD.FTZ R60, R58, R35 ;  /* 0x000000233a3c7221 */ /* 0x000fe20000010000 */
[----:B----4-:R-:W-:Y:S01]  /*21e0*/  FADD.FTZ R58, R24, R37 ;  /* 0x00000025183a7221 */ /* 0x010fe20000010000 */
[----:B------:R-:W-:Y:S01]  /*21f0*/  FADD.FTZ R59, R59, R34 ;  /* 0x000000223b3b7221 */ /* 0x000fe20000010000 */
[----:B------:R-:W3:Y:S01]  /*2200*/  LDS.128 R24, [R52+0xe80] ;  /* 0x000e800034187984 */ /* 0x000ee20000000c00 */
[----:B------:R-:W-:Y:S01]  /*2210*/  FADD.FTZ R61, R61, R36 ;  /* 0x000000243d3d7221 */ /* 0x000fe20000010000 */
[----:B------:R-:W-:Y:S01]  /*2220*/  FADD.FTZ R60, R60, R39 ;  /* 0x000000273c3c7221 */ /* 0x000fe20000010000 */
[----:B------:R-:W-:Y:S01]  /*2230*/  FADD.FTZ R59, R59, R38 ;  /* 0x000000263b3b7221 */ /* 0x000fe20000010000 */
        /* <DEDUP_REMOVED lines=26> */
.L_x_1389:
[----:B------:R-:W-:Y:S05]  /*23e0*/  BSYNC B0 ;  /* 0x0000000000007941 */ /* 0x000fea0003800000 */
.L_x_1388:
        /* <DEDUP_REMOVED lines=20> */
.L_x_1391:
[----:B------:R-:W-:Y:S05]  /*2530*/  BSYNC B0 ;  /* 0x0000000000007941 */ /* 0x000fea0003800000 */
.L_x_1390:
        /* <DEDUP_REMOVED lines=35> */
.L_x_1394:
[----:B------:R-:W2:Y:S04]  /*2770*/  LDG.E.STRONG.GPU R19, desc[UR12][R20.64] ;  /* 0x0000000c14137981 */ /* 0x000ea8000c1ef900 */
[----:B--2---:R-:W-:Y:S01]  /*2780*/  CCTL.IVALL ;  /* 0x00000000ff00798f */ /* 0x004fe20002000000 */
[----:B------:R-:W-:Y:S05]  /*2790*/  YIELD ;  /* 0x0000000000007946 */ /* 0x000fea0003800000 */
[----:B------:R-:W-:-:S13]  /*27a0*/  ISETP.NE.AND P0, PT, R19, R24, PT ;  /* 0x000000181300720c */ /* 0x000fda0003f05270 */
[----:B------:R-:W-:Y:S05]  /*27b0*/  @P0 BRA `(.L_x_1394) ;  /* 0xfffffffc00ec0947 */ /* 0x000fea000383ffff */
.L_x_1393:
        /* <DEDUP_REMOVED lines=17> */
.L_x_1398:
[C---:B------:R-:W-:Y:S02]  /*28d0*/  ISETP.EQ.OR P5, PT, R20.reuse, UR14, P3 ;  /* 0x0000000e14007c0c */ /* 0x040fe40009fa2670 */
[----:B------:R-:W-:-:S04]  /*28e0*/  IADD3 R24, R20, 0x1, RZ ;  /* 0x0000000114187810 */ /* 0x000fc80007ffe0ff */
[----:B------:R-:W-:-:S07]  /*28f0*/  ISETP.EQ.OR P6, PT, R24, UR14, P3 ;  /* 0x0000000e18007c0c */ /* 0x000fce0009fc2670 */
[----:B------:R-:W-:-:S04]  /*2900*/  @!P5 IMAD R23, R20, UR16, R51 ;  /* 0x000000101417dc24 */ /* 0x000fc8000f8e0233 */
[----:B------:R-:W-:-:S04]  /*2910*/  @!P5 IMAD.WIDE.U32 R22, R23, 0x8, R16 ;  /* 0x000000081716d825 */ /* 0x000fc800078e0010 */
[----:B------:R-:W-:Y:S02]  /*2920*/  @!P6 IMAD R25, R24, UR16, R51 ;  /* 0x000000101819ec24 */ /* 0x000fe4000f8e0233 */
[----:B------:R-:W2:Y:S02]  /*2930*/  @!P5 LDG.E.64 R22, desc[UR12][R22.64] ;  /* 0x0000000c1616d981 */ /* 0x000ea4000c1e1b00 */
[----:B------:R-:W-:-:S06]  /*2940*/  @!P6 IMAD.WIDE.U32 R24, R25, 0x8, R16 ;  /* 0x000000081918e825 */ /* 0x000fcc00078e0010 */
[----:B------:R-:W3:Y:S01]  /*2950*/  @!P6 LDG.E.64 R24, desc[UR12][R24.64] ;  /* 0x0000000c1818e981 */ /* 0x000ee2000c1e1b00 */
[C---:B------:R-:W-:Y:S02]  /*2960*/  IADD3 R26, R20.reuse, 0x2, RZ ;  /* 0x00000002141a7810 */ /* 0x040fe40007ffe0ff */
[----:B0-----:R-:W-:Y:S01]  /*2970*/  IADD3 R28, R20, 0x3, RZ ;  /* 0x00000003141c7810 */ /* 0x001fe20007ffe0ff */
        /* <DEDUP_REMOVED lines=104> */
.L_x_1397:
        /* <DEDUP_REMOVED lines=11> */
[C---:B0-----:R-:W-:Y:S02]  /*30b0*/  IADD3 R28, R20.reuse, 0x2, RZ ;  /* 0x00000002141c7810 */ /* 0x041fe40007ffe0ff */
[----:B------:R-:W-:Y:S02]  /*30c0*/  IADD3 R30, R20, 0x3, RZ ;  /* 0x00000003141e7810 */ /* 0x000fe40007ffe0ff */
[----:B------:R-:W-:Y:S02]  /*30d0*/  ISETP.EQ.OR P0, PT, R28, UR14, P3 ;  /* 0x0000000e1c007c0c */ /* 0x000fe40009f02670 */
[----:B------:R-:W-:-:S11]  /*30e0*/  IADD3 R24, R20, 0x4, RZ ;  /* 0x0000000414187810 */ /* 0x000fd60007ffe0ff */
[----:B------:R-:W-:-:S04]  /*30f0*/  @!P0 IMAD R21, R28, UR16, R51 ;  /* 0x000000101c158c24 */ /* 0x000fc8000f8e0233 */
[----:B------:R-:W-:-:S06]  /*3100*/  @!P0 IMAD.WIDE.U32 R20, R21, 0x8, R16 ;  /* 0x0000000815148825 */ /* 0x000fcc00078e0010 */
[----:B------:R-:W4:Y:S01]  /*3110*/  @!P0 LDG.E.64 R20, desc[UR12][R20.64] ;  /* 0x0000000c14148981 */ /* 0x000f22000c1e1b00 */
        /* <DEDUP_REMOVED lines=12> */
[----:B------:R-:W-:Y:S01]  /*31e0*/  IADD3 R28, R24, 0x1, RZ ;  /* 0x00000001181c7810 */ /* 0x000fe20007ffe0ff */
[----:B----4-:R-:W-:Y:S01]  /*31f0*/  @!P0 FADD.FTZ R14, R14, R20 ;  /* 0x000000140e0e8221 */ /* 0x010fe20000010000 */
[----:B------:R-:W-:Y:S01]  /*3200*/  @!P0 FADD.FTZ R15, R15, R21 ;  /* 0x000000150f0f8221 */ /* 0x000fe20000010000 */
[----:B------:R-:W-:Y:S02]  /*3210*/  IADD3 R30, R24, 0x2, RZ ;  /* 0x00000002181e7810 */ /* 0x000fe40007ffe0ff */
[----:B------:R-:W-:Y:S02]  /*3220*/  ISETP.EQ.OR P0, PT, R28, UR14, P3 ;  /* 0x0000000e1c007c0c */ /* 0x000fe40009f02670 */
[----:B------:R-:W-:Y:S01]  /*3230*/  IADD3 R20, R24, 0x3, RZ ;  /* 0x0000000318147810 */ /* 0x000fe20007ffe0ff */
[----:B--2---:R-:W-:Y:S01]  /*3240*/  @!P6 FADD.FTZ R14, R14, R22 ;  /* 0x000000160e0ee221 */ /* 0x004fe20000010000 */
[----:B------:R-:W-:Y:S01]  /*3250*/  @!P6 FADD.FTZ R15, R15, R23 ;  /* 0x000000170f0fe221 */ /* 0x000fe20000010000 */
[----:B------:R-:W-:-:S02]  /*3260*/  ISETP.EQ.OR P6, PT, R30, UR14, P3 ;  /* 0x0000000e1e007c0c */ /* 0x000fc40009fc2670 */
[----:B---3--:R-:W-:Y:S01]  /*3270*/  @!P5 FADD.FTZ R14, R14, R26 ;  /* 0x0000001a0e0ed221 */ /* 0x008fe20000010000 */
[----:B------:R-:W-:Y:S01]  /*3280*/  @!P5 FADD.FTZ R15, R15, R27 ;  /* 0x0000001b0f0fd221 */ /* 0x000fe20000010000 */
[----:B------:R-:W-:-:S04]  /*3290*/  ISETP.EQ.OR P5, PT, R20, UR14, P3 ;  /* 0x0000000e14007c0c */ /* 0x000fc80009fa2670 */
[----:B------:R-:W-:-:S05]  /*32a0*/  @!P0 IMAD R23, R28, UR16, R51 ;  /* 0x000000101c178c24 */ /* 0x000fca000f8e0233 */
[----:B------:R-:W-:Y:S02]  /*32b0*/  @!P6 IMAD R21, R30, UR16, R51 ;  /* 0x000000101e15ec24 */ /* 0x000fe4000f8e0233 */
[----:B------:R-:W-:-:S04]  /*32c0*/  @!P0 IMAD.WIDE.U32 R22, R23, 0x8, R16 ;  /* 0x0000000817168825 */ /* 0x000fc800078e0010 */
[----:B------:R-:W-:Y:S02]  /*32d0*/  @!P5 IMAD R27, R20, UR16, R51 ;  /* 0x00000010141bdc24 */ /* 0x000fe4000f8e0233 */
[----:B------:R-:W2:Y:S01]  /*32e0*/  @!P0 LDG.E.64 R22, desc[UR12][R22.64] ;  /* 0x0000000c16168981 */ /* 0x000ea2000c1e1b00 */
[----:B------:R-:W-:-:S04]  /*32f0*/  @!P6 IMAD.WIDE.U32 R20, R21, 0x8, R16 ;  /* 0x000000081514e825 */ /* 0x000fc800078e0010 */
[----:B------:R-:W-:Y:S02]  /*3300*/  @!P5 IMAD.WIDE.U32 R26, R27, 0x8, R16 ;  /* 0x000000081b1ad825 */ /* 0x000fe400078e0010 */
[----:B------:R-:W3:Y:S04]  /*3310*/  @!P6 LDG.E.64 R20, desc[UR12][R20.64] ;  /* 0x0000000c1414e981 */ /* 0x000ee8000c1e1b00 */
[----:B------:R-:W4:Y:S01]  /*3320*/  @!P5 LDG.E.64 R26, desc[UR12][R26.64] ;  /* 0x0000000c1a1ad981 */ /* 0x000f22000c1e1b00 */
[----:B------:R-:W-:-:S04]  /*3330*/  IADD3 R19, R19, -0x4, RZ ;  /* 0xfffffffc13137810 */ /* 0x000fc80007ffe0ff */
[----:B------:R-:W-:Y:S01]  /*3340*/  IADD3 R19, R19, -0x4, RZ ;  /* 0xfffffffc13137810 */ /* 0x000fe20007ffe0ff */
[----:B--2---:R-:W-:Y:S01]  /*3350*/  @!P0 FADD.FTZ R14, R14, R22 ;  /* 0x000000160e0e8221 */ /* 0x004fe20000010000 */
[----:B------:R-:W-:Y:S01]  /*3360*/  @!P0 FADD.FTZ R15, R15, R23 ;  /* 0x000000170f0f8221 */ /* 0x000fe20000010000 */
[----:B------:R-:W-:Y:S02]  /*3370*/  PLOP3.LUT P0, PT, PT, PT, PT, 0x8, 0x0 ;  /* 0x000000000000781c */ /* 0x000fe40003f0e170 */
[----:B---3--:R-:W-:Y:S01]  /*3380*/  @!P6 FADD.FTZ R14, R14, R20 ;  /* 0x000000140e0ee221 */ /* 0x008fe20000010000 */
[----:B------:R-:W-:Y:S01]  /*3390*/  @!P6 FADD.FTZ R15, R15, R21 ;  /* 0x000000150f0fe221 */ /* 0x000fe20000010000 */
[----:B------:R-:W-:Y:S02]  /*33a0*/  IADD3 R20, R24, 0x4, RZ ;  /* 0x0000000418147810 */ /* 0x000fe40007ffe0ff */
[----:B----4-:R-:W-:Y:S01]  /*33b0*/  @!P5 FADD.FTZ R14, R14, R26 ;  /* 0x0000001a0e0ed221 */ /* 0x010fe20000010000 */
[----:B------:R-:W-:-:S07]  /*33c0*/  @!P5 FADD.FTZ R15, R15, R27 ;  /* 0x0000001b0f0fd221 */ /* 0x000fce0000010000 */
.L_x_1399:
[----:B------:R-:W-:-:S13]  /*33d0*/  ISETP.NE.OR P0, PT, R19, RZ, P0 ;  /* 0x000000ff1300720c */ /* 0x000fda0000705670 */
[----:B------:R-:W-:Y:S05]  /*33e0*/  @!P0 BRA `(.L_x_1395) ;  /* 0x00000000007c8947 */ /* 0x000fea0003800000 */
.L_x_1396:
[----:B------:R-:W-:-:S13]  /*33f0*/  ISETP.EQ.OR P6, PT, R20, UR14, P3 ;  /* 0x0000000e14007c0c */ /* 0x000fda0009fc2670 */
[----:B------:R-:W-:-:S04]  /*3400*/  @!P6 IMAD R23, R20, UR16, R51 ;  /* 0x000000101417ec24 */ /* 0x000fc8000f8e0233 */
[----:B------:R-:W-:-:S06]  /*3410*/  @!P6 IMAD.WIDE.U32 R22, R23, 0x8, R16 ;  /* 0x000000081716e825 */ /* 0x000fcc00078e0010 */
[----:B------:R-:W2:Y:S01]  /*3420*/  @!P6 LDG.E.64 R22, desc[UR12][R22.64] ;  /* 0x0000000c1616e981 */ /* 0x000ea2000c1e1b00 */
[C---:B------:R-:W-:Y:S02]  /*3430*/  IADD3 R24, R20.reuse, 0x1, RZ ;  /* 0x0000000114187810 */ /* 0x040fe40007ffe0ff */
[----:B------:R-:W-:Y:S02]  /*3440*/  IADD3 R26, R20, 0x2, RZ ;  /* 0x00000002141a7810 */ /* 0x000fe40007ffe0ff */
[----:B------:R-:W-:Y:S02]  /*3450*/  ISETP.EQ.OR P0, PT, R24, UR14, P3 ;  /* 0x0000000e18007c0c */ /* 0x000fe40009f02670 */
[----:B0-----:R-:W-:Y:S02]  /*3460*/  IADD3 R28, R20, 0x3, RZ ;  /* 0x00000003141c7810 */ /* 0x001fe40007ffe0ff */
[----:B------:R-:W-:-:S09]  /*3470*/  ISETP.EQ.OR P5, PT, R26, UR14, P3 ;  /* 0x0000000e1a007c0c */ /* 0x000fd20009fa2670 */
[----:B------:R-:W-:-:S04]  /*3480*/  @!P0 IMAD R25, R24, UR16, R51 ;  /* 0x0000001018198c24 */ /* 0x000fc8000f8e0233 */
[----:B------:R-:W-:-:S04]  /*3490*/  @!P0 IMAD.WIDE.U32 R24, R25, 0x8, R16 ;  /* 0x0000000819188825 */ /* 0x000fc800078e0010 */
[----:B------:R-:W-:Y:S02]  /*34a0*/  @!P5 IMAD R21, R26, UR16, R51 ;  /* 0x000000101a15dc24 */ /* 0x000fe4000f8e0233 */
[----:B------:R-:W3:Y:S01]  /*34b0*/  @!P0 LDG.E.64 R24, desc[UR12][R24.64] ;  /* 0x0000000c18188981 */ /* 0x000ee2000c1e1b00 */
[----:B--2---:R-:W-:Y:S01]  /*34c0*/  @!P6 FADD.FTZ R14, R14, R22 ;  /* 0x000000160e0ee221 */ /* 0x004fe20000010000 */
[----:B------:R-:W-:Y:S01]  /*34d0*/  @!P6 FADD.FTZ R15, R15, R23 ;  /* 0x000000170f0fe221 */ /* 0x000fe20000010000 */
[----:B------:R-:W-:Y:S01]  /*34e0*/  ISETP.EQ.OR P6, PT, R28, UR14, P3 ;  /* 0x0000000e1c007c0c */ /* 0x000fe20009fc2670 */
[----:B------:R-:W-:-:S06]  /*34f0*/  @!P5 IMAD.WIDE.U32 R22, R21, 0x8, R16 ;  /* 0x000000081516d825 */ /* 0x000fcc00078e0010 */
[----:B------:R-:W2:Y:S06]  /*3500*/  @!P5 LDG.E.64 R22, desc[UR12][R22.64] ;  /* 0x0000000c1616d981 */ /* 0x000eac000c1e1b00 */
[----:B------:R-:W-:-:S04]  /*3510*/  @!P6 IMAD R27, R28, UR16, R51 ;  /* 0x000000101c1bec24 */ /* 0x000fc8000f8e0233 */
[----:B------:R-:W-:-:S06]  /*3520*/  @!P6 IMAD.WIDE.U32 R26, R27, 0x8, R16 ;  /* 0x000000081b1ae825 */ /* 0x000fcc00078e0010 */
[----:B------:R-:W4:Y:S01]  /*3530*/  @!P6 LDG.E.64 R26, desc[UR12][R26.64] ;  /* 0x0000000c1a1ae981 */ /* 0x000f22000c1e1b00 */
[----:B------:R-:W-:Y:S01]  /*3540*/  IADD3 R19, R19, -0x4, RZ ;  /* 0xfffffffc13137810 */ /* 0x000fe20007ffe0ff */
[----:B---3--:R-:W-:Y:S01]  /*3550*/  @!P0 FADD.FTZ R14, R14, R24 ;  /* 0x000000180e0e8221 */ /* 0x008fe20000010000 */
[----:B------:R-:W-:Y:S02]  /*3560*/  @!P0 FADD.FTZ R15, R15, R25 ;  /* 0x000000190f0f8221 */ /* 0x000fe40000010000 */
[----:B------:R-:W-:Y:S02]  /*3570*/  ISETP.NE.AND P0, PT, R19, RZ, PT ;  /* 0x000000ff1300720c */ /* 0x000fe40003f05270 */
[----:B------:R-:W-:Y:S01]  /*3580*/  IADD3 R20, R20, 0x4, RZ ;  /* 0x0000000414147810 */ /* 0x000fe20007ffe0ff */
[----:B--2---:R-:W-:Y:S01]  /*3590*/  @!P5 FADD.FTZ R14, R14, R22 ;  /* 0x000000160e0ed221 */ /* 0x004fe20000010000 */
[----:B------:R-:W-:-:S03]  /*35a0*/  @!P5 FADD.FTZ R15, R15, R23 ;  /* 0x000000170f0fd221 */ /* 0x000fc60000010000 */
[----:B----4-:R-:W-:Y:S01]  /*35b0*/  @!P6 FADD.FTZ R14, R14, R26 ;  /* 0x0000001a0e0ee221 */ /* 0x010fe20000010000 */
[----:B------:R-:W-:-:S05]  /*35c0*/  @!P6 FADD.FTZ R15, R15, R27 ;  /* 0x0000001b0f0fe221 */ /* 0x000fca0000010000 */
[----:B------:R-:W-:Y:S05]  /*35d0*/  @P0 BRA `(.L_x_1396) ;  /* 0xfffffffc00840947 */ /* 0x000fea000383ffff */
.L_x_1395:
        /* <DEDUP_REMOVED lines=11> */
.L_x_1401:
[----:B------:R-:W-:Y:S05]  /*3690*/  BSYNC B0 ;  /* 0x0000000000007941 */ /* 0x000fea0003800000 */
.L_x_1400:
        /* <DEDUP_REMOVED lines=16> */
.L_x_1392:
[----:B------:R-:W1:Y:S01]  /*37a0*/  S2UR UR10, SR_CgaCtaId ;  /* 0x00000000000a79c3 */ /* 0x000e620000008800 */
[----:B------:R-:W-:Y:S01]  /*37b0*/  UMOV UR9, 0x400 ;  /* 0x0000040000097882 */ /* 0x000fe20000000000 */
[C---:B--2---:R-:W-:Y:S01]  /*37c0*/  IADD3 R20, R49.reuse, 0x40, RZ ;  /* 0x0000004031147810 */ /* 0x044fe20007ffe0ff */
[----:B------:R-:W-:Y:S01]  /*37d0*/  ULDC.64 UR18, c[0x0][0x290] ;  /* 0x0000a40000127ab9 */ /* 0x000fe20000000a00 */
[----:B------:R-:W-:Y:S02]  /*37e0*/  IADD3 R16, R49, 0x60, RZ ;  /* 0x0000006031107810 */ /* 0x000fe40007ffe0ff */
[----:B------:R-:W-:Y:S02]  /*37f0*/  ISETP.GE.U32.AND P0, PT, R20, UR18, PT ;  /* 0x0000001214007c0c */ /* 0x000fe4000bf06070 */
[----:B------:R-:W-:Y:S02]  /*3800*/  SHF.R.S32.HI R21, RZ, 0x1f, R20 ;  /* 0x0000001fff157819 */ /* 0x000fe40000011414 */
[----:B------:R-:W-:-:S02]  /*3810*/  SHF.R.S32.HI R19, RZ, 0x1f, R16 ;  /* 0x0000001fff137819 */ /* 0x000fc40000011410 */
[----:B------:R-:W-:-:S04]  /*3820*/  ISETP.GE.AND.EX P0, PT, R21, UR19, PT, P0 ;  /* 0x0000001315007c0c */ /* 0x000fc8000bf06300 */
[----:B------:R-:W-:Y:S01]  /*3830*/  ISETP.LT.U32.AND P0, PT, R53, 0x100, !P0 ;  /* 0x000001003500780c */ /* 0x000fe20004701070 */
[----:B-1----:R-:W-:-:S09]  /*3840*/  ULEA UR9, UR10, UR9, 0x18 ;  /* 0x000000090a097291 */ /* 0x002fd2000f8ec03f */
[----:B------:R-:W-:Y:S01]  /*3850*/  @!P3 STS.64 [UR9+0x50], R14 ;  /* 0x0000500eff00b988 */ /* 0x000fe20008000a09 */
[----:B------:R-:W-:Y:S01]  /*3860*/  BAR.SYNC.DEFER_BLOCKING 0x0 ;  /* 0x0000000000007b1d */ /* 0x000fe20000010000 */
[----:B------:R-:W-:-:S04]  /*3870*/  ISETP.GE.U32.AND P3, PT, R16, UR18, PT ;  /* 0x0000001210007c0c */ /* 0x000fc8000bf66070 */
[----:B------:R-:W-:-:S04]  /*3880*/  ISETP.GE.AND.EX P3, PT, R19, UR19, PT, P3 ;  /* 0x0000001313007c0c */ /* 0x000fc8000bf66330 */
[----:B------:R-:W-:Y:S01]  /*3890*/  ISETP.LT.U32.AND P3, PT, R53, 0x100, !P3 ;  /* 0x000001003500780c */ /* 0x000fe20005f61070 */
[----:B------:R-:W1:Y:S01]  /*38a0*/  LDS.64 R22, [UR9+0x50] ;  /* 0x00005009ff167984 */ /* 0x000e620008000a00 */
[----:B------:R-:W-:Y:S02]  /*38b0*/  ULDC UR9, c[0x0][0x2bc] ;  /* 0x0000af0000097ab9 */ /* 0x000fe40000000800 */
[----:B-1----:R-:W-:Y:S01]  /*38c0*/  FMUL.FTZ R17, R22, UR9 ;  /* 0x0000000916117c20 */ /* 0x002fe20008410000 */
[----:B------:R-:W-:Y:S01]  /*38d0*/  FMUL.FTZ R18, R23, UR9 ;  /* 0x0000000917127c20 */ /* 0x000fe20008410000 */
[----:B------:R-:W-:Y:S07]  /*38e0*/  @!P4 BRA `(.L_x_1402) ;  /* 0x000000000048c947 */ /* 0x000fee0003800000 */
        /* <DEDUP_REMOVED lines=18> */
.L_x_1402:
[----:B------:R-:W-:Y:S04]  /*3a10*/  BSSY B0, `(.L_x_1403) ;  /* 0x0000014000007945 */ /* 0x000fe80003800000 */
[----:B------:R-:W-:Y:S05]  /*3a20*/  @!P1 BRA `(.L_x_1404) ;  /* 0x0000000000489947 */ /* 0x000fea0003800000 */
[----:B------:R-:W-:Y:S01]  /*3a30*/  SHF.R.S32.HI R22, RZ, 0x1f, R49 ;  /* 0x0000001fff167819 */ /* 0x000fe20000011431 */
[----:B------:R-:W-:Y:S01]  /*3a40*/  ULDC.64 UR18, c[0x0][0x288] ;  /* 0x0000a20000127ab9 */ /* 0x000fe20000000a00 */
[----:B0-----:R-:W-:Y:S01]  /*3a50*/  MOV R14, R54 ;  /* 0x00000036000e7202 */ /* 0x001fe20000000f00 */
[--C-:B------:R-:W-:Y:S01]  /*3a60*/  FFMA.FTZ R47, R47, R17, R18.reuse ;  /* 0x000000112f2f7223 */ /* 0x100fe20000010012 */
[----:B------:R-:W-:Y:S01]  /*3a70*/  MOV R15, R57 ;  /* 0x00000039000f7202 */ /* 0x000fe20000000f00 */
[----:B------:R-:W-:Y:S02]  /*3a80*/  IMAD R22, R22, UR18, RZ ;  /* 0x0000001216167c24 */ /* 0x000fe4000f8e02ff */
[----:B------:R-:W-:Y:S01]  /*3a90*/  FFMA.FTZ R44, R44, R17, R18 ;  /* 0x000000112c2c7223 */ /* 0x000fe20000010012 */
[----:B------:R-:W-:Y:S01]  /*3aa0*/  FFMA.FTZ R47, R10, R2, -R47 ;  /* 0x000000020a2f7223 */ /* 0x000fe2000001082f */
[----:B------:R-:W-:-:S04]  /*3ab0*/  IMAD.WIDE.U32 R14, R49, UR18, R14 ;  /* 0x00000012310e7c25 */ /* 0x000fc8000f8e000e */
[----:B------:R-:W-:Y:S01]  /*3ac0*/  IMAD R23, R49, UR19, R22 ;  /* 0x0000001331177c24 */ /* 0x000fe2000f8e0216 */
[----:B------:R-:W-:Y:S01]  /*3ad0*/  ULDC.64 UR18, c[0x0][0x210] ;  /* 0x0000840000127ab9 */ /* 0x000fe20000000a00 */
[----:B------:R-:W-:Y:S01]  /*3ae0*/  FMUL.FTZ R22, R47, UR11 ;  /* 0x0000000b2f167c20 */ /* 0x000fe20008410000 */
[----:B------:R-:W-:Y:S02]  /*3af0*/  LEA R2, P5, R14, UR18, 0x2 ;  /* 0x000000120e027c11 */ /* 0x000fe4000f8a10ff */
[----:B------:R-:W-:Y:S01]  /*3b00*/  IADD3 R15, R15, R23, RZ ;  /* 0x000000170f0f7210 */ /* 0x000fe20007ffe0ff */
[----:B------:R-:W-:-:S03]  /*3b10*/  FFMA.FTZ R23, R11, R3, -R44 ;  /* 0x000000030b177223 */ /* 0x000fc6000001082c */
[----:B------:R-:W-:Y:S01]  /*3b20*/  LEA.HI.X R3, R14, UR19, R15, 0x2, P5 ;  /* 0x000000130e037c11 */ /* 0x000fe2000a8f140f */
[----:B------:R-:W-:-:S05]  /*3b30*/  FMUL.FTZ R23, R23, UR11 ;  /* 0x0000000b17177c20 */ /* 0x000fca0008410000 */
[----:B------:R1:W-:Y:S02]  /*3b40*/  STG.E.64 desc[UR12][R2.64], R22 ;  /* 0x0000001602007986 */ /* 0x0003e4000c101b0c */
.L_x_1404:
[----:B------:R-:W-:Y:S05]  /*3b50*/  BSYNC B0 ;  /* 0x0000000000007941 */ /* 0x000fea0003800000 */
.L_x_1403:
[----:B------:R-:W-:Y:S05]  /*3b60*/  @!P4 BRA `(.L_x_1405) ;  /* 0x000000000048c947 */ /* 0x000fea0003800000 */
[----:B-1----:R-:W-:Y:S01]  /*3b70*/  FFMA.FTZ R2, R45, R10, R12 ;  /* 0x0000000a2d027223 */ /* 0x002fe2000001000c */
        /* <DEDUP_REMOVED lines=17> */
.L_x_1405:
[----:B------:R-:W-:Y:S04]  /*3c90*/  BSSY B0, `(.L_x_1406) ;  /* 0x0000015000007945 */ /* 0x000fe80003800000 */
[----:B------:R-:W-:Y:S05]  /*3ca0*/  @!P2 BRA `(.L_x_1407) ;  /* 0x00000000004ca947 */ /* 0x000fea0003800000 */
[----:B0-----:R-:W-:Y:S01]  /*3cb0*/  IADD3 R15, R49, 0x20, RZ ;  /* 0x00000020310f7810 */ /* 0x001fe20007ffe0ff */
[----:B------:R-:W-:Y:S01]  /*3cc0*/  ULDC.64 UR18, c[0x0][0x288] ;  /* 0x0000a20000127ab9 */ /* 0x000fe20000000a00 */
[----:B-1----:R-:W-:Y:S01]  /*3cd0*/  MOV R2, R54 ;  /* 0x0000003600027202 */ /* 0x002fe20000000f00 */
[-CC-:B------:R-:W-:Y:S01]  /*3ce0*/  FFMA.FTZ R45, R45, R17.reuse, R18.reuse ;  /* 0x000000112d2d7223 */ /* 0x180fe20000010012 */
[----:B------:R-:W-:Y:S01]  /*3cf0*/  SHF.R.S32.HI R14, RZ, 0x1f, R15 ;  /* 0x0000001fff0e7819 */ /* 0x000fe2000001140f */
[----:B------:R-:W-:Y:S01]  /*3d00*/  FFMA.FTZ R42, R42, R17, R18 ;  /* 0x000000112a2a7223 */ /* 0x000fe20000010012 */
[----:B------:R-:W-:Y:S01]  /*3d10*/  MOV R3, R57 ;  /* 0x0000003900037202 */ /* 0x000fe20000000f00 */
[----:B------:R-:W-:Y:S02]  /*3d20*/  FFMA.FTZ R45, R10, R4, -R45 ;  /* 0x000000040a2d7223 */ /* 0x000fe4000001082d */
[----:B------:R-:W-:Y:S02]  /*3d30*/  IMAD R14, R14, UR18, RZ ;  /* 0x000000120e0e7c24 */ /* 0x000fe4000f8e02ff */
        /* <DEDUP_REMOVED lines=10> */
.L_x_1407:
[----:B------:R-:W-:Y:S05]  /*3de0*/  BSYNC B0 ;  /* 0x0000000000007941 */ /* 0x000fea0003800000 */
.L_x_1406:
[----:B------:R-:W-:Y:S05]  /*3df0*/  @!P4 BRA `(.L_x_1408) ;  /* 0x000000000048c947 */ /* 0x000fea0003800000 */
[----:B-1----:R-:W-:Y:S01]  /*3e00*/  FFMA.FTZ R2, R43, R10, R12 ;  /* 0x0000000a2b027223 */ /* 0x002fe2000001000c */
[----:B------:R-:W-:-:S03]  /*3e10*/  FFMA.FTZ R3, R40, R11, R13 ;  /* 0x0000000b28037223 */ /* 0x000fc6000001000d */
[----:B--2---:R-:W-:Y:S01]  /*3e20*/  FMUL.FTZ R4, R2, -1.4426950216293334961 ;  /* 0xbfb8aa3b02047820 */ /* 0x004fe20000410000 */
        /* <DEDUP_REMOVED lines=15> */
.L_x_1408:
[----:B------:R-:W-:Y:S04]  /*3f20*/  BSSY B0, `(.L_x_1409) ;  /* 0x0000013000007945 */ /* 0x000fe80003800000 */
[----:B------:R-:W-:Y:S05]  /*3f30*/  @!P0 BRA `(.L_x_1410) ;  /* 0x0000000000448947 */ /* 0x000fea0003800000 */
[----:B------:R-:W-:Y:S01]  /*3f40*/  ULDC.64 UR18, c[0x0][0x288] ;  /* 0x0000a20000127ab9 */ /* 0x000fe20000000a00 */
[----:B-1----:R-:W-:Y:S01]  /*3f50*/  MOV R2, R54 ;  /* 0x0000003600027202 */ /* 0x002fe20000000f00 */
[----:B------:R-:W-:Y:S01]  /*3f60*/  IMAD R21, R21, UR18, RZ ;  /* 0x0000001215157c24 */ /* 0x000fe2000f8e02ff */
[----:B------:R-:W-:Y:S01]  /*3f70*/  MOV R3, R57 ;  /* 0x0000003900037202 */ /* 0x000fe20000000f00 */
[-CC-:B------:R-:W-:Y:S01]  /*3f80*/  FFMA.FTZ R43, R43, R17.reuse, R18.reuse ;  /* 0x000000112b2b7223 */ /* 0x180fe20000010012 */
[----:B------:R-:W-:Y:S01]  /*3f90*/  FFMA.FTZ R40, R40, R17, R18 ;  /* 0x0000001128287223 */ /* 0x000fe20000010012 */
[C---:B------:R-:W-:Y:S02]  /*3fa0*/  IMAD R21, R20.reuse, UR19, R21 ;  /* 0x0000001314157c24 */ /* 0x040fe4000f8e0215 */
[----:B--2---:R-:W-:Y:S01]  /*3fb0*/  IMAD.WIDE.U32 R4, R20, UR18, R2 ;  /* 0x0000001214047c25 */ /* 0x004fe2000f8e0002 */
[----:B------:R-:W-:-:S03]  /*3fc0*/  ULDC.64 UR18, c[0x0][0x210] ;  /* 0x0000840000127ab9 */ /* 0x000fc60000000a00 */
[----:B------:R-:W-:Y:S01]  /*3fd0*/  FFMA.FTZ R43, R10, R6, -R43 ;  /* 0x000000060a2b7223 */ /* 0x000fe2000001082b */
[----:B------:R-:W-:Y:S01]  /*3fe0*/  FFMA.FTZ R7, R11, R7, -R40 ;  /* 0x000000070b077223 */ /* 0x000fe20000010828 */
[----:B------:R-:W-:Y:S02]  /*3ff0*/  LEA R2, P0, R4, UR18, 0x2 ;  /* 0x0000001204027c11 */ /* 0x000fe4000f8010ff */
[----:B------:R-:W-:Y:S01]  /*4000*/  FMUL.FTZ R6, R43, UR11 ;  /* 0x0000000b2b067c20 */ /* 0x000fe20008410000 */
[----:B------:R-:W-:Y:S01]  /*4010*/  IADD3 R21, R5, R21, RZ ;  /* 0x0000001505157210 */ /* 0x000fe20007ffe0ff */
[----:B------:R-:W-:-:S03]  /*4020*/  FMUL.FTZ R7, R7, UR11 ;  /* 0x0000000b07077c20 */ /* 0x000fc60008410000 */
[----:B------:R-:W-:-:S05]  /*4030*/  LEA.HI.X R3, R4, UR19, R21, 0x2, P0 ;  /* 0x0000001304037c11 */ /* 0x000fca00080f1415 */
[----:B------:R3:W-:Y:S02]  /*4040*/  STG.E.64 desc[UR12][R2.64], R6 ;  /* 0x0000000602007986 */ /* 0x0007e4000c101b0c */
.L_x_1410:
[----:B------:R-:W-:Y:S05]  /*4050*/  BSYNC B0 ;  /* 0x0000000000007941 */ /* 0x000fea0003800000 */
.L_x_1409:
[----:B------:R-:W-:Y:S05]  /*4060*/  @!P4 BRA `(.L_x_1411) ;  /* 0x000000000048c947 */ /* 0x000fea0003800000 */
[----:B------:R-:W-:Y:S01]  /*4070*/  FFMA.FTZ R12, R41, R10, R12 ;  /* 0x0000000a290c7223 */ /* 0x000fe2000001000c */
[----:B------:R-:W-:-:S03]  /*4080*/  FFMA.FTZ R13, R0, R11, R13 ;  /* 0x0000000b000d7223 */ /* 0x000fc6000001000d */
[----:B-1-3--:R-:W-:Y:S01]  /*4090*/  FMUL.FTZ R2, R12, -1.4426950216293334961 ;  /* 0xbfb8aa3b0c027820 */ /* 0x00afe20000410000 */
[----:B--2---:R-:W-:-:S05]  /*40a0*/  FMUL.FTZ R4, R13, -1.4426950216293334961 ;  /* 0xbfb8aa3b0d047820 */ /* 0x004fca0000410000 */
[----:B------:R-:W1:Y:S08]  /*40b0*/  MUFU.EX2 R2, R2 ;  /* 0x0000000200027308 */ /* 0x000e700000000800 */
[----:B------:R-:W2:Y:S01]  /*40c0*/  MUFU.EX2 R4, R4 ;  /* 0x0000000400047308 */ /* 0x000ea20000000800 */
[----:B-1----:R-:W-:-:S07]  /*40d0*/  FADD.FTZ R3, R2, 1 ;  /* 0x3f80000002037421 */ /* 0x002fce0000010000 */
[----:B------:R-:W1:Y:S01]  /*40e0*/  MUFU.RCP R3, R3 ;  /* 0x0000000300037308 */ /* 0x000e620000001000 */
[----:B--2---:R-:W-:-:S07]  /*40f0*/  FADD.FTZ R5, R4, 1 ;  /* 0x3f80000004057421 */ /* 0x004fce0000010000 */
[----:B------:R-:W0:Y:S01]  /*4100*/  MUFU.RCP R6, R5 ;  /* 0x0000000500067308 */ /* 0x000e220000001000 */
[----:B-1----:R-:W-:Y:S01]  /*4110*/  FADD.FTZ R7, -R3, 1 ;  /* 0x3f80000003077421 */ /* 0x002fe20000010100 */
[----:B------:R-:W-:-:S03]  /*4120*/  FMUL.FTZ R8, R8, R3 ;  /* 0x0000000308087220 */ /* 0x000fc60000410000 */
[----:B------:R-:W-:Y:S01]  /*4130*/  FFMA.FTZ R7, R12, R7, 1 ;  /* 0x3f8000000c077423 */ /* 0x000fe20000010007 */
[----:B0-----:R-:W-:Y:S01]  /*4140*/  FADD.FTZ R14, -R6, 1 ;  /* 0x3f800000060e7421 */ /* 0x001fe20000010100 */
[----:B------:R-:W-:Y:S02]  /*4150*/  FMUL.FTZ R9, R9, R6 ;  /* 0x0000000609097220 */ /* 0x000fe40000410000 */
[----:B------:R-:W-:Y:S01]  /*4160*/  FMUL.FTZ R8, R8, R7 ;  /* 0x0000000708087220 */ /* 0x000fe20000410000 */
[----:B------:R-:W-:-:S04]  /*4170*/  FFMA.FTZ R14, R13, R14, 1 ;  /* 0x3f8000000d0e7423 */ /* 0x000fc8000001000e */
[----:B------:R-:W-:-:S07]  /*4180*/  FMUL.FTZ R9, R9, R14 ;  /* 0x0000000e09097220 */ /* 0x000fce0000410000 */
.L_x_1411:
[----:B------:R-:W-:Y:S04]  /*4190*/  BSSY B0, `(.L_x_1412) ;  /* 0x0000012000007945 */ /* 0x000fe80003800000 */
[----:B------:R-:W-:Y:S05]  /*41a0*/  @!P3 BRA `(.L_x_1413) ;  /* 0x000000000040b947 */ /* 0x000fea0003800000 */
[----:B------:R-:W-:Y:S01]  /*41b0*/  ULDC.64 UR18, c[0x0][0x288] ;  /* 0x0000a20000127ab9 */ /* 0x000fe20000000a00 */
[----:B------:R-:W-:Y:S01]  /*41c0*/  MOV R55, R57 ;  /* 0x0000003900377202 */ /* 0x000fe20000000f00 */
[----:B------:R-:W-:Y:S02]  /*41d0*/  IMAD R19, R19, UR18, RZ ;  /* 0x0000001213137c24 */ /* 0x000fe4000f8e02ff */
[-CC-:B------:R-:W-:Y:S01]  /*41e0*/  FFMA.FTZ R41, R41, R17.reuse, R18.reuse ;  /* 0x0000001129297223 */ /* 0x180fe20000010012 */
[----:B------:R-:W-:Y:S01]  /*41f0*/  FFMA.FTZ R0, R0, R17, R18 ;  /* 0x0000001100007223 */ /* 0x000fe20000010012 */
[----:B------:R-:W-:-:S04]  /*4200*/  IMAD.WIDE.U32 R54, R16, UR18, R54 ;  /* 0x0000001210367c25 */ /* 0x000fc8000f8e0036 */
[----:B------:R-:W-:Y:S01]  /*4210*/  FFMA.FTZ R41, R10, R8, -R41 ;  /* 0x000000080a297223 */ /* 0x000fe20000010829 */
[----:B------:R-:W-:Y:S01]  /*4220*/  FFMA.FTZ R0, R11, R9, -R0 ;  /* 0x000000090b007223 */ /* 0x000fe20000010800 */
[----:B------:R-:W-:Y:S01]  /*4230*/  IMAD R19, R16, UR19, R19 ;  /* 0x0000001310137c24 */ /* 0x000fe2000f8e0213 */
[----:B------:R-:W-:Y:S01]  /*4240*/  ULDC.64 UR18, c[0x0][0x210] ;  /* 0x0000840000127ab9 */ /* 0x000fe20000000a00 */
[----:B--2---:R-:W-:Y:S01]  /*4250*/  FMUL.FTZ R4, R41, UR11 ;  /* 0x0000000b29047c20 */ /* 0x004fe20008410000 */
[----:B-1-3--:R-:W-:Y:S01]  /*4260*/  LEA R2, P0, R54, UR18, 0x2 ;  /* 0x0000001236027c11 */ /* 0x00afe2000f8010ff */
[----:B------:R-:W-:Y:S01]  /*4270*/  FMUL.FTZ R5, R0, UR11 ;  /* 0x0000000b00057c20 */ /* 0x000fe20008410000 */
[----:B------:R-:W-:-:S04]  /*4280*/  IADD3 R19, R55, R19, RZ ;  /* 0x0000001337137210 */ /* 0x000fc80007ffe0ff */
[----:B------:R-:W-:-:S05]  /*4290*/  LEA.HI.X R3, R54, UR19, R19, 0x2, P0 ;  /* 0x0000001336037c11 */ /* 0x000fca00080f1413 */
[----:B------:R4:W-:Y:S02]  /*42a0*/  STG.E.64 desc[UR12][R2.64], R4 ;  /* 0x0000000402007986 */ /* 0x0009e4000c101b0c */
.L_x_1413:
[----:B------:R-:W-:Y:S05]  /*42b0*/  BSYNC B0 ;  /* 0x0000000000007941 */ /* 0x000fea0003800000 */
.L_x_1412:
        /* <DEDUP_REMOVED lines=8> */
.L_x_1379:
[----:B---3--:R-:W3:Y:S01]  /*4340*/  LDC R6, c[0x0][0xc] ;  /* 0x00000300ff067b82 */ /* 0x008ee20000000800 */
[----:B------:R-:W-:Y:S01]  /*4350*/  ISETP.NE.AND P2, PT, R53, RZ, PT ;  /* 0x000000ff3500720c */ /* 0x000fe20003f45270 */
[----:B------:R-:W-:Y:S06]  /*4360*/  BSSY B0, `(.L_x_1415) ;  /* 0x0000015000007945 */ /* 0x000fec0003800000 */
[----:B------:R-:W5:Y:S08]  /*4370*/  LDC R7, c[0x0][0x10] ;  /* 0x00000400ff077b82 */ /* 0x000f700000000800 */
[----:B-1--4-:R-:W1:Y:S01]  /*4380*/  LDC.64 R2, c[0x0][0x258] ;  /* 0x00009600ff027b82 */ /* 0x012e620000000a00 */
[----:B---3--:R-:W-:-:S02]  /*4390*/  IADD3 R0, R6, -0x1, RZ ;  /* 0xffffffff06007810 */ /* 0x008fc40007ffe0ff */
[----:B------:R-:W-:Y:S02]  /*43a0*/  ISETP.NE.AND P1, PT, R6, 0x1, PT ;  /* 0x000000010600780c */ /* 0x000fe40003f25270 */
[----:B------:R-:W-:Y:S02]  /*43b0*/  ISETP.NE.AND P0, PT, R0, UR14, PT ;  /* 0x0000000e00007c0c */ /* 0x000fe4000bf05270 */
[C---:B-----5:R-:W-:Y:S02]  /*43c0*/  SHF.L.U32 R0, R7.reuse, 0x1, RZ ;  /* 0x0000000107007819 */ /* 0x060fe400000006ff */
[----:B--2---:R-:W-:Y:S02]  /*43d0*/  IADD3 R4, R7, -0x1, RZ ;  /* 0xffffffff07047810 */ /* 0x004fe40007ffe0ff */
[----:B------:R-:W-:Y:S02]  /*43e0*/  SEL R5, R0, RZ, P1 ;  /* 0x000000ff00057207 */ /* 0x000fe40000800000 */
[----:B------:R-:W-:-:S03]  /*43f0*/  ISETP.NE.OR P0, PT, R51, R4, P0 ;  /* 0x000000043300720c */ /* 0x000fc60000705670 */
[----:B-1----:R-:W-:Y:S01]  /*4400*/  IMAD.WIDE.U32 R2, R5, 0x4, R2 ;  /* 0x0000000405027825 */ /* 0x002fe200078e0002 */
[----:B------:R-:W-:Y:S09]  /*4410*/  @P2 BRA `(.L_x_1416) ;  /* 0x0000000000242947 */ /* 0x000ff20003800000 */
        /* <DEDUP_REMOVED lines=9> */
.L_x_1416:
[----:B------:R-:W-:Y:S05]  /*44b0*/  BSYNC B0 ;  /* 0x0000000000007941 */ /* 0x000fea0003800000 */
.L_x_1415:
[----:B------:R-:W-:Y:S05]  /*44c0*/  @P0 EXIT ;  /* 0x000000000000094d */ /* 0x000fea0003800000 */
[----:B------:R-:W-:Y:S05]  /*44d0*/  @P2 BRA `(.L_x_1417) ;  /* 0x0000000000202947 */ /* 0x000fea0003800000 */
[----:B------:R-:W-:-:S05]  /*44e0*/  IMAD R0, R6, R7, RZ ;  /* 0x0000000706007224 */ /* 0x000fca00078e02ff */
[----:B------:R-:W-:-:S13]  /*44f0*/  ISETP.NE.AND P0, PT, R0, -0x1, PT ;  /* 0xffffffff0000780c */ /* 0x000fda0003f05270 */
[----:B------:R-:W-:Y:S05]  /*4500*/  @!P0 BRA `(.L_x_1417) ;  /* 0x0000000000148947 */ /* 0x000fea0003800000 */
.L_x_1418:
[----:B-1----:R-:W2:Y:S04]  /*4510*/  LDG.E.STRONG.GPU R5, desc[UR12][R2.64] ;  /* 0x0000000c02057981 */ /* 0x002ea8000c1ef900 */
[----:B--2---:R-:W-:Y:S01]  /*4520*/  CCTL.IVALL ;  /* 0x00000000ff00798f */ /* 0x004fe20002000000 */
[----:B------:R-:W-:Y:S05]  /*4530*/  YIELD ;  /* 0x0000000000007946 */ /* 0x000fea0003800000 */
[----:B------:R-:W-:-:S13]  /*4540*/  ISETP.NE.AND P0, PT, R5, R0, PT ;  /* 0x000000000500720c */ /* 0x000fda0003f05270 */
[----:B------:R-:W-:Y:S05]  /*4550*/  @P0 BRA `(.L_x_1418) ;  /* 0xfffffffc00ec0947 */ /* 0x000fea000383ffff */
.L_x_1417:
[----:B------:R-:W-:Y:S05]  /*4560*/  WARPSYNC.ALL ;  /* 0x0000000000007948 */ /* 0x000fea0003800000 */
[----:B------:R-:W2:Y:S08]  /*4570*/  LDC.64 R22, c[0x0][0x288] ;  /* 0x0000a200ff167b82 */ /* 0x000eb00000000a00 */
[----:B------:R-:W-:Y:S01]  /*4580*/  BAR.SYNC.DEFER_BLOCKING 0x0 ;  /* 0x0000000000007b1d */ /* 0x000fe20000010000 */
[----:B--2---:R-:W-:-:S04]  /*4590*/  LEA.HI R0, P0, R23, R22, RZ, 0x1 ;  /* 0x0000001617007211 */ /* 0x004fc800078108ff */
[----:B-1----:R-:W-:-:S04]  /*45a0*/  IADD3.X R3, RZ, R23, RZ, P0, !PT ;  /* 0x00000017ff037210 */ /* 0x002fc800007fe4ff */
        /* <DEDUP_REMOVED lines=8> */
[----:B0-----:R-:W0:Y:S01]  /*4630*/  LDC.64 R14, c[0x0][0x218] ;  /* 0x00008600ff0e7b82 */ /* 0x001e220000000a00 */
        /* <DEDUP_REMOVED lines=10> */
.L_x_1419:
        /* <DEDUP_REMOVED lines=23> */
.L_x_1420:
        /* <DEDUP_REMOVED lines=11> */
.L_x_3321:


//--------------------- .text._Z35group_norm_nhwc_bwd_one_pass_kernelI11Fp32IOFp32WLi256ELi16ELi256EEv26Group_norm_nhwc_bwd_params --------------------------
	.section	.text._Z35group_norm_nhwc_bwd_one_pass_kernelI11Fp32IOFp32WLi256ELi16ELi256EEv26Group_norm_nhwc_bwd_params,"ax",@progbits
	.align	128
        .global         _Z35group_norm_nhwc_bwd_one_pass_kernelI11Fp32IOFp32WLi256ELi16ELi256EEv26Group_norm_nhwc_bwd_params
        .type           _Z35group_norm_nhwc_bwd_one_pass_kernelI11Fp32IOFp32WLi256ELi16ELi256EEv26Group_norm_nhwc_bwd_params,@function
        .size           _Z35group_norm_nhwc_bwd_one_pass_kernelI11Fp32IOFp32WLi256ELi16ELi256EEv26Group_norm_nhwc_bwd_params,(.L_x_3322 - _Z35group_norm_nhwc_bwd_one_pass_kernelI11Fp32IOFp32WLi256ELi16ELi256EEv26Group_norm_nhwc_bwd_params)
        .other          _Z35group_norm_nhwc_bwd_one_pass_kernelI11Fp32IOFp32WLi256ELi16ELi256EEv26Group_norm_nhwc_bwd_params,@"STO_CUDA_ENTRY STV_DEFAULT"
_Z35group_norm_nhwc_bwd_one_pass_kernelI11Fp32IOFp32WLi256ELi16ELi256EEv26Group_norm_nhwc_bwd_params:
.text._Z35group_norm_nhwc_bwd_one_pass_kernelI11Fp32IOFp32WLi256ELi16ELi256EEv26Group_norm_nhwc_bwd_params:
[----:B------:R-:W-:Y:S08]  /*0000*/  LDC R1, c[0x0][0x28] ;  /* 0x00000a00ff017b82 */ /* 0x000ff00000000800 */
[----:B------:R-:W0:Y:S01]  /*0010*/  S2UR UR9, SR_CTAID.Y ;  /* 0x00000000000979c3 */ /* 0x000e220000002600 */
[----:B------:R-:W-:Y:S01]  /*0020*/  ULDC UR4, c[0x0][0x2a0] ;  /* 0x0000a80000047ab9 */ /* 0x000fe20000000800 */
[----:B------:R-:W-:Y:S01]  /*0030*/  ULDC UR5, c[0x0][0x270] ;  /* 0x00009c0000057ab9 */ /* 0x000fe20000000800 */
[----:B------:R-:W1:Y:S01]  /*0040*/  S2R R66, SR_TID.X ;  /* 0x0000000000427919 */ /* 0x000e620000002100 */
[----:B------:R-:W-:Y:S01]  /*0050*/  UIMAD UR4, UR4, UR5, URZ ;  /* 0x00000005040472a4 */ /* 0x000fe2000f8e023f */
[----:B------:R-:W-:-:S03]  /*0060*/  ULDC.64 UR14, c[0x0][0x208] ;  /* 0x00008200000e7ab9 */ /* 0x000fc60000000a00 */
[----:B0-----:R-:W-:-:S06]  /*0070*/  UISETP.GE.AND UP0, UPT, UR9, UR4, UPT ;  /* 0x000000040900728c */ /* 0x001fcc000bf06270 */
[----:B------:R-:W-:-:S13]  /*0080*/  PLOP3.LUT P0, PT, PT, PT, UP0, 0x80, 0x0 ;  /* 0x000000000000781c */ /* 0x000fda0003f0f008 */
[----:B-1----:R-:W-:Y:S05]  /*0090*/  @P0 BRA `(.L_x_1421) ;  /* 0x0000005c00240947 */ /* 0x002fea0003800000 */
[----:B------:R-:W0:Y:S01]  /*00a0*/  S2UR UR6, SR_CgaCtaId ;  /* 0x00000000000679c3 */ /* 0x000e220000008800 */
[----:B------:R-:W-:Y:S01]  /*00b0*/  ULDC.64 UR10, c[0x0][0x288] ;  /* 0x0000a200000a7ab9 */ /* 0x000fe20000000a00 */
[----:B------:R-:W1:Y:S01]  /*00c0*/  S2R R65, SR_LANEID ;  /* 0x0000000000417919 */ /* 0x000e620000000000 */
[----:B------:R-:W-:Y:S01]  /*00d0*/  UIMAD.WIDE.U32 UR4, UR10, 0x3, URZ ;  /* 0x000000030a0478a5 */ /* 0x000fe2000f8e003f */
[----:B------:R-:W-:Y:S01]  /*00e0*/  SHF.R.S32.HI R3, RZ, 0x1f, R66 ;  /* 0x0000001fff037819 */ /* 0x000fe20000011442 */
[----:B------:R-:W-:Y:S02]  /*00f0*/  UIMAD UR8, UR11, 0x3, URZ ;  /* 0x000000030b0878a4 */ /* 0x000fe4000f8e023f */
[----:B------:R-:W-:Y:S01]  /*0100*/  ULEA.HI UR10, UP0, UR11, UR10, URZ, 0x1 ;  /* 0x0000000a0b0a7291 */ /* 0x000fe2000f81083f */
[----:B------:R-:W-:Y:S01]  /*0110*/  LEA.HI R3, R3, R66, RZ, 0x5 ;  /* 0x0000004203037211 */ /* 0x000fe200078f28ff */
[----:B------:R-:W-:Y:S02]  /*0120*/  UIADD3 UR8, UR5, UR8, URZ ;  /* 0x0000000805087290 */ /* 0x000fe4000fffe03f */
[----:B------:R-:W-:Y:S01]  /*0130*/  UIADD3.X UR11, URZ, UR11, URZ, UP0, !UPT ;  /* 0x0000000b3f0b7290 */ /* 0x000fe200087fe43f */
[----:B------:R-:W-:Y:S01]  /*0140*/  SHF.R.S32.HI R3, RZ, 0x5, R3 ;  /* 0x00000005ff037819 */ /* 0x000fe20000011403 */
[----:B------:R-:W-:-:S02]  /*0150*/  ULEA.HI UR7, UP0, UR8, UR4, URZ, 0x1 ;  /* 0x0000000408077291 */ /* 0x000fc4000f81083f */
[----:B------:R-:W-:Y:S01]  /*0160*/  USHF.R.S64 UR5, UR10, 0x1, UR11 ;  /* 0x000000010a057899 */ /* 0x000fe2000800100b */
[----:B------:R-:W-:Y:S01]  /*0170*/  UMOV UR4, 0x400 ;  /* 0x0000040000047882 */ /* 0x000fe20000000000 */
[----:B------:R-:W-:Y:S02]  /*0180*/  UIADD3.X UR8, URZ, UR8, URZ, UP0, !UPT ;  /* 0x000000083f087290 */ /* 0x000fe400087fe43f */
[----:B------:R-:W-:Y:S01]  /*0190*/  USHF.R.S32.HI UR10, URZ, 0x1, UR11 ;  /* 0x000000013f0a7899 */ /* 0x000fe2000801140b */
[----:B------:R-:W-:Y:S01]  /*01a0*/  ULDC.U8 UR16, c[0x0][0x2a4] ;  /* 0x0000a90000107ab9 */ /* 0x000fe20000000000 */
[----:B0-----:R-:W-:Y:S02]  /*01b0*/  ULEA UR4, UR6, UR4, 0x18 ;  /* 0x0000000406047291 */ /* 0x001fe4000f8ec03f */
[----:B------:R-:W-:Y:S02]  /*01c0*/  USHF.R.S64 UR6, UR7, 0x1, UR8 ;  /* 0x0000000107067899 */ /* 0x000fe40008001008 */
[----:B------:R-:W-:-:S02]  /*01d0*/  USHF.R.S32.HI UR8, URZ, 0x1, UR8 ;  /* 0x000000013f087899 */ /* 0x000fc40008011408 */
[----:B------:R-:W-:Y:S01]  /*01e0*/  LEA R64, R3, UR4, 0x3 ;  /* 0x0000000403407c11 */ /* 0x000fe2000f8e18ff */
[----:B------:R-:W-:Y:S02]  /*01f0*/  USHF.L.U64.HI UR7, UR5, 0x2, UR10 ;  /* 0x0000000205077899 */ /* 0x000fe4000801020a */
[----:B------:R-:W-:Y:S01]  /*0200*/  USHF.L.U64.HI UR8, UR6, 0x2, UR8 ;  /* 0x0000000206087899 */ /* 0x000fe20008010208 */
[----:B-1----:R-:W-:-:S11]  /*0210*/  UMOV UR4, URZ ;  /* 0x0000003f00047c82 */ /* 0x002fd60008000000 */
.L_x_1473:
[----:B0-----:R-:W0:Y:S01]  /*0220*/  LDC R6, c[0x0][0x2a0] ;  /* 0x0000a800ff067b82 */ /* 0x001e220000000800 */
[----:B------:R-:W-:Y:S01]  /*0230*/  SHF.R.U32.HI R62, RZ, 0x3, R66 ;  /* 0x00000003ff3e7819 */ /* 0x000fe20000011642 */
[----:B------:R-:W-:Y:S01]  /*0240*/  ULDC.64 UR20, c[0x0][0x290] ;  /* 0x0000a40000147ab9 */ /* 0x000fe20000000a00 */
[----:B------:R-:W-:Y:S01]  /*0250*/  ULDC.64 UR18, c[0x0][0x290] ;  /* 0x0000a40000127ab9 */ /* 0x000fe20000000a00 */
[----:B------:R-:W-:Y:S01]  /*0260*/  ISETP.GT.U32.AND P6, PT, R66, 0xff, PT ;  /* 0x000000ff4200780c */ /* 0x000fe20003fc4070 */
[----:B------:R-:W-:-:S03]  /*0270*/  ULDC.64 UR10, c[0x0][0x298] ;  /* 0x0000a600000a7ab9 */ /* 0x000fc60000000a00 */
[----:B-1----:R-:W1:Y:S01]  /*0280*/  S2UR UR12, SR_CTAID.X ;  /* 0x00000000000c79c3 */ /* 0x002e620000002500 */
[----:B0-----:R-:W-:-:S04]  /*0290*/  IABS R5, R6 ;  /* 0x0000000600057213 */ /* 0x001fc80000000000 */
[----:B------:R-:W0:Y:S08]  /*02a0*/  I2F.RP R0, R5 ;  /* 0x0000000500007306 */ /* 0x000e300000209400 */
[----:B0-----:R-:W0:Y:S02]  /*02b0*/  MUFU.RCP R0, R0 ;  /* 0x0000000000007308 */ /* 0x001e240000001000 */
[----:B0-----:R-:W-:-:S06]  /*02c0*/  IADD3 R2, R0, 0xffffffe, RZ ;  /* 0x0ffffffe00027810 */ /* 0x001fcc0007ffe0ff */
[----:B--2---:R0:W2:Y:S02]  /*02d0*/  F2I.FTZ.U32.TRUNC.NTZ R3, R2 ;  /* 0x0000000200037305 */ /* 0x0040a4000021f000 */
[----:B0-----:R-:W-:Y:S01]  /*02e0*/  HFMA2.MMA R2, -RZ, RZ, 0, 0 ;  /* 0x00000000ff027435 */ /* 0x001fe200000001ff */
[----:B--2---:R-:W-:-:S05]  /*02f0*/  IADD3 R4, RZ, -R3, RZ ;  /* 0x80000003ff047210 */ /* 0x004fca0007ffe0ff */
[----:B------:R-:W-:Y:S01]  /*0300*/  IMAD R7, R4, R5, RZ ;  /* 0x0000000504077224 */ /* 0x000fe200078e02ff */
[----:B------:R-:W-:-:S03]  /*0310*/  IABS R4, UR9 ;  /* 0x0000000900047c13 */ /* 0x000fc60008000000 */
[----:B------:R-:W-:Y:S01]  /*0320*/  IMAD.HI.U32 R3, R3, R7, R2 ;  /* 0x0000000703037227 */ /* 0x000fe200078e0002 */
[----:B------:R-:W-:Y:S01]  /*0330*/  LOP3.LUT R2, R6, UR9, RZ, 0x3c, !PT ;  /* 0x0000000906027c12 */ /* 0x000fe2000f8e3cff */
[----:B------:R-:W1:Y:S03]  /*0340*/  LDC R7, c[0x0][0x2ac] ;  /* 0x0000ab00ff077b82 */ /* 0x000e660000000800 */
[----:B------:R-:W-:Y:S01]  /*0350*/  ISETP.GE.AND P1, PT, R2, RZ, PT ;  /* 0x000000ff0200720c */ /* 0x000fe20003f26270 */
[----:B------:R-:W-:-:S05]  /*0360*/  IMAD.HI.U32 R3, R3, R4, RZ ;  /* 0x0000000403037227 */ /* 0x000fca00078e00ff */
[----:B------:R-:W-:-:S05]  /*0370*/  IADD3 R0, -R3, RZ, RZ ;  /* 0x000000ff03007210 */ /* 0x000fca0007ffe1ff */
[----:B------:R-:W-:-:S05]  /*0380*/  IMAD R0, R5, R0, R4 ;  /* 0x0000000005007224 */ /* 0x000fca00078e0204 */
[----:B------:R-:W-:Y:S01]  /*0390*/  ISETP.GT.U32.AND P0, PT, R5, R0, PT ;  /* 0x000000000500720c */ /* 0x000fe20003f04070 */
[----:B-1----:R-:W-:-:S05]  /*03a0*/  IMAD R62, R7, UR12, R62 ;  /* 0x0000000c073e7c24 */ /* 0x002fca000f8e023e */
[C---:B------:R-:W-:Y:S02]  /*03b0*/  IADD3 R60, R62.reuse, 0xc0, RZ ;  /* 0x000000c03e3c7810 */ /* 0x040fe40007ffe0ff */
[----:B------:R-:W-:-:S05]  /*03c0*/  IADD3 R21, R62, 0x20, RZ ;  /* 0x000000203e157810 */ /* 0x000fca0007ffe0ff */
[-C--:B------:R-:W-:Y:S02]  /*03d0*/  @!P0 IADD3 R0, R0, -R5.reuse, RZ ;  /* 0x8000000500008210 */ /* 0x080fe40007ffe0ff */
[----:B------:R-:W-:Y:S02]  /*03e0*/  ISETP.GE.U32.AND P5, PT, R60, UR20, PT ;  /* 0x000000143c007c0c */ /* 0x000fe4000bfa6070 */
[----:B------:R-:W-:Y:S02]  /*03f0*/  SHF.R.S32.HI R4, RZ, 0x1f, R60 ;  /* 0x0000001fff047819 */ /* 0x000fe4000001143c */
[CC--:B------:R-:W-:Y:S02]  /*0400*/  ISETP.GE.U32.AND P2, PT, R0.reuse, R5.reuse, PT ;  /* 0x000000050000720c */ /* 0x0c0fe40003f46070 */
[----:B------:R-:W-:Y:S02]  /*0410*/  ISETP.GT.U32.AND P3, PT, R5, R0, PT ;  /* 0x000000000500720c */ /* 0x000fe40003f64070 */
[----:B------:R-:W-:-:S02]  /*0420*/  IADD3 R5, R0, -R5, RZ ;  /* 0x8000000500057210 */ /* 0x000fc40007ffe0ff */
[----:B------:R-:W-:Y:S02]  /*0430*/  ISETP.GE.AND.EX P5, PT, R4, UR21, PT, P5 ;  /* 0x0000001504007c0c */ /* 0x000fe4000bfa6350 */
[----:B------:R-:W-:Y:S02]  /*0440*/  SEL R0, R5, R0, !P3 ;  /* 0x0000000005007207 */ /* 0x000fe40005800000 */
[----:B------:R-:W-:Y:S02]  /*0450*/  ISETP.GT.U32.OR P5, PT, R66, 0xff, P5 ;  /* 0x000000ff4200780c */ /* 0x000fe40002fa4470 */
[----:B------:R-:W-:Y:S02]  /*0460*/  ISETP.LE.AND P3, PT, RZ, UR9, PT ;  /* 0x00000009ff007c0c */ /* 0x000fe4000bf63270 */
[----:B------:R-:W-:Y:S02]  /*0470*/  @!P0 IADD3 R3, R3, 0x1, RZ ;  /* 0x0000000103038810 */ /* 0x000fe40007ffe0ff */
[----:B------:R-:W-:-:S02]  /*0480*/  ISETP.GE.U32.AND P0, PT, R21, UR18, PT ;  /* 0x0000001215007c0c */ /* 0x000fc4000bf06070 */
[----:B------:R-:W-:Y:S02]  /*0490*/  @P2 IADD3 R3, R3, 0x1, RZ ;  /* 0x0000000103032810 */ /* 0x000fe40007ffe0ff */
[----:B------:R-:W-:Y:S02]  /*04a0*/  SHF.R.S32.HI R15, RZ, 0x1f, R21 ;  /* 0x0000001fff0f7819 */ /* 0x000fe40000011415 */
[----:B------:R-:W-:Y:S01]  /*04b0*/  MOV R2, R3 ;  /* 0x0000000300027202 */ /* 0x000fe20000000f00 */
[----:B---34-:R-:W0:Y:S01]  /*04c0*/  @!P5 LDC.64 R8, c[0x0][0x288] ;  /* 0x0000a200ff08db82 */ /* 0x018e220000000a00 */
[----:B------:R-:W-:Y:S02]  /*04d0*/  ISETP.GE.OR.EX P0, PT, R15, UR19, P6, P0 ;  /* 0x000000130f007c0c */ /* 0x000fe4000b706700 */
[----:B------:R-:W-:Y:S02]  /*04e0*/  ISETP.NE.AND P2, PT, R6, RZ, PT ;  /* 0x000000ff0600720c */ /* 0x000fe40003f45270 */
[----:B------:R-:W-:-:S02]  /*04f0*/  LOP3.LUT R3, RZ, R6, RZ, 0x33, !PT ;  /* 0x00000006ff037212 */ /* 0x000fc400078e33ff */
[----:B------:R-:W-:Y:S01]  /*0500*/  @!P1 IADD3 R2, -R2, RZ, RZ ;  /* 0x000000ff02029210 */ /* 0x000fe20007ffe1ff */
[----:B------:R-:W1:Y:S01]  /*0510*/  @!P5 LDC.64 R10, c[0x0][0x230] ;  /* 0x00008c00ff0adb82 */ /* 0x000e620000000a00 */
[----:B------:R-:W-:Y:S02]  /*0520*/  SHF.L.U32 R4, R66, 0x1, RZ ;  /* 0x0000000142047819 */ /* 0x000fe400000006ff */
[----:B------:R-:W-:Y:S02]  /*0530*/  @!P3 IADD3 R0, -R0, RZ, RZ ;  /* 0x000000ff0000b210 */ /* 0x000fe40007ffe1ff */
[----:B------:R-:W-:Y:S02]  /*0540*/  P2R R67, PR, RZ, 0x1 ;  /* 0x00000001ff437803 */ /* 0x000fe40000000000 */
[----:B------:R-:W-:Y:S01]  /*0550*/  SEL R73, R3, R2, !P2 ;  /* 0x0000000203497207 */ /* 0x000fe20005000000 */
[----:B------:R-:W2:Y:S01]  /*0560*/  @!P5 LDC.64 R12, c[0x0][0x228] ;  /* 0x00008a00ff0cdb82 */ /* 0x000ea20000000a00 */
[----:B------:R-:W-:-:S02]  /*0570*/  LOP3.LUT R4, R4, 0xe, RZ, 0xc0, !PT ;  /* 0x0000000e04047812 */ /* 0x000fc400078ec0ff */
[----:B------:R-:W-:Y:S02]  /*0580*/  SEL R69, R3, R0, !P2 ;  /* 0x0000000003457207 */ /* 0x000fe40005000000 */
[----:B------:R-:W-:Y:S02]  /*0590*/  ISETP.NE.AND P1, PT, R67, RZ, PT ;  /* 0x000000ff4300720c */ /* 0x000fe40003f25270 */
[----:B------:R-:W-:Y:S02]  /*05a0*/  IADD3 R18, R62, 0x40, RZ ;  /* 0x000000403e127810 */ /* 0x000fe40007ffe0ff */
[----:B------:R-:W-:Y:S02]  /*05b0*/  SHF.R.S32.HI R0, RZ, 0x1f, R73 ;  /* 0x0000001fff007819 */ /* 0x000fe40000011449 */
[----:B------:R-:W-:Y:S02]  /*05c0*/  LEA R36, R69, R4, 0x4 ;  /* 0x0000000445247211 */ /* 0x000fe400078e20ff */
[----:B------:R-:W-:Y:S01]  /*05d0*/  ISETP.GE.U32.AND P4, PT, R18, UR18, PT ;  /* 0x0000001212007c0c */ /* 0x000fe2000bf86070 */
[----:B------:R-:W-:Y:S01]  /*05e0*/  IMAD R0, R0, UR10, RZ ;  /* 0x0000000a00007c24 */ /* 0x000fe2000f8e02ff */
[----:B------:R-:W-:-:S02]  /*05f0*/  SHF.R.S32.HI R23, RZ, 0x1f, R18 ;  /* 0x0000001fff177819 */ /* 0x000fc40000011412 */
[----:B------:R-:W-:Y:S01]  /*0600*/  SHF.R.S32.HI R37, RZ, 0x1f, R36 ;  /* 0x0000001fff257819 */ /* 0x000fe20000011424 */
[----:B------:R-:W-:Y:S01]  /*0610*/  IMAD R71, R73, UR11, R0 ;  /* 0x0000000b49477c24 */ /* 0x000fe2000f8e0200 */
[----:B------:R-:W-:Y:S01]  /*0620*/  ISETP.GE.OR.EX P4, PT, R23, UR19, P6, P4 ;  /* 0x0000001317007c0c */ /* 0x000fe2000b786740 */
[----:B------:R-:W3:Y:S01]  /*0630*/  @!P1 LDC.64 R2, c[0x0][0x288] ;  /* 0x0000a200ff029b82 */ /* 0x000ee20000000a00 */
[----:B------:R-:W-:Y:S01]  /*0640*/  SHF.R.S32.HI R5, RZ, 0x1f, R60 ;  /* 0x0000001fff057819 */ /* 0x000fe2000001143c */
[----:B------:R-:W-:Y:S01]  /*0650*/  IMAD.WIDE.U32 R72, R73, UR10, R36 ;  /* 0x0000000a49487c25 */ /* 0x000fe2000f8e0024 */
[----:B------:R-:W-:Y:S01]  /*0660*/  IADD3 R6, R62, 0x60, RZ ;  /* 0x000000603e067810 */ /* 0x000fe20007ffe0ff */
[----:B------:R-:W-:Y:S01]  /*0670*/  ULDC.64 UR10, c[0x0][0x248] ;  /* 0x00009200000a7ab9 */ /* 0x000fe20000000a00 */
[----:B------:R-:W-:Y:S01]  /*0680*/  SHF.R.S32.HI R63, RZ, 0x1f, R62 ;  /* 0x0000001fff3f7819 */ /* 0x000fe2000001143e */
[----:B0-----:R-:W-:Y:S01]  /*0690*/  @!P5 IMAD R0, R5, R8, RZ ;  /* 0x000000080500d224 */ /* 0x001fe200078e02ff */
[----:B------:R-:W-:Y:S01]  /*06a0*/  IADD3 R71, R73, R71, RZ ;  /* 0x0000004749477210 */ /* 0x000fe20007ffe0ff */
[----:B------:R-:W0:Y:S01]  /*06b0*/  @!P1 LDC.64 R28, c[0x0][0x230] ;  /* 0x00008c00ff1c9b82 */ /* 0x000e220000000a00 */
[----:B------:R-:W-:Y:S01]  /*06c0*/  @!P5 MOV R70, R72 ;  /* 0x000000480046d202 */ /* 0x000fe20000000f00 */
[----:B------:R-:W-:Y:S01]  /*06d0*/  @!P5 IMAD R7, R60, R9, R0 ;  /* 0x000000093c07d224 */ /* 0x000fe200078e0200 */
[----:B------:R-:W-:Y:S01]  /*06e0*/  ISETP.GE.U32.AND P3, PT, R6, UR18, PT ;  /* 0x0000001206007c0c */ /* 0x000fe2000bf66070 */
[----:B------:R-:W-:Y:S01]  /*06f0*/  UIMAD.WIDE UR10, UR9, 0x8, UR10 ;  /* 0x00000008090a78a5 */ /* 0x000fe2000f8e020a */
[----:B------:R-:W-:Y:S01]  /*0700*/  SHF.R.S32.HI R25, RZ, 0x1f, R6 ;  /* 0x0000001fff197819 */ /* 0x000fe20000011406 */
[----:B------:R-:W-:Y:S01]  /*0710*/  @!P5 IMAD.WIDE.U32 R4, R60, R8, R70 ;  /* 0x000000083c04d225 */ /* 0x000fe200078e0046 */
[----:B------:R-:W-:Y:S01]  /*0720*/  IADD3 R0, R62, 0x80, RZ ;  /* 0x000000803e007810 */ /* 0x000fe20007ffe0ff */
[----:B------:R-:W4:Y:S01]  /*0730*/  @!P4 LDC.64 R8, c[0x0][0x288] ;  /* 0x0000a200ff08cb82 */ /* 0x000f220000000a00 */
[----:B------:R-:W-:-:S02]  /*0740*/  ISETP.GE.OR.EX P3, PT, R25, UR19, P6, P3 ;  /* 0x0000001319007c0c */ /* 0x000fc4000b766730 */
[----:B------:R-:W-:Y:S02]  /*0750*/  @!P5 IADD3 R5, R5, R7, RZ ;  /* 0x000000070505d210 */ /* 0x000fe40007ffe0ff */
[C---:B------:R-:W-:Y:S02]  /*0760*/  @!P5 SHF.L.U32 R17, R4.reuse, 0x2, RZ ;  /* 0x000000020411d819 */ /* 0x040fe400000006ff */
[----:B------:R-:W-:Y:S01]  /*0770*/  @!P5 SHF.L.U64.HI R16, R4, 0x2, R5 ;  /* 0x000000020410d819 */ /* 0x000fe20000010205 */
[----:B---3--:R-:W-:Y:S01]  /*0780*/  @!P1 IMAD R20, R15, R2, RZ ;  /* 0x000000020f149224 */ /* 0x008fe200078e02ff */
[----:B------:R-:W-:Y:S01]  /*0790*/  @!P1 MOV R4, R72 ;  /* 0x0000004800049202 */ /* 0x000fe20000000f00 */
[----:B------:R-:W3:Y:S01]  /*07a0*/  @!P1 LDC.64 R14, c[0x0][0x228] ;  /* 0x00008a00ff0e9b82 */ /* 0x000ee20000000a00 */
[----:B------:R-:W-:Y:S01]  /*07b0*/  @!P1 MOV R5, R71 ;  /* 0x0000004700059202 */ /* 0x000fe20000000f00 */
[----:B------:R-:W-:Y:S01]  /*07c0*/  @!P1 IMAD R19, R21, R3, R20 ;  /* 0x0000000315139224 */ /* 0x000fe200078e0214 */
[----:B------:R-:W-:-:S02]  /*07d0*/  ISETP.GE.U32.AND P2, PT, R0, UR18, PT ;  /* 0x0000001200007c0c */ /* 0x000fc4000bf46070 */
[----:B------:R-:W-:Y:S01]  /*07e0*/  SHF.R.S32.HI R7, RZ, 0x1f, R0 ;  /* 0x0000001fff077819 */ /* 0x000fe20000011400 */
[----:B------:R-:W-:Y:S01]  /*07f0*/  @!P1 IMAD.WIDE.U32 R2, R21, R2, R4 ;  /* 0x0000000215029225 */ /* 0x000fe200078e0004 */
[----:B------:R-:W-:Y:S01]  /*0800*/  @!P4 MOV R21, R71 ;  /* 0x000000470015c202 */ /* 0x000fe20000000f00 */
[----:B------:R-:W0:Y:S01]  /*0810*/  @!P3 LDC.64 R4, c[0x0][0x288] ;  /* 0x0000a200ff04bb82 */ /* 0x000e220000000a00 */
[----:B------:R-:W-:Y:S02]  /*0820*/  ISETP.GE.OR.EX P2, PT, R7, UR19, P6, P2 ;  /* 0x0000001307007c0c */ /* 0x000fe4000b746720 */
[----:B------:R-:W-:Y:S02]  /*0830*/  @!P1 IADD3 R3, R3, R19, RZ ;  /* 0x0000001303039210 */ /* 0x000fe40007ffe0ff */
[C---:B------:R-:W-:Y:S01]  /*0840*/  @!P1 SHF.L.U32 R19, R2.reuse, 0x2, RZ ;  /* 0x0000000202139819 */ /* 0x040fe200000006ff */
[----:B----4-:R-:W-:Y:S01]  /*0850*/  @!P4 IMAD R20, R23, R8, RZ ;  /* 0x000000081714c224 */ /* 0x010fe200078e02ff */
[----:B------:R-:W-:Y:S01]  /*0860*/  @!P1 SHF.L.U64.HI R22, R2, 0x2, R3 ;  /* 0x0000000202169819 */ /* 0x000fe20000010203 */
[----:B------:R-:W4:Y:S01]  /*0870*/  @!P4 LDC.64 R46, c[0x0][0x230] ;  /* 0x00008c00ff2ecb82 */ /* 0x000f220000000a00 */
[----:B-1----:R-:W-:Y:S01]  /*0880*/  @!P5 IADD3 R10, P0, R17, R10, RZ ;  /* 0x0000000a110ad210 */ /* 0x002fe20007f1e0ff */
[----:B------:R-:W-:Y:S01]  /*0890*/  @!P4 IMAD R23, R18, R9, R20 ;  /* 0x000000091217c224 */ /* 0x000fe200078e0214 */
[----:B------:R-:W-:-:S02]  /*08a0*/  @!P4 MOV R20, R72 ;  /* 0x000000480014c202 */ /* 0x000fc40000000f00 */
[----:B------:R-:W-:Y:S02]  /*08b0*/  @!P5 IADD3.X R11, R16, R11, RZ, P0, !PT ;  /* 0x0000000b100bd210 */ /* 0x000fe400007fe4ff */
[----:B--2---:R-:W-:Y:S01]  /*08c0*/  @!P5 IADD3 R12, P0, R17, R12, RZ ;  /* 0x0000000c110cd210 */ /* 0x004fe20007f1e0ff */
[----:B------:R-:W1:Y:S01]  /*08d0*/  @!P2 LDC.64 R2, c[0x0][0x288] ;  /* 0x0000a200ff02ab82 */ /* 0x000e620000000a00 */
[----:B------:R-:W-:Y:S01]  /*08e0*/  @!P4 IMAD.WIDE.U32 R8, R18, R8, R20 ;  /* 0x000000081208c225 */ /* 0x000fe200078e0014 */
[----:B------:R-:W-:Y:S02]  /*08f0*/  IADD3 R58, R62, 0xe0, RZ ;  /* 0x000000e03e3a7810 */ /* 0x000fe40007ffe0ff */
[----:B------:R-:W-:Y:S02]  /*0900*/  @!P5 IADD3.X R13, R16, R13, RZ, P0, !PT ;  /* 0x0000000d100dd210 */ /* 0x000fe400007fe4ff */
[----:B------:R-:W-:Y:S02]  /*0910*/  @!P4 IADD3 R9, R9, R23, RZ ;  /* 0x000000170909c210 */ /* 0x000fe40007ffe0ff */
[C---:B------:R-:W-:Y:S01]  /*0920*/  @!P4 SHF.L.U32 R23, R8.reuse, 0x2, RZ ;  /* 0x000000020817c819 */ /* 0x040fe200000006ff */
[----:B------:R-:W2:Y:S01]  /*0930*/  @!P4 LDC.64 R16, c[0x0][0x228] ;  /* 0x00008a00ff10cb82 */ /* 0x000ea20000000a00 */
[----:B------:R-:W-:Y:S01]  /*0940*/  @!P4 SHF.L.U64.HI R30, R8, 0x2, R9 ;  /* 0x00000002081ec819 */ /* 0x000fe20000010209 */
[----:B0-----:R-:W-:Y:S01]  /*0950*/  @!P3 IMAD R20, R25, R4, RZ ;  /* 0x000000041914b224 */ /* 0x001fe200078e02ff */
[----:B------:R-:W-:-:S02]  /*0960*/  @!P3 MOV R8, R72 ;  /* 0x000000480008b202 */ /* 0x000fc40000000f00 */
[----:B------:R-:W-:Y:S01]  /*0970*/  @!P3 MOV R9, R71 ;  /* 0x000000470009b202 */ /* 0x000fe20000000f00 */
[C---:B------:R-:W-:Y:S01]  /*0980*/  @!P3 IMAD R25, R6.reuse, R5, R20 ;  /* 0x000000050619b224 */ /* 0x040fe200078e0214 */
[C---:B------:R-:W-:Y:S01]  /*0990*/  @!P1 IADD3 R28, P0, R19.reuse, R28, RZ ;  /* 0x0000001c131c9210 */ /* 0x040fe20007f1e0ff */
[----:B------:R-:W0:Y:S01]  /*09a0*/  @!P3 LDC.64 R26, c[0x0][0x228] ;  /* 0x00008a00ff1abb82 */ /* 0x000e220000000a00 */
[----:B------:R-:W-:Y:S01]  /*09b0*/  SHF.R.S32.HI R61, RZ, 0x1f, R58 ;  /* 0x0000001fff3d7819 */ /* 0x000fe2000001143a */
[----:B------:R-:W-:Y:S01]  /*09c0*/  @!P3 IMAD.WIDE.U32 R4, R6, R4, R8 ;  /* 0x000000040604b225 */ /* 0x000fe200078e0008 */
[C---:B------:R-:W-:Y:S02]  /*09d0*/  @!P1 IADD3.X R29, R22.reuse, R29, RZ, P0, !PT ;  /* 0x0000001d161d9210 */ /* 0x040fe400007fe4ff */
[----:B---3--:R-:W-:Y:S02]  /*09e0*/  @!P1 IADD3 R14, P0, R19, R14, RZ ;  /* 0x0000000e130e9210 */ /* 0x008fe40007f1e0ff */
[----:B------:R-:W-:Y:S01]  /*09f0*/  @!P3 IADD3 R5, R5, R25, RZ ;  /* 0x000000190505b210 */ /* 0x000fe20007ffe0ff */
[----:B------:R-:W3:Y:S01]  /*0a00*/  @!P3 LDC.64 R18, c[0x0][0x230] ;  /* 0x00008c00ff12bb82 */ /* 0x000ee20000000a00 */
[----:B------:R-:W-:Y:S01]  /*0a10*/  @!P1 IADD3.X R15, R22, R15, RZ, P0, !PT ;  /* 0x0000000f160f9210 */ /* 0x000fe200007fe4ff */
[----:B-1----:R-:W-:Y:S01]  /*0a20*/  @!P2 IMAD R8, R7, R2, RZ ;  /* 0x000000020708a224 */ /* 0x002fe200078e02ff */
[----:B------:R-:W-:-:S02]  /*0a30*/  @!P3 SHF.L.U32 R7, R4, 0x2, RZ ;  /* 0x000000020407b819 */ /* 0x000fc400000006ff */
[----:B------:R-:W-:Y:S01]  /*0a40*/  @!P3 SHF.L.U64.HI R6, R4, 0x2, R5 ;  /* 0x000000020406b819 */ /* 0x000fe20000010205 */
[----:B------:R-:W-:Y:S01]  /*0a50*/  @!P2 IMAD R9, R0, R3, R8 ;  /* 0x000000030009a224 */ /* 0x000fe200078e0208 */
[----:B------:R-:W-:Y:S01]  /*0a60*/  ISETP.GE.U32.AND P1, PT, R62, UR18, PT ;  /* 0x000000123e007c0c */ /* 0x000fe2000bf26070 */
[----:B------:R-:W1:Y:S01]  /*0a70*/  @!P2 LDC.64 R20, c[0x0][0x230] ;  /* 0x00008c00ff14ab82 */ /* 0x000e620000000a00 */
[----:B------:R-:W-:Y:S02]  /*0a80*/  @!P2 MOV R4, R72 ;  /* 0x000000480004a202 */ /* 0x000fe40000000f00 */
[----:B------:R-:W-:Y:S02]  /*0a90*/  @!P2 MOV R5, R71 ;  /* 0x000000470005a202 */ /* 0x000fe40000000f00 */
[----:B------:R-:W-:Y:S02]  /*0aa0*/  ISETP.GE.OR.EX P1, PT, R63, UR19, P6, P1 ;  /* 0x000000133f007c0c */ /* 0x000fe4000b726710 */
[----:B----4-:R-:W-:Y:S01]  /*0ab0*/  @!P4 IADD3 R46, P0, R23, R46, RZ ;  /* 0x0000002e172ec210 */ /* 0x010fe20007f1e0ff */
[----:B------:R-:W-:Y:S01]  /*0ac0*/  @!P2 IMAD.WIDE.U32 R2, R0, R2, R4 ;  /* 0x000000020002a225 */ /* 0x000fe200078e0004 */
[----:B------:R-:W-:-:S02]  /*0ad0*/  P2R R24, PR, RZ, 0x20 ;  /* 0x00000020ff187803 */ /* 0x000fc40000000000 */
[----:B------:R-:W-:Y:S02]  /*0ae0*/  @!P4 IADD3.X R47, R30, R47, RZ, P0, !PT ;  /* 0x0000002f1e2fc210 */ /* 0x000fe400007fe4ff */
[----:B--2---:R-:W-:Y:S02]  /*0af0*/  @!P4 IADD3 R16, P0, R23, R16, RZ ;  /* 0x000000101710c210 */ /* 0x004fe40007f1e0ff */
[----:B------:R-:W2:Y:S01]  /*0b00*/  @!P2 LDC.64 R22, c[0x0][0x228] ;  /* 0x00008a00ff16ab82 */ /* 0x000ea20000000a00 */
[----:B------:R-:W-:Y:S02]  /*0b10*/  @!P2 IADD3 R5, R3, R9, RZ ;  /* 0x000000090305a210 */ /* 0x000fe40007ffe0ff */
[C---:B------:R-:W-:Y:S02]  /*0b20*/  @!P2 SHF.L.U32 R3, R2.reuse, 0x2, RZ ;  /* 0x000000020203a819 */ /* 0x040fe400000006ff */
[----:B------:R-:W-:Y:S02]  /*0b30*/  @!P2 SHF.L.U64.HI R2, R2, 0x2, R5 ;  /* 0x000000020202a819 */ /* 0x000fe40000010205 */
[----:B------:R-:W-:Y:S01]  /*0b40*/  @!P4 IADD3.X R17, R30, R17, RZ, P0, !PT ;  /* 0x000000111e11c210 */ /* 0x000fe200007fe4ff */
[----:B------:R-:W4:Y:S01]  /*0b50*/  @!P1 LDC.64 R4, c[0x0][0x288] ;  /* 0x0000a200ff049b82 */ /* 0x000f220000000a00 */
[----:B---3--:R-:W-:-:S04]  /*0b60*/  @!P3 IADD3 R18, P0, R7, R18, RZ ;  /* 0x000000120712b210 */ /* 0x008fc80007f1e0ff */
[----:B------:R-:W-:Y:S02]  /*0b70*/  @!P3 IADD3.X R19, R6, R19, RZ, P0, !PT ;  /* 0x000000130613b210 */ /* 0x000fe400007fe4ff */
[----:B0-----:R-:W-:Y:S01]  /*0b80*/  @!P3 IADD3 R26, P0, R7, R26, RZ ;  /* 0x0000001a071ab210 */ /* 0x001fe20007f1e0ff */
[----:B------:R-:W0:Y:S01]  /*0b90*/  @!P1 LDC.64 R44, c[0x0][0x230] ;  /* 0x00008c00ff2c9b82 */ /* 0x000e220000000a00 */
[----:B------:R-:W-:Y:S02]  /*0ba0*/  IADD3 R7, R62, 0xa0, RZ ;  /* 0x000000a03e077810 */ /* 0x000fe40007ffe0ff */
[----:B------:R-:W-:Y:S02]  /*0bb0*/  @!P3 IADD3.X R27, R6, R27, RZ, P0, !PT ;  /* 0x0000001b061bb210 */ /* 0x000fe400007fe4ff */
[----:B-1----:R-:W-:-:S04]  /*0bc0*/  @!P2 IADD3 R20, P0, R3, R20, RZ ;  /* 0x000000140314a210 */ /* 0x002fc80007f1e0ff */
[C---:B------:R-:W-:Y:S02]  /*0bd0*/  @!P2 IADD3.X R21, R2.reuse, R21, RZ, P0, !PT ;  /* 0x000000150215a210 */ /* 0x040fe400007fe4ff */
[----:B--2---:R-:W-:Y:S02]  /*0be0*/  @!P2 IADD3 R22, P0, R3, R22, RZ ;  /* 0x000000160316a210 */ /* 0x004fe40007f1e0ff */
[----:B------:R-:W-:Y:S02]  /*0bf0*/  @!P1 MOV R3, R71 ;  /* 0x0000004700039202 */ /* 0x000fe40000000f00 */
[----:B------:R-:W-:Y:S01]  /*0c00*/  @!P2 IADD3.X R23, R2, R23, RZ, P0, !PT ;  /* 0x000000170217a210 */ /* 0x000fe200007fe4ff */
[----:B----4-:R-:W-:Y:S01]  /*0c10*/  @!P1 IMAD R0, R63, R4, RZ ;  /* 0x000000043f009224 */ /* 0x010fe200078e02ff */
[----:B------:R-:W-:-:S03]  /*0c20*/  @!P1 MOV R2, R72 ;  /* 0x0000004800029202 */ /* 0x000fc60000000f00 */
[C---:B------:R-:W-:Y:S02]  /*0c30*/  @!P1 IMAD R5, R62.reuse, R5, R0 ;  /* 0x000000053e059224 */ /* 0x040fe400078e0200 */
[----:B------:R-:W-:-:S05]  /*0c40*/  @!P1 IMAD.WIDE.U32 R2, R62, R4, R2 ;  /* 0x000000043e029225 */ /* 0x000fca00078e0002 */
[----:B------:R-:W-:Y:S02]  /*0c50*/  @!P1 IADD3 R3, R3, R5, RZ ;  /* 0x0000000503039210 */ /* 0x000fe40007ffe0ff */
[----:B------:R-:W1:Y:S01]  /*0c60*/  @!P1 LDC.64 R4, c[0x0][0x228] ;  /* 0x00008a00ff049b82 */ /* 0x000e620000000a00 */
[C---:B------:R-:W-:Y:S02]  /*0c70*/  @!P1 SHF.L.U32 R39, R2.reuse, 0x2, RZ ;  /* 0x0000000202279819 */ /* 0x040fe400000006ff */
[----:B------:R-:W-:Y:S02]  /*0c80*/  @!P1 SHF.L.U64.HI R2, R2, 0x2, R3 ;  /* 0x0000000202029819 */ /* 0x000fe40000010203 */
[----:B0-----:R-:W-:Y:S02]  /*0c90*/  @!P1 IADD3 R44, P0, R39, R44, RZ ;  /* 0x0000002c272c9210 */ /* 0x001fe40007f1e0ff */
[----:B------:R-:W-:Y:S02]  /*0ca0*/  SHF.R.S32.HI R3, RZ, 0x1f, R7 ;  /* 0x0000001fff037819 */ /* 0x000fe40000011407 */
[----:B------:R-:W-:-:S02]  /*0cb0*/  @!P1 IADD3.X R45, R2, R45, RZ, P0, !PT ;  /* 0x0000002d022d9210 */ /* 0x000fc400007fe4ff */
[----:B-1----:R-:W-:-:S04]  /*0cc0*/  @!P1 IADD3 R38, P0, R39, R4, RZ ;  /* 0x0000000427269210 */ /* 0x002fc80007f1e0ff */
[----:B------:R-:W-:Y:S02]  /*0cd0*/  @!P1 IADD3.X R39, R2, R5, RZ, P0, !PT ;  /* 0x0000000502279210 */ /* 0x000fe400007fe4ff */
[----:B------:R-:W-:-:S04]  /*0ce0*/  ISETP.GE.U32.AND P0, PT, R7, UR18, PT ;  /* 0x0000001207007c0c */ /* 0x000fc8000bf06070 */
[----:B------:R-:W-:-:S13]  /*0cf0*/  ISETP.GE.OR.EX P0, PT, R3, UR19, P6, P0 ;  /* 0x0000001303007c0c */ /* 0x000fda000b706700 */
[----:B------:R-:W0:Y:S01]  /*0d00*/  @!P0 LDC.64 R4, c[0x0][0x288] ;  /* 0x0000a200ff048b82 */ /* 0x000e220000000a00 */
[----:B------:R-:W-:-:S07]  /*0d10*/  @!P0 MOV R2, R72 ;  /* 0x0000004800028202 */ /* 0x000fce0000000f00 */
[----:B------:R-:W1:Y:S01]  /*0d20*/  @!P0 LDC.64 R40, c[0x0][0x230] ;  /* 0x00008c00ff288b82 */ /* 0x000e620000000a00 */
[----:B0-----:R-:W-:Y:S01]  /*0d30*/  @!P0 IMAD R0, R3, R4, RZ ;  /* 0x0000000403008224 */ /* 0x001fe200078e02ff */
[----:B------:R-:W-:-:S03]  /*0d40*/  @!P0 MOV R3, R71 ;  /* 0x0000004700038202 */ /* 0x000fc60000000f00 */
[C---:B------:R-:W-:Y:S02]  /*0d50*/  @!P0 IMAD R5, R7.reuse, R5, R0 ;  /* 0x0000000507058224 */ /* 0x040fe400078e0200 */
        /* <DEDUP_REMOVED lines=10> */
[----:B------:R-:W-:-:S04]  /*0e00*/  ISETP.GE.AND.EX P6, PT, R61, UR21, PT, P6 ;  /* 0x000000153d007c0c */ /* 0x000fc8000bfc6360 */
[----:B------:R-:W-:-:S13]  /*0e10*/  ISETP.GT.U32.OR P6, PT, R66, 0xff, P6 ;  /* 0x000000ff4200780c */ /* 0x000fda00037c4470 */
[----:B------:R-:W0:Y:S01]  /*0e20*/  @!P6 LDC.64 R4, c[0x0][0x288] ;  /* 0x0000a200ff04eb82 */ /* 0x000e220000000a00 */
[----:B------:R-:W-:Y:S02]  /*0e30*/  @!P6 MOV R2, R72 ;  /* 0x000000480002e202 */ /* 0x000fe40000000f00 */
[----:B------:R-:W-:-:S05]  /*0e40*/  @!P6 MOV R3, R71 ;  /* 0x000000470003e202 */ /* 0x000fca0000000f00 */
[----:B------:R-:W1:Y:S08]  /*0e50*/  @!P6 LDC.64 R30, c[0x0][0x230] ;  /* 0x00008c00ff1eeb82 */ /* 0x000e700000000a00 */
[----:B------:R-:W2:Y:S01]  /*0e60*/  @!P6 LDC.64 R6, c[0x0][0x228] ;  /* 0x00008a00ff06eb82 */ /* 0x000ea20000000a00 */
[-C--:B0-----:R-:W-:Y:S02]  /*0e70*/  @!P6 IMAD R0, R61, R4.reuse, RZ ;  /* 0x000000043d00e224 */ /* 0x081fe400078e02ff */
[----:B------:R-:W-:-:S04]  /*0e80*/  @!P6 IMAD.WIDE.U32 R2, R58, R4, R2 ;  /* 0x000000043a02e225 */ /* 0x000fc800078e0002 */
[----:B------:R-:W-:Y:S01]  /*0e90*/  @!P6 IMAD R5, R58, R5, R0 ;  /* 0x000000053a05e224 */ /* 0x000fe200078e0200 */
[----:B------:R-:W-:-:S04]  /*0ea0*/  @!P6 SHF.L.U32 R49, R2, 0x2, RZ ;  /* 0x000000020231e819 */ /* 0x000fc800000006ff */
[----:B------:R-:W-:Y:S02]  /*0eb0*/  @!P6 IADD3 R3, R3, R5, RZ ;  /* 0x000000050303e210 */ /* 0x000fe40007ffe0ff */
[----:B-1----:R-:W-:Y:S02]  /*0ec0*/  @!P6 IADD3 R30, P5, R49, R30, RZ ;  /* 0x0000001e311ee210 */ /* 0x002fe40007fbe0ff */
[----:B------:R-:W-:Y:S02]  /*0ed0*/  @!P6 SHF.L.U64.HI R0, R2, 0x2, R3 ;  /* 0x000000020200e819 */ /* 0x000fe40000010203 */
[----:B------:R-:W-:Y:S02]  /*0ee0*/  MOV R2, UR10 ;  /* 0x0000000a00027c02 */ /* 0x000fe40008000f00 */
[----:B------:R-:W-:Y:S02]  /*0ef0*/  MOV R3, UR11 ;  /* 0x0000000b00037c02 */ /* 0x000fe40008000f00 */
[----:B------:R-:W-:-:S04]  /*0f00*/  @!P6 IADD3.X R31, R0, R31, RZ, P5, !PT ;  /* 0x0000001f001fe210 */ /* 0x000fc80002ffe4ff */
[----:B------:R-:W3:Y:S01]  /*0f10*/  LDG.E.64 R2, desc[UR14][R2.64] ;  /* 0x0000000e02027981 */ /* 0x000ee2000c1e1b00 */
[----:B------:R-:W-:-:S06]  /*0f20*/  CS2R R32, SRZ ;  /* 0x0000000000207805 */ /* 0x000fcc000001ff00 */
[----:B------:R0:W5:Y:S02]  /*0f30*/  @!P4 LDG.E.64 R32, desc[UR14][R46.64] ;  /* 0x0000000e2e20c981 */ /* 0x000164000c1e1b00 */
[----:B0-----:R-:W-:-:S06]  /*0f40*/  CS2R R46, SRZ ;  /* 0x00000000002e7805 */ /* 0x001fcc000001ff00 */
[----:B------:R-:W5:Y:S01]  /*0f50*/  @!P1 LDG.E.64 R46, desc[UR14][R44.64] ;  /* 0x0000000e2c2e9981 */ /* 0x000f62000c1e1b00 */
[----:B---3--:R-:W-:Y:S02]  /*0f60*/  R2UR UR13, R2 ;  /* 0x00000000020d72ca */ /* 0x008fe400000e0000 */
[----:B------:R-:W-:-:S11]  /*0f70*/  MOV R2, RZ ;  /* 0x000000ff00027202 */ /* 0x000fd60000000f00 */
[----:B------:R-:W-:-:S05]  /*0f80*/  MOV R4, UR13 ;  /* 0x0000000d00047c02 */ /* 0x000fca0008000f00 */
[----:B------:R-:W-:Y:S01]  /*0f90*/  FFMA.FTZ R4, -R4, UR13, R3 ;  /* 0x0000000d04047c23 */ /* 0x000fe20008010103 */
[----:B------:R-:W-:-:S04]  /*0fa0*/  HFMA2.MMA R3, -RZ, RZ, 0, 0 ;  /* 0x00000000ff037435 */ /* 0x000fc800000001ff */
[----:B------:R-:W-:-:S13]  /*0fb0*/  FSETP.GTU.FTZ.AND P5, PT, R4, RZ, PT ;  /* 0x000000ff0400720b */ /* 0x000fda0003fbc000 */
[----:B------:R-:W-:Y:S01]  /*0fc0*/  VOTEU.ANY UP0, P5 ;  /* 0x00000000003f7886 */ /* 0x000fe20002800100 */
[----:B--2---:R-:W-:-:S04]  /*0fd0*/  @!P6 IADD3 R48, P5, R49, R6, RZ ;  /* 0x000000063130e210 */ /* 0x004fc80007fbe0ff */
[----:B------:R-:W-:Y:S01]  /*0fe0*/  @!P6 IADD3.X R49, R0, R7, RZ, P5, !PT ;  /* 0x000000070031e210 */ /* 0x000fe20002ffe4ff */
[----:B------:R-:W-:Y:S01]  /*0ff0*/  @UP0 ULDC UR10, c[0x0][0x250] ;  /* 0x00009400000a0ab9 */ /* 0x000fe20000000800 */
[----:B------:R-:W-:-:S13]  /*1000*/  PLOP3.LUT P5, PT, PT, PT, UP0, 0x80, 0x0 ;  /* 0x000000000000781c */ /* 0x000fda0003faf008 */
[----:B------:R-:W-:Y:S01]  /*1010*/  @P5 FADD.FTZ R0, R4, UR10 ;  /* 0x0000000a04005e21 */ /* 0x000fe20008010000 */
[----:B------:R-:W-:-:S05]  /*1020*/  CS2R R4, SRZ ;  /* 0x0000000000047805 */ /* 0x000fca000001ff00 */
[----:B------:R-:W0:Y:S02]  /*1030*/  @P5 MUFU.RSQ R0, R0 ;  /* 0x0000000000005308 */ /* 0x000e240000001400 */
[----:B0-----:R-:W-:Y:S02]  /*1040*/  @P5 R2UR UR10, R0 ;  /* 0x00000000000a52ca */ /* 0x001fe400000e0000 */
[----:B------:R-:W-:Y:S02]  /*1050*/  ISETP.NE.AND P5, PT, R24, RZ, PT ;  /* 0x000000ff1800720c */ /* 0x000fe40003fa5270 */
[----:B------:R-:W-:-:S06]  /*1060*/  CS2R R24, SRZ ;  /* 0x0000000000187805 */ /* 0x000fcc000001ff00 */
[----:B------:R0:W5:Y:S05]  /*1070*/  @!P6 LDG.E.64 R24, desc[UR14][R30.64] ;  /* 0x0000000e1e18e981 */ /* 0x00016a000c1e1b00 */
[----:B------:R1:W5:Y:S04]  /*1080*/  @!P5 LDG.E.64 R2, desc[UR14][R10.64] ;  /* 0x0000000e0a02d981 */ /* 0x000368000c1e1b00 */
[----:B------:R2:W5:Y:S01]  /*1090*/  @!P5 LDG.E.64 R4, desc[UR14][R12.64] ;  /* 0x0000000e0c04d981 */ /* 0x000562000c1e1b00 */
[----:B0-----:R-:W-:-:S02]  /*10a0*/  CS2R R30, SRZ ;  /* 0x00000000001e7805 */ /* 0x001fc4000001ff00 */
[----:B------:R-:W-:Y:S02]  /*10b0*/  CS2R R6, SRZ ;  /* 0x0000000000067805 */ /* 0x000fe4000001ff00 */
[----:B------:R-:W-:Y:S02]  /*10c0*/  ISETP.NE.AND P5, PT, R67, RZ, PT ;  /* 0x000000ff4300720c */ /* 0x000fe40003fa5270 */
[----:B-1----:R-:W-:Y:S01]  /*10d0*/  CS2R R10, SRZ ;  /* 0x00000000000a7805 */ /* 0x002fe2000001ff00 */
[----:B------:R0:W5:Y:S01]  /*10e0*/  @!P3 LDG.E.64 R30, desc[UR14][R18.64] ;  /* 0x0000000e121eb981 */ /* 0x000162000c1e1b00 */
[----:B--2---:R-:W-:-:S03]  /*10f0*/  CS2R R12, SRZ ;  /* 0x00000000000c7805 */ /* 0x004fc6000001ff00 */
[----:B------:R-:W5:Y:S04]  /*1100*/  @!P6 LDG.E.64 R6, desc[UR14][R48.64] ;  /* 0x0000000e3006e981 */ /* 0x000f68000c1e1b00 */
[----:B------:R1:W5:Y:S01]  /*1110*/  @!P4 LDG.E.64 R10, desc[UR14][R16.64] ;  /* 0x0000000e100ac981 */ /* 0x000362000c1e1b00 */
[----:B0-----:R-:W-:-:S03]  /*1120*/  CS2R R18, SRZ ;  /* 0x0000000000127805 */ /* 0x001fc6000001ff00 */
[----:B------:R0:W5:Y:S04]  /*1130*/  @!P3 LDG.E.64 R12, desc[UR14][R26.64] ;  /* 0x0000000e1a0cb981 */ /* 0x000168000c1e1b00 */
[----:B------:R-:W5:Y:S01]  /*1140*/  @!P0 LDG.E.64 R18, desc[UR14][R42.64] ;  /* 0x0000000e2a128981 */ /* 0x000f62000c1e1b00 */
[----:B-1----:R-:W-:Y:S02]  /*1150*/  CS2R R16, SRZ ;  /* 0x0000000000107805 */ /* 0x002fe4000001ff00 */
[----:B0-----:R-:W-:-:S04]  /*1160*/  CS2R R26, SRZ ;  /* 0x00000000001a7805 */ /* 0x001fc8000001ff00 */
[----:B------:R-:W5:Y:S04]  /*1170*/  @!P1 LDG.E.64 R16, desc[UR14][R38.64] ;  /* 0x0000000e26109981 */ /* 0x000f68000c1e1b00 */
[----:B------:R-:W5:Y:S01]  /*1180*/  @!P0 LDG.E.64 R26, desc[UR14][R40.64] ;  /* 0x0000000e281a8981 */ /* 0x000f62000c1e1b00 */
[----:B------:R-:W-:Y:S02]  /*1190*/  CS2R R34, SRZ ;  /* 0x0000000000227805 */ /* 0x000fe4000001ff00 */
[----:B------:R-:W-:-:S04]  /*11a0*/  CS2R R8, SRZ ;  /* 0x0000000000087805 */ /* 0x000fc8000001ff00 */
[----:B------:R0:W5:Y:S04]  /*11b0*/  @!P5 LDG.E.64 R34, desc[UR14][R28.64] ;  /* 0x0000000e1c22d981 */ /* 0x000168000c1e1b00 */
[----:B------:R1:W5:Y:S01]  /*11c0*/  @!P5 LDG.E.64 R8, desc[UR14][R14.64] ;  /* 0x0000000e0e08d981 */ /* 0x000362000c1e1b00 */
[----:B------:R-:W-:Y:S01]  /*11d0*/  ISETP.GT.U32.AND P5, PT, R66, 0xff, PT ;  /* 0x000000ff4200780c */ /* 0x000fe20003fa4070 */
[----:B------:R-:W-:Y:S01]  /*11e0*/  UMOV UR17, 0x3f800000 ;  /* 0x3f80000000117882 */ /* 0x000fe20000000000 */
[----:B0-----:R-:W-:Y:S02]  /*11f0*/  CS2R R28, SRZ ;  /* 0x00000000001c7805 */ /* 0x001fe4000001ff00 */
[----:B-1----:R-:W-:Y:S01]  /*1200*/  CS2R R14, SRZ ;  /* 0x00000000000e7805 */ /* 0x002fe2000001ff00 */
[----:B------:R-:W-:Y:S01]  /*1210*/  @UP0 UMOV UR17, UR10 ;  /* 0x0000000a00110c82 */ /* 0x000fe20008000000 */
[----:B------:R-:W-:Y:S02]  /*1220*/  BSSY B0, `(.L_x_1422) ;  /* 0x0000011000007945 */ /* 0x000fe40003800000 */
[----:B------:R0:W5:Y:S04]  /*1230*/  @!P2 LDG.E.64 R28, desc[UR14][R20.64] ;  /* 0x0000000e141ca981 */ /* 0x000168000c1e1b00 */
[----:B------:R1:W5:Y:S01]  /*1240*/  @!P2 LDG.E.64 R14, desc[UR14][R22.64] ;  /* 0x0000000e160ea981 */ /* 0x000362000c1e1b00 */
[----:B0-----:R-:W-:-:S02]  /*1250*/  CS2R R20, SRZ ;  /* 0x0000000000147805 */ /* 0x001fc4000001ff00 */
[----:B-1----:R-:W-:Y:S01]  /*1260*/  CS2R R22, SRZ ;  /* 0x0000000000167805 */ /* 0x002fe2000001ff00 */
[----:B------:R-:W-:Y:S06]  /*1270*/  @P5 BRA `(.L_x_1423) ;  /* 0x00000000002c5947 */ /* 0x000fec0003800000 */
[C---:B------:R-:W-:Y:S01]  /*1280*/  SHF.L.U32 R39, R36.reuse, 0x2, RZ ;  /* 0x0000000224277819 */ /* 0x040fe200000006ff */
[----:B------:R-:W-:Y:S01]  /*1290*/  ULDC.64 UR10, c[0x0][0x238] ;  /* 0x00008e00000a7ab9 */ /* 0x000fe20000000a00 */
[----:B------:R-:W-:Y:S02]  /*12a0*/  SHF.L.U64.HI R0, R36, 0x2, R37 ;  /* 0x0000000224007819 */ /* 0x000fe40000010225 */
[----:B------:R-:W-:-:S04]  /*12b0*/  IADD3 R20, P5, R39, UR10, RZ ;  /* 0x0000000a27147c10 */ /* 0x000fc8000ffbe0ff */
[----:B------:R-:W-:Y:S02]  /*12c0*/  IADD3.X R21, R0, UR11, RZ, P5, !PT ;  /* 0x0000000b00157c10 */ /* 0x000fe4000affe4ff */
[----:B------:R-:W-:-:S04]  /*12d0*/  ISETP.NE.AND P5, PT, RZ, UR16, PT ;  /* 0x00000010ff007c0c */ /* 0x000fc8000bfa5270 */
[----:B------:R-:W5:Y:S09]  /*12e0*/  LDG.E.64 R20, desc[UR14][R20.64] ;  /* 0x0000000e14147981 */ /* 0x000f72000c1e1b00 */
[----:B------:R-:W0:Y:S02]  /*12f0*/  @P5 LDC.64 R36, c[0x0][0x240] ;  /* 0x00009000ff245b82 */ /* 0x000e240000000a00 */
[----:B0-----:R-:W-:-:S04]  /*1300*/  @P5 IADD3 R36, P6, R39, R36, RZ ;  /* 0x0000002427245210 */ /* 0x001fc80007fde0ff */
[----:B------:R-:W-:-:S05]  /*1310*/  @P5 IADD3.X R37, R0, R37, RZ, P6, !PT ;  /* 0x0000002500255210 */ /* 0x000fca00037fe4ff */
[----:B------:R0:W5:Y:S04]  /*1320*/  @P5 LDG.E.64 R22, desc[UR14][R36.64] ;  /* 0x0000000e24165981 */ /* 0x000168000c1e1b00 */
.L_x_1423:
[----:B------:R-:W-:Y:S05]  /*1330*/  BSYNC B0 ;  /* 0x0000000000007941 */ /* 0x000fea0003800000 */
.L_x_1422:
[----:B------:R-:W-:Y:S01]  /*1340*/  ISETP.NE.AND P5, PT, RZ, UR16, PT ;  /* 0x00000010ff007c0c */ /* 0x000fe2000bfa5270 */
[----:B-----5:R-:W-:Y:S01]  /*1350*/  FADD.FTZ R46, R46, -UR13 ;  /* 0x8000000d2e2e7e21 */ /* 0x020fe20008010000 */
[----:B------:R-:W-:Y:S01]  /*1360*/  FADD.FTZ R47, R47, -UR13 ;  /* 0x8000000d2f2f7e21 */ /* 0x000fe20008010000 */
[----:B------:R-:W-:Y:S01]  /*1370*/  FADD.FTZ R54, R35, -UR13 ;  /* 0x8000000d23367e21 */ /* 0x000fe20008010000 */
[----:B------:R-:W-:Y:S01]  /*1380*/  FADD.FTZ R57, R34, -UR13 ;  /* 0x8000000d22397e21 */ /* 0x000fe20008010000 */
[----:B------:R-:W-:Y:S01]  /*1390*/  P2R R0, PR, RZ, 0x20 ;  /* 0x00000020ff007803 */ /* 0x000fe20000000000 */
[----:B------:R-:W-:Y:S01]  /*13a0*/  FMUL.FTZ R59, R46, UR17 ;  /* 0x000000112e3b7c20 */ /* 0x000fe20008410000 */
[----:B0-----:R-:W-:Y:S01]  /*13b0*/  MOV R37, R8 ;  /* 0x0000000800257202 */ /* 0x001fe20000000f00 */
[----:B------:R-:W-:Y:S01]  /*13c0*/  FMUL.FTZ R56, R47, UR17 ;  /* 0x000000112f387c20 */ /* 0x000fe20008410000 */
[----:B------:R-:W-:Y:S02]  /*13d0*/  MOV R36, R16 ;  /* 0x0000001000247202 */ /* 0x000fe40000000f00 */
[----:B------:R-:W-:-:S02]  /*13e0*/  MOV R35, R17 ;  /* 0x0000001100237202 */ /* 0x000fc40000000f00 */
        /* <DEDUP_REMOVED lines=19> */
.L_x_1424:
        /* <DEDUP_REMOVED lines=26> */
.L_x_1425:
[----:B------:R-:W-:Y:S01]  /*16c0*/  FFMA.FTZ R40, R56, R38, R39 ;  /* 0x0000002638287223 */ /* 0x000fe20000010027 */
[----:B------:R-:W-:Y:S01]  /*16d0*/  FMUL.FTZ R0, R37, R20 ;  /* 0x0000001425007220 */ /* 0x000fe20000410000 */
[----:B------:R-:W-:Y:S01]  /*16e0*/  FADD.FTZ R41, R38, R41 ;  /* 0x0000002926297221 */ /* 0x000fe20000010000 */
[----:B------:R-:W-:Y:S01]  /*16f0*/  FADD.FTZ R55, R32, -UR13 ;  /* 0x8000000d20377e21 */ /* 0x000fe20008010000 */
[----:B------:R-:W-:Y:S01]  /*1700*/  FADD.FTZ R52, R33, -UR13 ;  /* 0x8000000d21347e21 */ /* 0x000fe20008010000 */
        /* <DEDUP_REMOVED lines=26> */
.L_x_1426:
        /* <DEDUP_REMOVED lines=31> */
.L_x_1427:
        /* <DEDUP_REMOVED lines=31> */
.L_x_1428:
[----:B------:R-:W-:Y:S01]  /*1c90*/  FFMA.FTZ R40, R50, R41, R39 ;  /* 0x0000002932287223 */ /* 0x000fe20000010027 */
[----:B------:R-:W-:Y:S01]  /*1ca0*/  FMUL.FTZ R38, R29, R20 ;  /* 0x000000141d267220 */ /* 0x000fe20000410000 */
[----:B------:R-:W-:Y:S01]  /*1cb0*/  FADD.FTZ R39, R41, R0 ;  /* 0x0000000029277221 */ /* 0x000fe20000010000 */
[----:B------:R-:W-:Y:S02]  /*1cc0*/  FADD.FTZ R26, R26, -UR13 ;  /* 0x8000000d1a1a7e21 */ /* 0x000fe40008010000 */
[----:B------:R-:W-:Y:S01]  /*1cd0*/  FFMA.FTZ R41, R51, R38, R40 ;  /* 0x0000002633297223 */ /* 0x000fe20000010028 */
[----:B------:R-:W-:Y:S01]  /*1ce0*/  FADD.FTZ R40, R27, -UR13 ;  /* 0x8000000d1b287e21 */ /* 0x000fe20008010000 */
[----:B------:R-:W-:Y:S01]  /*1cf0*/  FADD.FTZ R0, R39, R38 ;  /* 0x0000002627007221 */ /* 0x000fe20000010000 */
[----:B------:R-:W-:Y:S01]  /*1d00*/  FMUL.FTZ R49, R26, UR17 ;  /* 0x000000111a317c20 */ /* 0x000fe20008410000 */
[----:B------:R-:W-:Y:S01]  /*1d10*/  MOV R39, R18 ;  /* 0x0000001200277202 */ /* 0x000fe20000000f00 */
[----:B------:R-:W-:Y:S01]  /*1d20*/  FMUL.FTZ R27, R28, R21 ;  /* 0x000000151c1b7220 */ /* 0x000fe20000410000 */
[----:B------:R-:W-:Y:S01]  /*1d30*/  MOV R38, R19 ;  /* 0x0000001300267202 */ /* 0x000fe20000000f00 */
        /* <DEDUP_REMOVED lines=20> */
.L_x_1429:
[----:B------:R-:W-:Y:S01]  /*1e80*/  FFMA.FTZ R42, R48, R27, R41 ;  /* 0x0000001b302a7223 */ /* 0x000fe20000010029 */
[----:B------:R-:W-:Y:S01]  /*1e90*/  FMUL.FTZ R40, R39, R20 ;  /* 0x0000001427287220 */ /* 0x000fe20000410000 */
[----:B------:R-:W-:Y:S01]  /*1ea0*/  FADD.FTZ R27, R27, R0 ;  /* 0x000000001b1b7221 */ /* 0x000fe20000010000 */
[----:B------:R-:W-:Y:S01]  /*1eb0*/  FADD.FTZ R2, R2, -UR13 ;  /* 0x8000000d02027e21 */ /* 0x000fe20008010000 */
[----:B------:R-:W-:Y:S01]  /*1ec0*/  MOV R41, R4 ;  /* 0x0000000400297202 */ /* 0x000fe20000000f00 */
[----:B------:R-:W-:Y:S01]  /*1ed0*/  FFMA.FTZ R43, R49, R40, R42 ;  /* 0x00000028312b7223 */ /* 0x000fe2000001002a */
[----:B------:R-:W-:Y:S01]  /*1ee0*/  FADD.FTZ R42, R3, -UR13 ;  /* 0x8000000d032a7e21 */ /* 0x000fe20008010000 */
[----:B------:R-:W-:Y:S01]  /*1ef0*/  FADD.FTZ R0, R27, R40 ;  /* 0x000000281b007221 */ /* 0x000fe20000010000 */
        /* <DEDUP_REMOVED lines=18> */
[----:B-1----:R-:W-:-:S03]  /*2020*/  FADD.FTZ R75, -R68, 1 ;  /* 0x3f800000444b7421 */ /* 0x002fc60000010100 */
[----:B------:R-:W-:Y:S01]  /*2030*/  FMUL.FTZ R41, R41, R74 ;  /* 0x0000004a29297220 */ /* 0x000fe20000410000 */
[----:B------:R-:W-:Y:S01]  /*2040*/  FFMA.FTZ R75, R40, R75, 1 ;  /* 0x3f800000284b7423 */ /* 0x000fe2000001004b */
[----:B------:R-:W-:-:S04]  /*2050*/  FMUL.FTZ R40, R5, R68 ;  /* 0x0000004405287220 */ /* 0x000fc80000410000 */
[----:B------:R-:W-:-:S07]  /*2060*/  FMUL.FTZ R40, R40, R75 ;  /* 0x0000004b28287220 */ /* 0x000fce0000410000 */
.L_x_1430:
[----:B------:R-:W-:Y:S01]  /*2070*/  FFMA.FTZ R44, R26, R3, R43 ;  /* 0x000000031a2c7223 */ /* 0x000fe2000001002b */
[----:B------:R-:W-:Y:S01]  /*2080*/  FMUL.FTZ R42, R41, R20 ;  /* 0x00000014292a7220 */ /* 0x000fe20000410000 */
[----:B------:R-:W-:Y:S01]  /*2090*/  FADD.FTZ R3, R3, R0 ;  /* 0x0000000003037221 */ /* 0x000fe20000010000 */
[----:B------:R-:W-:Y:S01]  /*20a0*/  FADD.FTZ R0, R25, -UR13 ;  /* 0x8000000d19007e21 */ /* 0x000fe20008010000 */
[----:B------:R-:W-:Y:S01]  /*20b0*/  FMUL.FTZ R25, R40, R21 ;  /* 0x0000001528197220 */ /* 0x000fe20000410000 */
[----:B------:R-:W-:Y:S01]  /*20c0*/  FFMA.FTZ R43, R27, R42, R44 ;  /* 0x0000002a1b2b7223 */ /* 0x000fe2000001002c */
[----:B------:R-:W-:Y:S01]  /*20d0*/  FADD.FTZ R42, R3, R42 ;  /* 0x0000002a032a7221 */ /* 0x000fe20000010000 */
[----:B------:R-:W-:Y:S01]  /*20e0*/  FADD.FTZ R3, R24, -UR13 ;  /* 0x8000000d18037e21 */ /* 0x000fe20008010000 */
[----:B------:R-:W-:Y:S01]  /*20f0*/  MOV R44, R6 ;  /* 0x00000006002c7202 */ /* 0x000fe20000000f00 */
[----:B------:R-:W-:Y:S01]  /*2100*/  FMUL.FTZ R0, R0, UR17 ;  /* 0x0000001100007c20 */ /* 0x000fe20008410000 */
        /* <DEDUP_REMOVED lines=21> */
.L_x_1431:
        /* <DEDUP_REMOVED lines=12> */
[----:B------:R-:W-:Y:S02]  /*2320*/  BSSY B0, `(.L_x_1432) ;  /* 0x0000056000007945 */ /* 0x000fe40003800000 */
[----:B------:R-:W1:Y:S04]  /*2330*/  SHFL.DOWN PT, R46, R25, 0x1, 0x1f ;  /* 0x08201f00192e7f89 */ /* 0x000e6800000e0000 */
        /* <DEDUP_REMOVED lines=27> */
[----:B------:R-:W-:Y:S01]  /*24f0*/  FFMA.FTZ R43, R56, R35, RZ ;  /* 0x00000023382b7223 */ /* 0x000fe200000100ff */
[----:B------:R-:W-:Y:S01]  /*2500*/  FADD.FTZ R35, RZ, R35 ;  /* 0x00000023ff237221 */ /* 0x000fe20000010000 */
        /* <DEDUP_REMOVED lines=20> */
[----:B------:R-:W-:Y:S01]  /*2650*/  ISETP.NE.AND P5, PT, R65, RZ, PT ;  /* 0x000000ff4100720c */ /* 0x000fe20003fa5270 */
        /* <DEDUP_REMOVED lines=8> */
[----:B------:R-:W-:-:S02]  /*26e0*/  MOV R24, R25 ;  /* 0x0000001900187202 */ /* 0x000fc40000000f00 */
[----:B------:R-:W-:Y:S02]  /*26f0*/  MOV R25, R42 ;  /* 0x0000002a00197202 */ /* 0x000fe40000000f00 */
[----:B------:R0:W-:Y:S04]  /*2700*/  STS.128 [R68], R28 ;  /* 0x0000001c44007388 */ /* 0x0001e80000000c00 */
        /* <DEDUP_REMOVED lines=23> */
.L_x_1433:
[----:B------:R-:W-:Y:S05]  /*2880*/  BSYNC B0 ;  /* 0x0000000000007941 */ /* 0x000fea0003800000 */
.L_x_1432:
[----:B------:R-:W-:Y:S01]  /*2890*/  BAR.SYNC.DEFER_BLOCKING 0x0 ;  /* 0x0000000000007b1d */ /* 0x000fe20000010000 */
[----:B------:R-:W-:-:S04]  /*28a0*/  ISETP.GT.U32.AND P6, PT, R66, 0x7, PT ;  /* 0x000000074200780c */ /* 0x000fc80003fc4070 */
[----:B------:R-:W-:Y:S01]  /*28b0*/  P2R R32, PR, RZ, 0x40 ;  /* 0x00000040ff207803 */ /* 0x000fe20000000000 */
[----:B------:R-:W-:Y:S08]  /*28c0*/  BSSY B0, `(.L_x_1434) ;  /* 0x000009d000007945 */ /* 0x000ff00003800000 */
[----:B------:R-:W-:Y:S05]  /*28d0*/  @P6 BRA `(.L_x_1435) ;  /* 0x00000008006c6947 */ /* 0x000fea0003800000 */
[----:B------:R-:W0:Y:S04]  /*28e0*/  LDS.128 R36, [R68+0x80] ;  /* 0x0000800044247984 */ /* 0x000e280000000c00 */
[----:B------:R-:W1:Y:S04]  /*28f0*/  LDS.128 R32, [R68+0x100] ;  /* 0x0001000044207984 */ /* 0x000e680000000c00 */
[----:B------:R-:W2:Y:S04]  /*2900*/  LDS.128 R40, [R68+0x180] ;  /* 0x0001800044287984 */ /* 0x000ea80000000c00 */
[----:B------:R-:W3:Y:S01]  /*2910*/  LDS.128 R44, [R68+0x200] ;  /* 0x00020000442c7984 */ /* 0x000ee20000000c00 */
        /* <DEDUP_REMOVED lines=18> */
[----:B------:R-:W-:-:S02]  /*2a40*/  FADD.FTZ R74, R74, R47 ;  /* 0x0000002f4a4a7221 */ /* 0x000fc40000010000 */
[----:B------:R-:W3:Y:S01]  /*2a50*/  LDS.128 R44, [R68+0x400] ;  /* 0x00040000442c7984 */ /* 0x000ee20000000c00 */
        /* <DEDUP_REMOVED lines=28> */
[----:B------:R-:W1:Y:S01]  /*2c20*/  LDS.128 R36, [R68+0x700] ;  /* 0x0007000044247984 */ /* 0x000e620000000c00 */
[----:B--2---:R-:W-:Y:S01]  /*2c30*/  FADD.FTZ R77, R77, R40 ;  /* 0x000000284d4d7221 */ /* 0x004fe20000010000 */
[----:B------:R-:W-:Y:S01]  /*2c40*/  FADD.FTZ R40, R32, R41 ;  /* 0x0000002920287221 */ /* 0x000fe20000010000 */
[----:B------:R-:W-:Y:S01]  /*2c50*/  FADD.FTZ R74, R74, R35 ;  /* 0x000000234a4a7221 */ /* 0x000fe20000010000 */
[----:B------:R-:W-:Y:S01]  /*2c60*/  FADD.FTZ R75, R75, R42 ;  /* 0x0000002a4b4b7221 */ /* 0x000fe20000010000 */
[----:B------:R-:W2:Y:S01]  /*2c70*/  LDS.128 R32, [R68+0x780] ;  /* 0x0007800044207984 */ /* 0x000ea20000000c00 */
[----:B---3--:R-:W-:Y:S01]  /*2c80*/  FADD.FTZ R77, R77, R44 ;  /* 0x0000002c4d4d7221 */ /* 0x008fe20000010000 */
[----:B------:R-:W-:Y:S01]  /*2c90*/  FADD.FTZ R40, R40, R45 ;  /* 0x0000002d28287221 */ /* 0x000fe20000010000 */
[----:B------:R-:W-:Y:S01]  /*2ca0*/  FADD.FTZ R74, R74, R43 ;  /* 0x0000002b4a4a7221 */ /* 0x000fe20000010000 */
[----:B------:R-:W-:-:S03]  /*2cb0*/  FADD.FTZ R75, R75, R46 ;  /* 0x0000002e4b4b7221 */ /* 0x000fc60000010000 */
[----:B------:R-:W-:Y:S02]  /*2cc0*/  FADD.FTZ R74, R74, R47 ;  /* 0x0000002f4a4a7221 */ /* 0x000fe40000010000 */
[----:B------:R-:W-:Y:S01]  /*2cd0*/  LDS.128 R44, [R68+0x900] ;  /* 0x00090000442c7984 */ /* 0x000fe20000000c00 */
[----:B0-----:R-:W-:Y:S01]  /*2ce0*/  FADD.FTZ R77, R77, R28 ;  /* 0x0000001c4d4d7221 */ /* 0x001fe20000010000 */
        /* <DEDUP_REMOVED lines=8> */
[----:B--2---:R-:W-:Y:S01]  /*2d70*/  FADD.FTZ R77, R77, R32 ;  /* 0x000000204d4d7221 */ /* 0x004fe20000010000 */
[----:B------:R-:W-:Y:S01]  /*2d80*/  FADD.FTZ R32, R36, R33 ;  /* 0x0000002124207221 */ /* 0x000fe20000010000 */
[----:B------:R-:W-:Y:S01]  /*2d90*/  FADD.FTZ R74, R74, R39 ;  /* 0x000000274a4a7221 */ /* 0x000fe20000010000 */
[----:B------:R-:W-:Y:S01]  /*2da0*/  FADD.FTZ R75, R75, R34 ;  /* 0x000000224b4b7221 */ /* 0x000fe20000010000 */
[----:B------:R-:W2:Y:S02]  /*2db0*/  LDS.128 R36, [R68+0x980] ;  /* 0x0009800044247984 */ /* 0x000ea40000000c00 */
        /* <DEDUP_REMOVED lines=8> */
[----:B------:R-:W0:Y:S01]  /*2e40*/  LDS.128 R32, [R68+0xa00] ;  /* 0x000a000044207984 */ /* 0x000e220000000c00 */
[----:B------:R-:W-:Y:S01]  /*2e50*/  FADD.FTZ R77, R77, R44 ;  /* 0x0000002c4d4d7221 */ /* 0x000fe20000010000 */
[----:B------:R-:W-:Y:S01]  /*2e60*/  FADD.FTZ R74, R74, R31 ;  /* 0x0000001f4a4a7221 */ /* 0x000fe20000010000 */
[----:B------:R-:W-:Y:S01]  /*2e70*/  FADD.FTZ R44, R28, R45 ;  /* 0x0000002d1c2c7221 */ /* 0x000fe20000010000 */
[----:B------:R-:W-:Y:S01]  /*2e80*/  LDS.128 R40, [R68+0xb00] ;  /* 0x000b000044287984 */ /* 0x000fe20000000c00 */
        /* <DEDUP_REMOVED lines=22> */
[----:B------:R-:W3:Y:S01]  /*2ff0*/  LDS.128 R36, [R68+0xd00] ;  /* 0x000d000044247984 */ /* 0x000ee20000000c00 */
[----:B--2---:R-:W-:Y:S01]  /*3000*/  FADD.FTZ R77, R77, R44 ;  /* 0x0000002c4d4d7221 */ /* 0x004fe20000010000 */
        /* <DEDUP_REMOVED lines=18> */
[----:B------:R-:W-:Y:S01]  /*3130*/  LDS.128 R44, [R68+0xf80] ;  /* 0x000f8000442c7984 */ /* 0x000fe20000000c00 */
[----:B--2---:R-:W-:Y:S01]  /*3140*/  FADD.FTZ R77, R77, R40 ;  /* 0x000000284d4d7221 */ /* 0x004fe20000010000 */
[----:B------:R-:W-:Y:S01]  /*3150*/  FADD.FTZ R74, R74, R41 ;  /* 0x000000294a4a7221 */ /* 0x000fe20000010000 */
[----:B------:R-:W-:Y:S01]  /*3160*/  FADD.FTZ R75, R75, R42 ;  /* 0x0000002a4b4b7221 */ /* 0x000fe20000010000 */
[----:B------:R-:W2:Y:S01]  /*3170*/  LDS.128 R36, [R68+0xf00] ;  /* 0x000f000044247984 */ /* 0x000ea20000000c00 */
        /* <DEDUP_REMOVED lines=13> */
[----:B------:R-:W-:Y:S01]  /*3250*/  FADD.FTZ R28, R77, R44 ;  /* 0x0000002c4d1c7221 */ /* 0x000fe20000010000 */
[----:B------:R-:W-:Y:S01]  /*3260*/  FADD.FTZ R29, R74, R45 ;  /* 0x0000002d4a1d7221 */ /* 0x000fe20000010000 */
[----:B------:R-:W-:Y:S01]  /*3270*/  FADD.FTZ R30, R75, R46 ;  /* 0x0000002e4b1e7221 */ /* 0x000fe20000010000 */
[----:B------:R-:W-:-:S07]  /*3280*/  FADD.FTZ R31, R76, R47 ;  /* 0x0000002f4c1f7221 */ /* 0x000fce0000010000 */
.L_x_1435:
[----:B------:R-:W-:Y:S05]  /*3290*/  BSYNC B0 ;  /* 0x0000000000007941 */ /* 0x000fea0003800000 */
.L_x_1434:
        /* <DEDUP_REMOVED lines=19> */
.L_x_1437:
[----:B------:R-:W-:Y:S05]  /*33d0*/  BSYNC B0 ;  /* 0x0000000000007941 */ /* 0x000fea0003800000 */
.L_x_1436:
[----:B-1----:R-:W-:-:S13]  /*33e0*/  ISETP.GE.U32.AND P6, PT, R34, 0x2, PT ;  /* 0x000000022200780c */ /* 0x002fda0003fc6070 */
[----:B------:R-:W-:Y:S05]  /*33f0*/  @!P6 BRA `(.L_x_1438) ;  /* 0x0000001000b8e947 */ /* 0x000fea0003800000 */
[----:B--2---:R-:W0:Y:S01]  /*3400*/  LDC R31, c[0x0][0x10] ;  /* 0x00000400ff1f7b82 */ /* 0x004e220000000800 */
[----:B------:R-:W1:Y:S01]  /*3410*/  S2R R30, SR_CTAID.Y ;  /* 0x00000000001e7919 */ /* 0x000e620000002600 */
[----:B------:R-:W-:-:S06]  /*3420*/  ULOP3.LUT UR10, UR4, 0x1, URZ, 0xc0, !UPT ;  /* 0x00000001040a7892 */ /* 0x000fcc000f8ec03f */
[----:B------:R-:W2:Y:S08]  /*3430*/  LDC.64 R28, c[0x0][0x258] ;  /* 0x00009600ff1c7b82 */ /* 0x000eb00000000a00 */
[----:B------:R-:W3:Y:S01]  /*3440*/  LDC.64 R36, c[0x0][0x260] ;  /* 0x00009800ff247b82 */ /* 0x000ee20000000a00 */
[----:B0-----:R-:W-:-:S04]  /*3450*/  IMAD R33, R31, UR10, RZ ;  /* 0x0000000a1f217c24 */ /* 0x001fc8000f8e02ff */
[C---:B------:R-:W-:Y:S01]  /*3460*/  IMAD R32, R33.reuse, R34, RZ ;  /* 0x0000002221207224 */ /* 0x040fe200078e02ff */
[----:B-1----:R-:W-:-:S04]  /*3470*/  IADD3 R33, R33, R30, RZ ;  /* 0x0000001e21217210 */ /* 0x002fc80007ffe0ff */
[----:B------:R-:W-:Y:S01]  /*3480*/  SHF.L.U32 R35, R32, 0x1, RZ ;  /* 0x0000000120237819 */ /* 0x000fe200000006ff */
[----:B--2---:R-:W-:-:S04]  /*3490*/  IMAD.WIDE.U32 R28, R33, 0x4, R28 ;  /* 0x00000004211c7825 */ /* 0x004fc800078e001c */
[----:B---3--:R-:W-:Y:S01]  /*34a0*/  IMAD.WIDE R36, R35, 0x4, R36 ;  /* 0x0000000423247825 */ /* 0x008fe200078e0224 */
[----:B------:R-:W-:Y:S06]  /*34b0*/  @P5 BRA `(.L_x_1439) ;  /* 0x0000000000685947 */ /* 0x000fec0003800000 */
[----:B------:R-:W0:Y:S01]  /*34c0*/  S2R R65, SR_LANEID ;  /* 0x0000000000417919 */ /* 0x000e220000000000 */
[----:B------:R-:W-:Y:S01]  /*34d0*/  VOTEU.ANY UR11, UPT, PT ;  /* 0x00000000000b7886 */ /* 0x000fe200038e0100 */
[----:B------:R-:W-:Y:S01]  /*34e0*/  ULOP3.LUT UP0, URZ, UR4, 0x2, URZ, 0xc0, !UPT ;  /* 0x00000002043f7892 */ /* 0x000fe2000f80c03f */
[----:B------:R-:W-:Y:S01]  /*34f0*/  IMAD R33, R31, UR12, R30 ;  /* 0x0000000c1f217c24 */ /* 0x000fe2000f8e021e */
[----:B------:R-:W-:Y:S02]  /*3500*/  UPOPC UR13, UR11 ;  /* 0x0000000b000d72bf */ /* 0x000fe40008000000 */
[----:B------:R-:W-:Y:S01]  /*3510*/  UFLO.U32 UR11, UR11 ;  /* 0x0000000b000b72bd */ /* 0x000fe200080e0000 */
[----:B------:R-:W-:Y:S01]  /*3520*/  IMAD.WIDE.U32 R32, R33, 0x8, R36 ;  /* 0x0000000821207825 */ /* 0x000fe200078e0024 */
[----:B------:R-:W-:Y:S02]  /*3530*/  UMOV UR10, 0x1 ;  /* 0x00000001000a7882 */ /* 0x000fe40000000000 */
[----:B------:R-:W-:-:S02]  /*3540*/  USEL UR10, UR10, 0xffffffff, !UP0 ;  /* 0xffffffff0a0a7887 */ /* 0x000fc4000c000000 */
[----:B------:R1:W-:Y:S02]  /*3550*/  STG.E.64 desc[UR14][R32.64], R24 ;  /* 0x0000001820007986 */ /* 0x0003e4000c101b0e */
[----:B------:R-:W-:-:S06]  /*3560*/  UIMAD UR10, UR10, UR13, URZ ;  /* 0x0000000d0a0a72a4 */ /* 0x000fcc000f8e023f */
[----:B------:R-:W-:Y:S02]  /*3570*/  MOV R39, UR10 ;  /* 0x0000000a00277c02 */ /* 0x000fe40008000f00 */
[----:B0-----:R-:W-:-:S13]  /*3580*/  ISETP.EQ.U32.AND P6, PT, R65, UR11, PT ;  /* 0x0000000b41007c0c */ /* 0x001fda000bfc2070 */
[----:B------:R-:W-:Y:S06]  /*3590*/  @P6 MEMBAR.ALL.GPU ;  /* 0x0000000000006992 */ /* 0x000fec000000a000 */
[----:B------:R-:W-:-:S00]  /*35a0*/  @P6 ERRBAR ;  /* 0x00000000000069ab */ /* 0x000fc00000000000 */
[----:B------:R-:W-:Y:S06]  /*35b0*/  @P6 CGAERRBAR ;  /* 0x00000000000065ab */ /* 0x000fec0000000000 */
[----:B------:R1:W-:Y:S01]  /*35c0*/  @P6 REDG.E.ADD.S32.STRONG.GPU desc[UR14][R28.64], R39 ;  /* 0x000000271c00698e */ /* 0x0003e2000c10e38e */
[----:B------:R-:W-:-:S04]  /*35d0*/  PLOP3.LUT P6, PT, PT, PT, UP0, 0x40, 0x0 ;  /* 0x000000000000781c */ /* 0x000fc80003fce808 */
[----:B------:R-:W-:-:S04]  /*35e0*/  SEL R35, R34, RZ, P6 ;  /* 0x000000ff22237207 */ /* 0x000fc80003000000 */
[----:B------:R-:W-:-:S13]  /*35f0*/  ISETP.NE.AND P6, PT, R35, -0x1, PT ;  /* 0xffffffff2300780c */ /* 0x000fda0003fc5270 */
[----:B-1----:R-:W-:Y:S05]  /*3600*/  @!P6 BRA `(.L_x_1439) ;  /* 0x000000000014e947 */ /* 0x002fea0003800000 */
.L_x_1440:
[----:B------:R-:W2:Y:S04]  /*3610*/  LDG.E.STRONG.GPU R32, desc[UR14][R28.64] ;  /* 0x0000000e1c207981 */ /* 0x000ea8000c1ef900 */
[----:B--2---:R-:W-:Y:S01]  /*3620*/  CCTL.IVALL ;  /* 0x00000000ff00798f */ /* 0x004fe20002000000 */
[----:B------:R-:W-:Y:S05]  /*3630*/  YIELD ;  /* 0x0000000000007946 */ /* 0x000fea0003800000 */
[----:B------:R-:W-:-:S13]  /*3640*/  ISETP.NE.AND P6, PT, R32, R35, PT ;  /* 0x000000232000720c */ /* 0x000fda0003fc5270 */
[----:B------:R-:W-:Y:S05]  /*3650*/  @P6 BRA `(.L_x_1440) ;  /* 0xfffffffc00ec6947 */ /* 0x000fea000383ffff */
.L_x_1439:
        /* <DEDUP_REMOVED lines=11> */
[C---:B------:R-:W-:Y:S02]  /*3710*/  ISETP.GT.AND P6, PT, R29.reuse, RZ, PT ;  /* 0x000000ff1d00720c */ /* 0x040fe40003fc4270 */
[----:B------:R-:W-:-:S11]  /*3720*/  R2UR UR10, R29 ;  /* 0x000000001d0a72ca */ /* 0x000fd600000e0000 */
[----:B------:R-:W-:Y:S05]  /*3730*/  @!P6 BRA `(.L_x_1442) ;  /* 0x0000000800f0e947 */ /* 0x000fea0003800000 */
[----:B------:R-:W-:Y:S02]  /*3740*/  UISETP.GT.AND UP1, UPT, UR10, 0xc, UPT ;  /* 0x0000000c0a00788c */ /* 0x000fe4000bf24270 */
[----:B------:R-:W-:-:S04]  /*3750*/  UPLOP3.LUT UP0, UPT, UPT, UPT, UPT, 0x80, 0x0 ;  /* 0x000000000000789c */ /* 0x000fc80003f0f070 */
[----:B------:R-:W-:-:S13]  /*3760*/  PLOP3.LUT P6, PT, PT, PT, UP1, 0x40, 0x0 ;  /* 0x000000000000781c */ /* 0x000fda0003fce818 */
[----:B------:R-:W-:Y:S05]  /*3770*/  @P6 BRA `(.L_x_1443) ;  /* 0x0000000400dc6947 */ /* 0x000fea0003800000 */
[----:B------:R-:W0:Y:S01]  /*3780*/  S2UR UR11, SR_CTAID.X ;  /* 0x00000000000b79c3 */ /* 0x000e220000002500 */
[----:B------:R-:W-:-:S11]  /*3790*/  UPLOP3.LUT UP0, UPT, UPT, UPT, UPT, 0x40, 0x0 ;  /* 0x000000000000789c */ /* 0x000fd60003f0e870 */
.L_x_1444:
[----:B------:R-:W-:-:S13]  /*37a0*/  ISETP.EQ.OR P6, PT, R32, UR12, P5 ;  /* 0x0000000c20007c0c */ /* 0x000fda000afc2670 */
[----:B------:R-:W-:-:S04]  /*37b0*/  @!P6 IMAD R39, R31, R32, R30 ;  /* 0x000000201f27e224 */ /* 0x000fc800078e021e */
[----:B------:R-:W-:-:S05]  /*37c0*/  @!P6 IMAD.WIDE.U32 R38, R39, 0x8, R36 ;  /* 0x000000082726e825 */ /* 0x000fca00078e0024 */
[----:B------:R-:W2:Y:S01]  /*37d0*/  @!P6 LDG.E.64 R28, desc[UR14][R38.64] ;  /* 0x0000000e261ce981 */ /* 0x000ea2000c1e1b00 */
[----:B------:R-:W-:Y:S01]  /*37e0*/  IADD3 R41, R32, 0x1, RZ ;  /* 0x0000000120297810 */ /* 0x000fe20007ffe0ff */
[----:B0-----:R-:W-:Y:S01]  /*37f0*/  UMOV UR12, UR11 ;  /* 0x0000000b000c7c82 */ /* 0x001fe20008000000 */
[----:B--2---:R-:W-:Y:S01]  /*3800*/  @!P6 FADD.FTZ R24, R24, R28 ;  /* 0x0000001c1818e221 */ /* 0x004fe20000010000 */
[----:B------:R-:W-:Y:S01]  /*3810*/  @!P6 FADD.FTZ R25, R25, R29 ;  /* 0x0000001d1919e221 */ /* 0x000fe20000010000 */
[----:B------:R-:W-:-:S13]  /*3820*/  ISETP.EQ.OR P6, PT, R41, UR12, P5 ;  /* 0x0000000c29007c0c */ /* 0x000fda000afc2670 */
[----:B------:R-:W-:-:S04]  /*3830*/  @!P6 IMAD R41, R31, R41, R30 ;  /* 0x000000291f29e224 */ /* 0x000fc800078e021e */
[----:B------:R-:W-:-:S05]  /*3840*/  @!P6 IMAD.WIDE.U32 R40, R41, 0x8, R36 ;  /* 0x000000082928e825 */ /* 0x000fca00078e0024 */
[----:B------:R-:W2:Y:S01]  /*3850*/  @!P6 LDG.E.64 R28, desc[UR14][R40.64] ;  /* 0x0000000e281ce981 */ /* 0x000ea2000c1e1b00 */
[----:B------:R-:W-:Y:S01]  /*3860*/  IADD3 R39, R32, 0x2, RZ ;  /* 0x0000000220277810 */ /* 0x000fe20007ffe0ff */
[----:B--2---:R-:W-:Y:S01]  /*3870*/  @!P6 FADD.FTZ R24, R24, R28 ;  /* 0x0000001c1818e221 */ /* 0x004fe20000010000 */
[----:B------:R-:W-:Y:S02]  /*3880*/  @!P6 FADD.FTZ R25, R25, R29 ;  /* 0x0000001d1919e221 */ /* 0x000fe40000010000 */
[----:B------:R-:W-:-:S13]  /*3890*/  ISETP.EQ.OR P6, PT, R39, UR12, P5 ;  /* 0x0000000c27007c0c */ /* 0x000fda000afc2670 */
[----:B------:R-:W-:-:S04]  /*38a0*/  @!P6 IMAD R39, R31, R39, R30 ;  /* 0x000000271f27e224 */ /* 0x000fc800078e021e */
[----:B------:R-:W-:-:S05]  /*38b0*/  @!P6 IMAD.WIDE.U32 R38, R39, 0x8, R36 ;  /* 0x000000082726e825 */ /* 0x000fca00078e0024 */
[----:B------:R-:W2:Y:S02]  /*38c0*/  @!P6 LDG.E.64 R28, desc[UR14][R38.64] ;  /* 0x0000000e261ce981 */ /* 0x000ea4000c1e1b00 */
[----:B--2---:R-:W-:Y:S01]  /*38d0*/  @!P6 FADD.FTZ R24, R24, R28 ;  /* 0x0000001c1818e221 */ /* 0x004fe20000010000 */
[----:B------:R-:W-:Y:S01]  /*38e0*/  IADD3 R28, R32, 0x3, RZ ;  /* 0x00000003201c7810 */ /* 0x000fe20007ffe0ff */
[----:B------:R-:W-:-:S03]  /*38f0*/  @!P6 FADD.FTZ R25, R25, R29 ;  /* 0x0000001d1919e221 */ /* 0x000fc60000010000 */
        /* <DEDUP_REMOVED lines=95> */
.L_x_1443:
[----:B------:R-:W-:-:S06]  /*3ef0*/  UISETP.GT.AND UP1, UPT, UR10, 0x4, UPT ;  /* 0x000000040a00788c */ /* 0x000fcc000bf24270 */
[----:B------:R-:W-:-:S13]  /*3f00*/  PLOP3.LUT P6, PT, PT, PT, UP1, 0x40, 0x0 ;  /* 0x000000000000781c */ /* 0x000fda0003fce818 */
[----:B------:R-:W-:Y:S05]  /*3f10*/  @P6 BRA `(.L_x_1445) ;  /* 0x0000000000ec6947 */ /* 0x000fea0003800000 */
        /* <DEDUP_REMOVED lines=54> */
[----:B------:R-:W-:Y:S01]  /*4280*/  IADD3 R32, R35, 0x4, RZ ;  /* 0x0000000423207810 */ /* 0x000fe20007ffe0ff */
[----:B------:R-:W-:Y:S02]  /*4290*/  UPLOP3.LUT UP0, UPT, UPT, UPT, UPT, 0x40, 0x0 ;  /* 0x000000000000789c */ /* 0x000fe40003f0e870 */
[----:B------:R-:W-:Y:S01]  /*42a0*/  UIADD3 UR10, UR10, -0x4, URZ ;  /* 0xfffffffc0a0a7890 */ /* 0x000fe2000fffe03f */
[----:B--2---:R-:W-:Y:S01]  /*42b0*/  @!P6 FADD.FTZ R24, R24, R28 ;  /* 0x0000001c1818e221 */ /* 0x004fe20000010000 */
[----:B------:R-:W-:-:S10]  /*42c0*/  @!P6 FADD.FTZ R25, R25, R29 ;  /* 0x0000001d1919e221 */ /* 0x000fd40000010000 */
.L_x_1445:
[----:B------:R-:W-:-:S06]  /*42d0*/  UISETP.NE.OR UP0, UPT, UR10, URZ, UP0 ;  /* 0x0000003f0a00728c */ /* 0x000fcc0008705670 */
[----:B------:R-:W-:-:S13]  /*42e0*/  PLOP3.LUT P6, PT, PT, PT, UP0, 0x80, 0x0 ;  /* 0x000000000000781c */ /* 0x000fda0003fcf008 */
[----:B------:R-:W-:Y:S05]  /*42f0*/  @!P6 BRA `(.L_x_1441) ;  /* 0x000000000088e947 */ /* 0x000fea0003800000 */
.L_x_1442:
[----:B------:R-:W0:Y:S01]  /*4300*/  S2UR UR11, SR_CTAID.X ;  /* 0x00000000000b79c3 */ /* 0x000e220000002500 */
[----:B------:R-:W-:Y:S01]  /*4310*/  NOP ;  /* 0x0000000000007918 */ /* 0x000fe20000000000 */
.L_x_1446:
        /* <DEDUP_REMOVED lines=32> */
.L_x_1441:
[----:B------:R-:W-:-:S13]  /*4520*/  LOP3.LUT P6, R33, R34, 0x3, RZ, 0xc0, !PT ;  /* 0x0000000322217812 */ /* 0x000fda00078cc0ff */
        /* <DEDUP_REMOVED lines=9> */
.L_x_1448:
[----:B------:R-:W-:Y:S05]  /*45c0*/  BSYNC B0 ;  /* 0x0000000000007941 */ /* 0x000fea0003800000 */
.L_x_1447:
[----:B------:R-:W-:-:S13]  /*45d0*/  ISETP.NE.AND P6, PT, R33, 0x1, PT ;  /* 0x000000012100780c */ /* 0x000fda0003fc5270 */
[----:B------:R-:W-:Y:S05]  /*45e0*/  @!P6 BRA `(.L_x_1438) ;  /* 0x00000000003ce947 */ /* 0x000fea0003800000 */
[----:B------:R-:W-:-:S04]  /*45f0*/  IADD3 R35, R32, 0x1, RZ ;  /* 0x0000000120237810 */ /* 0x000fc80007ffe0ff */
[----:B------:R-:W-:-:S13]  /*4600*/  ISETP.EQ.OR P6, PT, R35, UR12, P5 ;  /* 0x0000000c23007c0c */ /* 0x000fda000afc2670 */
[----:B------:R-:W-:-:S04]  /*4610*/  @!P6 IMAD R35, R35, R31, R30 ;  /* 0x0000001f2323e224 */ /* 0x000fc800078e021e */
[----:B------:R-:W-:-:S05]  /*4620*/  @!P6 IMAD.WIDE.U32 R34, R35, 0x8, R36 ;  /* 0x000000082322e825 */ /* 0x000fca00078e0024 */
[----:B------:R-:W2:Y:S02]  /*4630*/  @!P6 LDG.E.64 R28, desc[UR14][R34.64] ;  /* 0x0000000e221ce981 */ /* 0x000ea4000c1e1b00 */
[----:B--2---:R-:W-:Y:S01]  /*4640*/  @!P6 FADD.FTZ R25, R25, R29 ;  /* 0x0000001d1919e221 */ /* 0x004fe20000010000 */
[----:B------:R-:W-:Y:S01]  /*4650*/  IADD3 R29, R32, 0x2, RZ ;  /* 0x00000002201d7810 */ /* 0x000fe20007ffe0ff */
[----:B------:R-:W-:-:S03]  /*4660*/  @!P6 FADD.FTZ R24, R24, R28 ;  /* 0x0000001c1818e221 */ /* 0x000fc60000010000 */
[----:B------:R-:W-:-:S04]  /*4670*/  ISETP.EQ.OR P6, PT, R29, UR12, P5 ;  /* 0x0000000c1d007c0c */ /* 0x000fc8000afc2670 */
[----:B------:R-:W-:-:S13]  /*4680*/  ISETP.EQ.OR P6, PT, R33, 0x2, P6 ;  /* 0x000000022100780c */ /* 0x000fda00037c2670 */
[----:B------:R-:W-:-:S04]  /*4690*/  @!P6 IMAD R29, R29, R31, R30 ;  /* 0x0000001f1d1de224 */ /* 0x000fc800078e021e */
[----:B------:R-:W-:-:S06]  /*46a0*/  @!P6 IMAD.WIDE.U32 R28, R29, 0x8, R36 ;  /* 0x000000081d1ce825 */ /* 0x000fcc00078e0024 */
[----:B------:R-:W2:Y:S02]  /*46b0*/  @!P6 LDG.E.64 R28, desc[UR14][R28.64] ;  /* 0x0000000e1c1ce981 */ /* 0x000ea4000c1e1b00 */
[----:B--2---:R-:W-:Y:S01]  /*46c0*/  @!P6 FADD.FTZ R24, R24, R28 ;  /* 0x0000001c1818e221 */ /* 0x004fe20000010000 */
[----:B------:R-:W-:-:S07]  /*46d0*/  @!P6 FADD.FTZ R25, R25, R29 ;  /* 0x0000001d1919e221 */ /* 0x000fce0000010000 */
.L_x_1438:
[----:B------:R-:W0:Y:S01]  /*46e0*/  S2UR UR11, SR_CgaCtaId ;  /* 0x00000000000b79c3 */ /* 0x000e220000008800 */
[----:B------:R-:W-:Y:S01]  /*46f0*/  UMOV UR10, 0x400 ;  /* 0x00000400000a7882 */ /* 0x000fe20000000000 */
[----:B------:R-:W-:Y:S02]  /*4700*/  ISETP.NE.AND P6, PT, RZ, UR16, PT ;  /* 0x00000010ff007c0c */ /* 0x000fe4000bfc5270 */
[----:B------:R-:W-:-:S04]  /*4710*/  SHF.R.U32.HI R33, RZ, 0x3, R66 ;  /* 0x00000003ff217819 */ /* 0x000fc80000011642 */
[----:B--2---:R-:W1:Y:S01]  /*4720*/  LDC R30, c[0x0][0x2ac] ;  /* 0x0000ab00ff1e7b82 */ /* 0x004e620000000800 */
[----:B0-----:R-:W-:Y:S01]  /*4730*/  ULEA UR10, UR11, UR10, 0x18 ;  /* 0x0000000a0b0a7291 */ /* 0x001fe2000f8ec03f */
[----:B-1----:R-:W-:-:S08]  /*4740*/  IMAD R33, R30, UR12, R33 ;  /* 0x0000000c1e217c24 */ /* 0x002fd0000f8e0221 */
[----:B------:R-:W-:Y:S01]  /*4750*/  @!P5 STS.64 [UR10+0x50], R24 ;  /* 0x00005018ff00d988 */ /* 0x000fe20008000a0a */
[----:B------:R-:W-:Y:S01]  /*4760*/  ULDC.64 UR12, c[0x0][0x290] ;  /* 0x0000a400000c7ab9 */ /* 0x000fe20000000a00 */
        /* <DEDUP_REMOVED lines=25> */
.L_x_1449:
[----:B------:R-:W-:Y:S04]  /*4900*/  BSSY B0, `(.L_x_1450) ;  /* 0x0000013000007945 */ /* 0x000fe80003800000 */
[----:B------:R-:W-:Y:S05]  /*4910*/  @P1 BRA `(.L_x_1451) ;  /* 0x0000000000441947 */ /* 0x000fea0003800000 */
[----:B------:R-:W-:Y:S01]  /*4920*/  ULDC.64 UR10, c[0x0][0x288] ;  /* 0x0000a200000a7ab9 */ /* 0x000fe20000000a00 */
[----:B------:R-:W-:Y:S01]  /*4930*/  MOV R24, R72 ;  /* 0x0000004800187202 */ /* 0x000fe20000000f00 */
[----:B------:R-:W-:Y:S01]  /*4940*/  IMAD R63, R63, UR10, RZ ;  /* 0x0000000a3f3f7c24 */ /* 0x000fe2000f8e02ff */
[----:B------:R-:W-:Y:S01]  /*4950*/  MOV R25, R71 ;  /* 0x0000004700197202 */ /* 0x000fe20000000f00 */
[-CC-:B------:R-:W-:Y:S01]  /*4960*/  FFMA.FTZ R59, R59, R30.reuse, R31.reuse ;  /* 0x0000001e3b3b7223 */ /* 0x180fe2000001001f */
[----:B------:R-:W-:Y:S01]  /*4970*/  FFMA.FTZ R56, R56, R30, R31 ;  /* 0x0000001e38387223 */ /* 0x000fe2000001001f */
[C---:B------:R-:W-:Y:S02]  /*4980*/  IMAD R63, R62.reuse, UR11, R63 ;  /* 0x0000000b3e3f7c24 */ /* 0x040fe4000f8e023f */
[----:B------:R-:W-:Y:S01]  /*4990*/  IMAD.WIDE.U32 R24, R62, UR10, R24 ;  /* 0x0000000a3e187c25 */ /* 0x000fe2000f8e0018 */
        /* <DEDUP_REMOVED lines=9> */
.L_x_1451:
[----:B------:R-:W-:Y:S05]  /*4a30*/  BSYNC B0 ;  /* 0x0000000000007941 */ /* 0x000fea0003800000 */
.L_x_1450:
[----:B------:R-:W-:Y:S02]  /*4a40*/  ISETP.GE.U32.AND P1, PT, R32, UR12, PT ;  /* 0x0000000c20007c0c */ /* 0x000fe4000bf26070 */
[----:B------:R-:W-:Y:S01]  /*4a50*/  IADD3 R33, R33, 0xe0, RZ ;  /* 0x000000e021217810 */ /* 0x000fe20007ffe0ff */
[----:B------:R-:W-:Y:S10]  /*4a60*/  @!P6 BRA `(.L_x_1452) ;  /* 0x000000000048e947 */ /* 0x000ff40003800000 */
        /* <DEDUP_REMOVED lines=18> */
.L_x_1452:
[----:B------:R-:W-:Y:S01]  /*4b90*/  ISETP.NE.AND P5, PT, R67, RZ, PT ;  /* 0x000000ff4300720c */ /* 0x000fe20003fa5270 */
[----:B------:R-:W-:-:S12]  /*4ba0*/  BSSY B0, `(.L_x_1453) ;  /* 0x0000015000007945 */ /* 0x000fd80003800000 */
[----:B------:R-:W-:Y:S05]  /*4bb0*/  @P5 BRA `(.L_x_1454) ;  /* 0x00000000004c5947 */ /* 0x000fea0003800000 */
[----:B------:R-:W-:Y:S01]  /*4bc0*/  IADD3 R25, R62, 0x20, RZ ;  /* 0x000000203e197810 */ /* 0x000fe20007ffe0ff */
[----:B------:R-:W-:Y:S01]  /*4bd0*/  ULDC.64 UR10, c[0x0][0x288] ;  /* 0x0000a200000a7ab9 */ /* 0x000fe20000000a00 */
[----:B0-----:R-:W-:Y:S01]  /*4be0*/  MOV R16, R72 ;  /* 0x0000004800107202 */ /* 0x001fe20000000f00 */
[-C--:B------:R-:W-:Y:S01]  /*4bf0*/  FFMA.FTZ R57, R57, R30.reuse, R31 ;  /* 0x0000001e39397223 */ /* 0x080fe2000001001f */
        /* <DEDUP_REMOVED lines=15> */
.L_x_1454:
[----:B------:R-:W-:Y:S05]  /*4cf0*/  BSYNC B0 ;  /* 0x0000000000007941 */ /* 0x000fea0003800000 */
.L_x_1453:
[----:B------:R-:W-:Y:S02]  /*4d00*/  ISETP.NE.AND P6, PT, RZ, UR16, PT ;  /* 0x00000010ff007c0c */ /* 0x000fe4000bfc5270 */
[----:B------:R-:W-:Y:S02]  /*4d10*/  ISETP.GE.U32.AND P5, PT, R33, UR12, PT ;  /* 0x0000000c21007c0c */ /* 0x000fe4000bfa6070 */
[----:B------:R-:W-:Y:S02]  /*4d20*/  SHF.R.S32.HI R32, RZ, 0x1f, R32 ;  /* 0x0000001fff207819 */ /* 0x000fe40000011420 */
[----:B------:R-:W-:Y:S02]  /*4d30*/  SHF.R.S32.HI R33, RZ, 0x1f, R33 ;  /* 0x0000001fff217819 */ /* 0x000fe40000011421 */
[----:B------:R-:W-:Y:S02]  /*4d40*/  ISETP.GE.AND.EX P1, PT, R32, UR13, PT, P1 ;  /* 0x0000000d20007c0c */ /* 0x000fe4000bf26310 */
[----:B------:R-:W-:-:S02]  /*4d50*/  ISETP.GE.AND.EX P5, PT, R33, UR13, PT, P5 ;  /* 0x0000000d21007c0c */ /* 0x000fc4000bfa6350 */
[C---:B------:R-:W-:Y:S02]  /*4d60*/  ISETP.GT.U32.OR P1, PT, R66.reuse, 0xff, P1 ;  /* 0x000000ff4200780c */ /* 0x040fe40000f24470 */
[----:B------:R-:W-:Y:S01]  /*4d70*/  ISETP.GT.U32.OR P5, PT, R66, 0xff, P5 ;  /* 0x000000ff4200780c */ /* 0x000fe20002fa4470 */
[----:B------:R-:W-:-:S12]  /*4d80*/  @!P6 BRA `(.L_x_1455) ;  /* 0x000000000048e947 */ /* 0x000fd80003800000 */
        /* <DEDUP_REMOVED lines=18> */
.L_x_1455:
[----:B------:R-:W-:Y:S04]  /*4eb0*/  BSSY B0, `(.L_x_1456) ;  /* 0x0000015000007945 */ /* 0x000fe80003800000 */
[----:B------:R-:W-:Y:S05]  /*4ec0*/  @P4 BRA `(.L_x_1457) ;  /* 0x00000000004c4947 */ /* 0x000fea0003800000 */
[----:B0-----:R-:W-:Y:S01]  /*4ed0*/  IADD3 R17, R62, 0x40, RZ ;  /* 0x000000403e117810 */ /* 0x001fe20007ffe0ff */
[----:B------:R-:W-:Y:S01]  /*4ee0*/  ULDC.64 UR10, c[0x0][0x288] ;  /* 0x0000a200000a7ab9 */ /* 0x000fe20000000a00 */
[----:B-1----:R-:W-:Y:S01]  /*4ef0*/  MOV R8, R72 ;  /* 0x0000004800087202 */ /* 0x002fe20000000f00 */
        /* <DEDUP_REMOVED lines=16> */
.L_x_1457:
[----:B------:R-:W-:Y:S05]  /*5000*/  BSYNC B0 ;  /* 0x0000000000007941 */ /* 0x000fea0003800000 */
.L_x_1456:
        /* <DEDUP_REMOVED lines=19> */
.L_x_1458:
[----:B------:R-:W-:Y:S04]  /*5140*/  BSSY B0, `(.L_x_1459) ;  /* 0x0000015000007945 */ /* 0x000fe80003800000 */
[----:B------:R-:W-:Y:S05]  /*5150*/  @P3 BRA `(.L_x_1460) ;  /* 0x00000000004c3947 */ /* 0x000fea0003800000 */
[----:B0-2---:R-:W-:Y:S01]  /*5160*/  IADD3 R17, R62, 0x60, RZ ;  /* 0x000000603e117810 */ /* 0x005fe20007ffe0ff */
        /* <DEDUP_REMOVED lines=18> */
.L_x_1460:
[----:B------:R-:W-:Y:S05]  /*5290*/  BSYNC B0 ;  /* 0x0000000000007941 */ /* 0x000fea0003800000 */
.L_x_1459:
[----:B------:R-:W-:Y:S05]  /*52a0*/  @!P6 BRA `(.L_x_1461) ;  /* 0x000000000048e947 */ /* 0x000fea0003800000 */
[----:B-1-3--:R-:W-:Y:S01]  /*52b0*/  FFMA.FTZ R8, R51, R20, R22 ;  /* 0x0000001433087223 */ /* 0x00afe20000010016 */
[----:B------:R-:W-:-:S03]  /*52c0*/  FFMA.FTZ R9, R48, R21, R23 ;  /* 0x0000001530097223 */ /* 0x000fc60000010017 */
[----:B--2---:R-:W-:Y:S01]  /*52d0*/  FMUL.FTZ R10, R8, -1.4426950216293334961 ;  /* 0xbfb8aa3b080a7820 */ /* 0x004fe20000410000 */
[----:B------:R-:W-:-:S05]  /*52e0*/  FMUL.FTZ R12, R9, -1.4426950216293334961 ;  /* 0xbfb8aa3b090c7820 */ /* 0x000fca0000410000 */
[----:B------:R-:W1:Y:S08]  /*52f0*/  MUFU.EX2 R10, R10 ;  /* 0x0000000a000a7308 */ /* 0x000e700000000800 */
[----:B------:R-:W2:Y:S01]  /*5300*/  MUFU.EX2 R12, R12 ;  /* 0x0000000c000c7308 */ /* 0x000ea20000000800 */
[----:B-1----:R-:W-:-:S07]  /*5310*/  FADD.FTZ R11, R10, 1 ;  /* 0x3f8000000a0b7421 */ /* 0x002fce0000010000 */
[----:B------:R-:W1:Y:S01]  /*5320*/  MUFU.RCP R11, R11 ;  /* 0x0000000b000b7308 */ /* 0x000e620000001000 */
[----:B--2---:R-:W-:-:S07]  /*5330*/  FADD.FTZ R13, R12, 1 ;  /* 0x3f8000000c0d7421 */ /* 0x004fce0000010000 */
[----:B0-----:R-:W0:Y:S01]  /*5340*/  MUFU.RCP R16, R13 ;  /* 0x0000000d00107308 */ /* 0x001e220000001000 */
        /* <DEDUP_REMOVED lines=8> */
.L_x_1461:
[----:B------:R-:W-:Y:S04]  /*53d0*/  BSSY B0, `(.L_x_1462) ;  /* 0x0000015000007945 */ /* 0x000fe80003800000 */
[----:B------:R-:W-:Y:S05]  /*53e0*/  @P2 BRA `(.L_x_1463) ;  /* 0x00000000004c2947 */ /* 0x000fea0003800000 */
[----:B---3--:R-:W-:Y:S01]  /*53f0*/  IADD3 R13, R62, 0x80, RZ ;  /* 0x000000803e0d7810 */ /* 0x008fe20007ffe0ff */
        /* <DEDUP_REMOVED lines=8> */
[----:B--2---:R-:W-:-:S04]  /*5480*/  IMAD.WIDE.U32 R10, R13, UR10, R8 ;  /* 0x0000000a0d0a7c25 */ /* 0x004fc8000f8e0008 */
[----:B------:R-:W-:Y:S01]  /*5490*/  IMAD R9, R13, UR11, R12 ;  /* 0x0000000b0d097c24 */ /* 0x000fe2000f8e020c */
[----:B------:R-:W-:Y:S01]  /*54a0*/  ULDC.64 UR10, c[0x0][0x210] ;  /* 0x00008400000a7ab9 */ /* 0x000fe20000000a00 */
[----:B------:R-:W-:Y:S01]  /*54b0*/  FFMA.FTZ R13, R21, R15, -R48 ;  /* 0x0000000f150d7223 */ /* 0x000fe20000010830 */
[----:B------:R-:W-:Y:S01]  /*54c0*/  LEA R8, P2, R10, UR10, 0x2 ;  /* 0x0000000a0a087c11 */ /* 0x000fe2000f8410ff */
[----:B------:R-:W-:Y:S01]  /*54d0*/  FMUL.FTZ R12, R51, UR17 ;  /* 0x00000011330c7c20 */ /* 0x000fe20008410000 */
[----:B------:R-:W-:Y:S01]  /*54e0*/  IADD3 R9, R11, R9, RZ ;  /* 0x000000090b097210 */ /* 0x000fe20007ffe0ff */
[----:B------:R-:W-:-:S03]  /*54f0*/  FMUL.FTZ R13, R13, UR17 ;  /* 0x000000110d0d7c20 */ /* 0x000fc60008410000 */
[----:B------:R-:W-:-:S05]  /*5500*/  LEA.HI.X R9, R10, UR11, R9, 0x2, P2 ;  /* 0x0000000b0a097c11 */ /* 0x000fca00090f1409 */
[----:B------:R4:W-:Y:S02]  /*5510*/  STG.E.64 desc[UR14][R8.64], R12 ;  /* 0x0000000c08007986 */ /* 0x0009e4000c101b0e */
.L_x_1463:
[----:B------:R-:W-:Y:S05]  /*5520*/  BSYNC B0 ;  /* 0x0000000000007941 */ /* 0x000fea0003800000 */
.L_x_1462:
[----:B------:R-:W-:Y:S05]  /*5530*/  @!P6 BRA `(.L_x_1464) ;  /* 0x000000000048e947 */ /* 0x000fea0003800000 */
[----:B-1-34-:R-:W-:Y:S01]  /*5540*/  FFMA.FTZ R8, R49, R20, R22 ;  /* 0x0000001431087223 */ /* 0x01afe20000010016 */
        /* <DEDUP_REMOVED lines=17> */
.L_x_1464:
[----:B------:R-:W-:Y:S04]  /*5660*/  BSSY B0, `(.L_x_1465) ;  /* 0x0000015000007945 */ /* 0x000fe80003800000 */
[----:B------:R-:W-:Y:S05]  /*5670*/  @P0 BRA `(.L_x_1466) ;  /* 0x00000000004c0947 */ /* 0x000fea0003800000 */
[----:B---34-:R-:W-:Y:S01]  /*5680*/  IADD3 R13, R62, 0xa0, RZ ;  /* 0x000000a03e0d7810 */ /* 0x018fe20007ffe0ff */
        /* <DEDUP_REMOVED lines=18> */
.L_x_1466:
[----:B------:R-:W-:Y:S05]  /*57b0*/  BSYNC B0 ;  /* 0x0000000000007941 */ /* 0x000fea0003800000 */
.L_x_1465:
        /* <DEDUP_REMOVED lines=19> */
.L_x_1467:
[----:B------:R-:W-:Y:S04]  /*58f0*/  BSSY B0, `(.L_x_1468) ;  /* 0x0000014000007945 */ /* 0x000fe80003800000 */
[----:B------:R-:W-:Y:S05]  /*5900*/  @P1 BRA `(.L_x_1469) ;  /* 0x0000000000481947 */ /* 0x000fea0003800000 */
[----:B--2---:R-:W-:Y:S01]  /*5910*/  SHF.R.S32.HI R11, RZ, 0x1f, R60 ;  /* 0x0000001fff0b7819 */ /* 0x004fe2000001143c */
[----:B------:R-:W-:Y:S01]  /*5920*/  ULDC.64 UR10, c[0x0][0x288] ;  /* 0x0000a200000a7ab9 */ /* 0x000fe20000000a00 */
[----:B-1-34-:R-:W-:Y:S01]  /*5930*/  MOV R8, R72 ;  /* 0x0000004800087202 */ /* 0x01afe20000000f00 */
        /* <DEDUP_REMOVED lines=9> */
[----:B------:R-:W-:Y:S02]  /*59d0*/  ULDC.64 UR10, c[0x0][0x210] ;  /* 0x00008400000a7ab9 */ /* 0x000fe40000000a00 */
[----:B------:R-:W-:Y:S02]  /*59e0*/  LEA R4, P0, R8, UR10, 0x2 ;  /* 0x0000000a08047c11 */ /* 0x000fe4000f8010ff */
[----:B------:R-:W-:-:S04]  /*59f0*/  IADD3 R11, R9, R11, RZ ;  /* 0x0000000b090b7210 */ /* 0x000fc80007ffe0ff */
[----:B------:R-:W-:Y:S01]  /*5a00*/  LEA.HI.X R5, R8, UR11, R11, 0x2, P0 ;  /* 0x0000000b08057c11 */ /* 0x000fe200080f140b */
[----:B------:R-:W-:-:S05]  /*5a10*/  FMUL.FTZ R11, R2, UR17 ;  /* 0x00000011020b7c20 */ /* 0x000fca0008410000 */
[----:B------:R1:W-:Y:S02]  /*5a20*/  STG.E.64 desc[UR14][R4.64], R10 ;  /* 0x0000000a04007986 */ /* 0x0003e4000c101b0e */
.L_x_1469:
[----:B------:R-:W-:Y:S05]  /*5a30*/  BSYNC B0 ;  /* 0x0000000000007941 */ /* 0x000fea0003800000 */
.L_x_1468:
[----:B------:R-:W-:Y:S05]  /*5a40*/  @!P6 BRA `(.L_x_1470) ;  /* 0x000000000048e947 */ /* 0x000fea0003800000 */
[----:B------:R-:W-:Y:S01]  /*5a50*/  FFMA.FTZ R22, R3, R20, R22 ;  /* 0x0000001403167223 */ /* 0x000fe20000010016 */
[----:B------:R-:W-:-:S03]  /*5a60*/  FFMA.FTZ R23, R0, R21, R23 ;  /* 0x0000001500177223 */ /* 0x000fc60000010017 */
[----:B------:R-:W-:Y:S01]  /*5a70*/  FMUL.FTZ R2, R22, -1.4426950216293334961 ;  /* 0xbfb8aa3b16027820 */ /* 0x000fe20000410000 */
[----:B-1-34-:R-:W-:-:S05]  /*5a80*/  FMUL.FTZ R8, R23, -1.4426950216293334961 ;  /* 0xbfb8aa3b17087820 */ /* 0x01afca0000410000 */
[----:B------:R-:W1:Y:S08]  /*5a90*/  MUFU.EX2 R2, R2 ;  /* 0x0000000200027308 */ /* 0x000e700000000800 */
[----:B------:R-:W3:Y:S01]  /*5aa0*/  MUFU.EX2 R8, R8 ;  /* 0x0000000800087308 */ /* 0x000ee20000000800 */
[----:B-1----:R-:W-:-:S07]  /*5ab0*/  FADD.FTZ R4, R2, 1 ;  /* 0x3f80000002047421 */ /* 0x002fce0000010000 */
[----:B------:R-:W1:Y:S01]  /*5ac0*/  MUFU.RCP R5, R4 ;  /* 0x0000000400057308 */ /* 0x000e620000001000 */
[----:B---3--:R-:W-:-:S07]  /*5ad0*/  FADD.FTZ R9, R8, 1 ;  /* 0x3f80000008097421 */ /* 0x008fce0000010000 */
[----:B--2---:R-:W2:Y:S01]  /*5ae0*/  MUFU.RCP R10, R9 ;  /* 0x00000009000a7308 */ /* 0x004ea20000001000 */
        /* <DEDUP_REMOVED lines=8> */
.L_x_1470:
[----:B------:R-:W-:Y:S04]  /*5b70*/  BSSY B0, `(.L_x_1471) ;  /* 0x0000012000007945 */ /* 0x000fe80003800000 */
[----:B------:R-:W-:Y:S05]  /*5b80*/  @P5 BRA `(.L_x_1472) ;  /* 0x0000000000405947 */ /* 0x000fea0003800000 */
        /* <DEDUP_REMOVED lines=10> */
[----:B-1----:R-:W-:Y:S01]  /*5c30*/  FMUL.FTZ R4, R3, UR17 ;  /* 0x0000001103047c20 */ /* 0x002fe20008410000 */
[----:B------:R-:W-:Y:S01]  /*5c40*/  LEA R2, P0, R70, UR10, 0x2 ;  /* 0x0000000a46027c11 */ /* 0x000fe2000f8010ff */
[----:B------:R-:W-:Y:S01]  /*5c50*/  FMUL.FTZ R5, R0, UR17 ;  /* 0x0000001100057c20 */ /* 0x000fe20008410000 */
[----:B------:R-:W-:-:S04]  /*5c60*/  IADD3 R61, R71, R61, RZ ;  /* 0x0000003d473d7210 */ /* 0x000fc80007ffe0ff */
[----:B------:R-:W-:-:S05]  /*5c70*/  LEA.HI.X R3, R70, UR11, R61, 0x2, P0 ;  /* 0x0000000b46037c11 */ /* 0x000fca00080f143d */
[----:B------:R1:W-:Y:S02]  /*5c80*/  STG.E.64 desc[UR14][R2.64], R4 ;  /* 0x0000000402007986 */ /* 0x0003e4000c101b0e */
.L_x_1472:
[----:B------:R-:W-:Y:S05]  /*5c90*/  BSYNC B0 ;  /* 0x0000000000007941 */ /* 0x000fea0003800000 */
.L_x_1471:
[----:B------:R-:W-:Y:S01]  /*5ca0*/  ULDC UR11, c[0x0][0x2a0] ;  /* 0x0000a800000b7ab9 */ /* 0x000fe20000000800 */
[----:B------:R-:W-:Y:S01]  /*5cb0*/  ULDC UR12, c[0x0][0x270] ;  /* 0x00009c00000c7ab9 */ /* 0x000fe20000000800 */
[----:B------:R-:W-:Y:S01]  /*5cc0*/  ULDC UR10, c[0x0][0x10] ;  /* 0x00000400000a7ab9 */ /* 0x000fe20000000800 */
[----:B------:R-:W-:Y:S02]  /*5cd0*/  UIMAD UR11, UR11, UR12, URZ ;  /* 0x0000000c0b0b72a4 */ /* 0x000fe4000f8e023f */
[----:B------:R-:W-:Y:S02]  /*5ce0*/  UIADD3 UR9, UR10, UR9, URZ ;  /* 0x000000090a097290 */ /* 0x000fe4000fffe03f */
[----:B------:R-:W-:Y:S02]  /*5cf0*/  UIADD3 UR4, UR4, 0x1, URZ ;  /* 0x0000000104047890 */ /* 0x000fe4000fffe03f */
[----:B------:R-:W-:-:S06]  /*5d00*/  UISETP.GE.AND UP0, UPT, UR9, UR11, UPT ;  /* 0x0000000b0900728c */ /* 0x000fcc000bf06270 */
[----:B------:R-:W-:-:S13]  /*5d10*/  PLOP3.LUT P0, PT, PT, PT, UP0, 0x80, 0x0 ;  /* 0x000000000000781c */ /* 0x000fda0003f0f008 */
[----:B------:R-:W-:Y:S05]  /*5d20*/  @!P0 BRA `(.L_x_1473) ;  /* 0xffffffa4003c8947 */ /* 0x000fea000383ffff */
.L_x_1421:
[----:B-1----:R-:W1:Y:S01]  /*5d30*/  LDC R4, c[0x0][0xc] ;  /* 0x00000300ff047b82 */ /* 0x002e620000000800 */
[----:B------:R-:W-:Y:S01]  /*5d40*/  ISETP.NE.AND P1, PT, R66, RZ, PT ;  /* 0x000000ff4200720c */ /* 0x000fe20003f25270 */
[----:B------:R-:W-:Y:S06]  /*5d50*/  BSSY B0, `(.L_x_1474) ;  /* 0x0000011000007945 */ /* 0x000fec0003800000 */
[----:B------:R-:W5:Y:S08]  /*5d60*/  LDC R7, c[0x0][0x10] ;  /* 0x00000400ff077b82 */ /* 0x000f700000000800 */
[----:B------:R-:W0:Y:S01]  /*5d70*/  LDC.64 R2, c[0x0][0x258] ;  /* 0x00009600ff027b82 */ /* 0x000e220000000a00 */
[----:B-1----:R-:W-:-:S02]  /*5d80*/  ISETP.NE.AND P0, PT, R4, 0x1, PT ;  /* 0x000000010400780c */ /* 0x002fc40003f05270 */
[----:B-----5:R-:W-:-:S04]  /*5d90*/  SHF.L.U32 R0, R7, 0x1, RZ ;  /* 0x0000000107007819 */ /* 0x020fc800000006ff */
        /* <DEDUP_REMOVED lines=12> */
.L_x_1475:
[----:B------:R-:W-:Y:S05]  /*5e60*/  BSYNC B0 ;  /* 0x0000000000007941 */ /* 0x000fea0003800000 */
.L_x_1474:
[----:B------:R-:W1:Y:S01]  /*5e70*/  S2UR UR4, SR_CTAID.X ;  /* 0x00000000000479c3 */ /* 0x000e620000002500 */
[----:B------:R-:W-:Y:S02]  /*5e80*/  IADD3 R0, R4, -0x1, RZ ;  /* 0xffffffff04007810 */ /* 0x000fe40007ffe0ff */
[----:B0-----:R-:W-:-:S05]  /*5e90*/  IADD3 R5, R7, -0x1, RZ ;  /* 0xffffffff07057810 */ /* 0x001fca0007ffe0ff */
[----:B------:R-:W0:Y:S01]  /*5ea0*/  S2UR UR5, SR_CTAID.Y ;  /* 0x00000000000579c3 */ /* 0x000e220000002600 */
[----:B-1----:R-:W-:-:S04]  /*5eb0*/  ISETP.NE.AND P0, PT, R0, UR4, PT ;  /* 0x0000000400007c0c */ /* 0x002fc8000bf05270 */
[----:B0-----:R-:W-:-:S13]  /*5ec0*/  ISETP.NE.OR P0, PT, R5, UR5, P0 ;  /* 0x0000000505007c0c */ /* 0x001fda0008705670 */
[----:B------:R-:W-:Y:S05]  /*5ed0*/  @P0 EXIT ;  /* 0x000000000000094d */ /* 0x000fea0003800000 */
[----:B------:R-:W-:Y:S05]  /*5ee0*/  @P1 BRA `(.L_x_1476) ;  /* 0x0000000000201947 */ /* 0x000fea0003800000 */
[----:B------:R-:W-:-:S05]  /*5ef0*/  IMAD R0, R4, R7, RZ ;  /* 0x0000000704007224 */ /* 0x000fca00078e02ff */
[----:B------:R-:W-:-:S13]  /*5f00*/  ISETP.NE.AND P0, PT, R0, -0x1, PT ;  /* 0xffffffff0000780c */ /* 0x000fda0003f05270 */
[----:B------:R-:W-:Y:S05]  /*5f10*/  @!P0 BRA `(.L_x_1476) ;  /* 0x0000000000148947 */ /* 0x000fea0003800000 */
.L_x_1477:
[----:B------:R-:W5:Y:S04]  /*5f20*/  LDG.E.STRONG.GPU R5, desc[UR14][R2.64] ;  /* 0x0000000e02057981 */ /* 0x000f68000c1ef900 */
[----:B-----5:R-:W-:Y:S01]  /*5f30*/  CCTL.IVALL ;  /* 0x00000000ff00798f */ /* 0x020fe20002000000 */
[----:B------:R-:W-:Y:S05]  /*5f40*/  YIELD ;  /* 0x0000000000007946 */ /* 0x000fea0003800000 */
[----:B------:R-:W-:-:S13]  /*5f50*/  ISETP.NE.AND P0, PT, R5, R0, PT ;  /* 0x000000000500720c */ /* 0x000fda0003f05270 */
[----:B------:R-:W-:Y:S05]  /*5f60*/  @P0 BRA `(.L_x_1477) ;  /* 0xfffffffc00ec0947 */ /* 0x000fea000383ffff */
.L_x_1476:
[----:B------:R-:W-:Y:S05]  /*5f70*/  WARPSYNC.ALL ;  /* 0x0000000000007948 */ /* 0x000fea0003800000 */
[----:B------:R-:W0:Y:S08]  /*5f80*/  LDC.64 R22, c[0x0][0x288] ;  /* 0x0000a200ff167b82 */ /* 0x000e300000000a00 */
        /* <DEDUP_REMOVED lines=17> */
[----:B--2---:R-:W1:Y:S03]  /*60a0*/  LDC.64 R16, c[0x0][0x220] ;  /* 0x00008800ff107b82 */ /* 0x004e660000000a00 */
[----:B------:R-:W-:-:S04]  /*60b0*/  IADD3.X R5, RZ, R5, RZ, P0, !PT ;  /* 0x00000005ff057210 */ /* 0x000fc800007fe4ff */
[--C-:B------:R-:W-:Y:S02]  /*60c0*/  SHF.R.S64 R29, R2, 0x1, R5.reuse ;  /* 0x00000001021d7819 */ /* 0x100fe40000001005 */
[----:B------:R-:W-:-:S04]  /*60d0*/  SHF.R.S32.HI R2, RZ, 0x1, R5 ;  /* 0x00000001ff027819 */ /* 0x000fc80000011405 */
[----:B------:R-:W-:-:S07]  /*60e0*/  SHF.L.U64.HI R31, R29, 0x2, R2 ;  /* 0x000000021d1f7819 */ /* 0x000fce0000010202 */
.L_x_1478:
[----:B------:R-:W-:-:S04]  /*60f0*/  LEA R6, P0, R66, UR4, 0x2 ;  /* 0x0000000442067c11 */ /* 0x000fc8000f8010ff */
[----:B------:R-:W-:Y:S02]  /*6100*/  LEA.HI.X R7, R66, UR5, R0, 0x2, P0 ;  /* 0x0000000542077c11 */ /* 0x000fe400080f1400 */
[-C--:B---34-:R-:W-:Y:S02]  /*6110*/  LEA R8, P0, R25, R6.reuse, 0x2 ;  /* 0x0000000619087211 */ /* 0x098fe400078010ff */
        /* <DEDUP_REMOVED lines=20> */
.L_x_1479:
        /* <DEDUP_REMOVED lines=10> */
.L_x_3322:


//--------------------- .text._Z35group_norm_nhwc_bwd_one_pass_kernelI11Fp32IOFp32WLi512ELi16ELi256EEv26Group_norm_nhwc_bwd_params --------------------------
	.section	.text._Z35group_norm_nhwc_bwd_one_pass_kernelI11Fp32IOFp32WLi512ELi16ELi256EEv26Group_norm_nhwc_bwd_params,"ax",@progbits
	.align	128
        .global         _Z35group_norm_nhwc_bwd_one_pass_kernelI11Fp32IOFp32WLi512ELi16ELi256EEv26Group_norm_nhwc_bwd_params
        .type           _Z35group_norm_nhwc_bwd_one_pass_kernelI11Fp32IOFp32WLi512ELi16ELi256EEv26Group_norm_nhwc_bwd_params,@function
        .size           _Z35group_norm_nhwc_bwd_one_pass_kernelI11Fp32IOFp32WLi512ELi16ELi256EEv26Group_norm_nhwc_bwd_params,(.L_x_3323 - _Z35group_norm_nhwc_bwd_one_pass_kernelI11Fp32IOFp32WLi512ELi16ELi256EEv26Group_norm_nhwc_bwd_params)
        .other          _Z35group_norm_nhwc_bwd_one_pass_kernelI11Fp32IOFp32WLi512ELi16ELi256EEv26Group_norm_nhwc_bwd_params,@"STO_CUDA_ENTRY STV_DEFAULT"
_Z35group_norm_nhwc_bwd_one_pass_kernelI11Fp32IOFp32WLi512ELi16ELi256EEv26Group_norm_nhwc_bwd_params:
.text._Z35group_norm_nhwc_bwd_one_pass_kernelI11Fp32IOFp32WLi512ELi16ELi256EEv26Group_norm_nhwc_bwd_params:
        /* <DEDUP_REMOVED lines=13> */
[C---:B------:R-:W-:Y:S01]  /*00d0*/  ISETP.GE.U32.AND P4, PT, R5.reuse, 0x100, PT ;  /* 0x000001000500780c */ /* 0x040fe20003f86070 */
[----:B------:R-:W-:Y:S01]  /*00e0*/  UMOV UR5, 0x400 ;  /* 0x0000040000057882 */ /* 0x000fe20000000000 */
[----:B------:R-:W-:Y:S01]  /*00f0*/  SHF.L.U32 R121, R5, 0x1, RZ ;  /* 0x0000000105797819 */ /* 0x000fe200000006ff */
[----:B------:R-:W-:Y:S01]  /*0100*/  HFMA2.MMA R106, -RZ, RZ, 0, 0 ;  /* 0x00000000ff6a7435 */ /* 0x000fe200000001ff */
[----:B------:R-:W-:Y:S02]  /*0110*/  MOV R69, R68 ;  /* 0x0000004400457202 */ /* 0x000fe40000000f00 */
[----:B------:R-:W-:Y:S01]  /*0120*/  LOP3.LUT R121, R121, 0xe, RZ, 0xc0, !PT ;  /* 0x0000000e79797812 */ /* 0x000fe200078ec0ff */
[----:B0-----:R-:W-:-:S05]  /*0130*/  IMAD R0, R3, UR10, R0 ;  /* 0x0000000a03007c24 */ /* 0x001fca000f8e0200 */
[C---:B------:R-:W-:Y:S02]  /*0140*/  IADD3 R2, R0.reuse, 0x60, RZ ;  /* 0x0000006000027810 */ /* 0x040fe40007ffe0ff */
[----:B------:R-:W-:Y:S02]  /*0150*/  IADD3 R3, R0, 0xa0, RZ ;  /* 0x000000a000037810 */ /* 0x000fe40007ffe0ff */
[----:B------:R-:W-:Y:S02]  /*0160*/  ISETP.LT.U32.AND P0, PT, R2, UR6, PT ;  /* 0x0000000602007c0c */ /* 0x000fe4000bf01070 */
[----:B------:R-:W-:Y:S02]  /*0170*/  SHF.R.S32.HI R2, RZ, 0x1f, R2 ;  /* 0x0000001fff027819 */ /* 0x000fe40000011402 */
[----:B------:R-:W-:Y:S02]  /*0180*/  IADD3 R70, R0, 0x80, RZ ;  /* 0x0000008000467810 */ /* 0x000fe40007ffe0ff */
[----:B------:R-:W-:-:S02]  /*0190*/  ISETP.LT.U32.AND P2, PT, R3, UR6, PT ;  /* 0x0000000603007c0c */ /* 0x000fc4000bf41070 */
[----:B------:R-:W-:Y:S02]  /*01a0*/  ISETP.LT.AND.EX P0, PT, R2, UR7, !P4, P0 ;  /* 0x0000000702007c0c */ /* 0x000fe4000e701300 */
[----:B------:R-:W-:Y:S02]  /*01b0*/  ISETP.LT.U32.AND P1, PT, R70, UR6, PT ;  /* 0x0000000646007c0c */ /* 0x000fe4000bf21070 */
[----:B------:R-:W-:Y:S02]  /*01c0*/  SHF.R.S32.HI R4, RZ, 0x1f, R70 ;  /* 0x0000001fff047819 */ /* 0x000fe40000011446 */
[----:B------:R-:W-:Y:S02]  /*01d0*/  SHF.R.S32.HI R3, RZ, 0x1f, R3 ;  /* 0x0000001fff037819 */ /* 0x000fe40000011403 */
[----:B------:R-:W-:Y:S02]  /*01e0*/  P2R R114, PR, RZ, 0x1 ;  /* 0x00000001ff727803 */ /* 0x000fe40000000000 */
[----:B------:R-:W-:-:S02]  /*01f0*/  ISETP.LT.AND.EX P1, PT, R4, UR7, !P4, P1 ;  /* 0x0000000704007c0c */ /* 0x000fc4000e721310 */
[----:B------:R-:W-:Y:S02]  /*0200*/  ISETP.LT.AND.EX P0, PT, R3, UR7, !P4, P2 ;  /* 0x0000000703007c0c */ /* 0x000fe4000e701320 */
[C---:B------:R-:W-:Y:S02]  /*0210*/  IADD3 R2, R0.reuse, 0xc0, RZ ;  /* 0x000000c000027810 */ /* 0x040fe40007ffe0ff */
[C---:B------:R-:W-:Y:S02]  /*0220*/  IADD3 R4, R0.reuse, 0x100, RZ ;  /* 0x0000010000047810 */ /* 0x040fe40007ffe0ff */
[----:B------:R-:W-:Y:S02]  /*0230*/  P2R R112, PR, RZ, 0x1 ;  /* 0x00000001ff707803 */ /* 0x000fe40000000000 */
[----:B------:R-:W-:Y:S02]  /*0240*/  IADD3 R3, R0, 0xe0, RZ ;  /* 0x000000e000037810 */ /* 0x000fe40007ffe0ff */
[----:B------:R-:W-:-:S02]  /*0250*/  ISETP.LT.U32.AND P2, PT, R2, UR6, PT ;  /* 0x0000000602007c0c */ /* 0x000fc4000bf41070 */
[----:B------:R-:W-:Y:S02]  /*0260*/  ISETP.LT.U32.AND P0, PT, R4, UR6, PT ;  /* 0x0000000604007c0c */ /* 0x000fe4000bf01070 */
[----:B------:R-:W-:Y:S02]  /*0270*/  SHF.R.S32.HI R2, RZ, 0x1f, R2 ;  /* 0x0000001fff027819 */ /* 0x000fe40000011402 */
[----:B------:R-:W-:Y:S02]  /*0280*/  SHF.R.S32.HI R4, RZ, 0x1f, R4 ;  /* 0x0000001fff047819 */ /* 0x000fe40000011404 */
[----:B------:R-:W-:Y:S02]  /*0290*/  P2R R113, PR, RZ, 0x2 ;  /* 0x00000002ff717803 */ /* 0x000fe40000000000 */
[----:B------:R-:W-:Y:S02]  /*02a0*/  ISETP.LT.U32.AND P1, PT, R3, UR6, PT ;  /* 0x0000000603007c0c */ /* 0x000fe4000bf21070 */
[----:B------:R-:W-:-:S02]  /*02b0*/  SHF.R.S32.HI R3, RZ, 0x1f, R3 ;  /* 0x0000001fff037819 */ /* 0x000fc40000011403 */
[----:B------:R-:W-:Y:S02]  /*02c0*/  ISETP.LT.AND.EX P2, PT, R2, UR7, !P4, P2 ;  /* 0x0000000702007c0c */ /* 0x000fe4000e741320 */
[----:B------:R-:W-:Y:S02]  /*02d0*/  ISETP.LT.AND.EX P0, PT, R4, UR7, !P4, P0 ;  /* 0x0000000704007c0c */ /* 0x000fe4000e701300 */
[C---:B------:R-:W-:Y:S02]  /*02e0*/  IADD3 R2, R0.reuse, 0x120, RZ ;  /* 0x0000012000027810 */ /* 0x040fe40007ffe0ff */
[----:B------:R-:W-:Y:S02]  /*02f0*/  ISETP.LT.AND.EX P1, PT, R3, UR7, !P4, P1 ;  /* 0x0000000703007c0c */ /* 0x000fe4000e721310 */
[----:B------:R-:W-:Y:S02]  /*0300*/  P2R R109, PR, RZ, 0x1 ;  /* 0x00000001ff6d7803 */ /* 0x000fe40000000000 */
[----:B------:R-:W-:-:S02]  /*0310*/  IADD3 R4, R0, 0x140, RZ ;  /* 0x0000014000047810 */ /* 0x000fc40007ffe0ff */
[----:B------:R-:W-:Y:S02]  /*0320*/  SHF.R.S32.HI R3, RZ, 0x1f, R2 ;  /* 0x0000001fff037819 */ /* 0x000fe40000011402 */
[----:B------:R-:W-:Y:S02]  /*0330*/  ISETP.LT.U32.AND P0, PT, R2, UR6, PT ;  /* 0x0000000602007c0c */ /* 0x000fe4000bf01070 */
[----:B------:R-:W-:Y:S02]  /*0340*/  P2R R110, PR, RZ, 0x2 ;  /* 0x00000002ff6e7803 */ /* 0x000fe40000000000 */
[----:B------:R-:W-:Y:S02]  /*0350*/  ISETP.LT.AND.EX P0, PT, R3, UR7, !P4, P0 ;  /* 0x0000000703007c0c */ /* 0x000fe4000e701300 */
[----:B------:R-:W-:Y:S02]  /*0360*/  SHF.R.S32.HI R2, RZ, 0x1f, R4 ;  /* 0x0000001fff027819 */ /* 0x000fe40000011404 */
[----:B------:R-:W-:-:S02]  /*0370*/  ISETP.LT.U32.AND P1, PT, R4, UR6, PT ;  /* 0x0000000604007c0c */ /* 0x000fc4000bf21070 */
[----:B------:R-:W-:Y:S02]  /*0380*/  IADD3 R3, R0, 0x160, RZ ;  /* 0x0000016000037810 */ /* 0x000fe40007ffe0ff */
[----:B------:R-:W-:Y:S02]  /*0390*/  ISETP.LT.AND.EX P1, PT, R2, UR7, !P4, P1 ;  /* 0x0000000702007c0c */ /* 0x000fe4000e721310 */
[----:B------:R-:W-:Y:S02]  /*03a0*/  P2R R111, PR, RZ, 0x4 ;  /* 0x00000004ff6f7803 */ /* 0x000fe40000000000 */
[----:B------:R-:W-:Y:S02]  /*03b0*/  SHF.R.S32.HI R2, RZ, 0x1f, R3 ;  /* 0x0000001fff027819 */ /* 0x000fe40000011403 */
[----:B------:R-:W-:Y:S02]  /*03c0*/  ISETP.LT.U32.AND P2, PT, R3, UR6, PT ;  /* 0x0000000603007c0c */ /* 0x000fe4000bf41070 */
[----:B------:R-:W-:-:S02]  /*03d0*/  SHF.R.S32.HI R118, RZ, 0x1f, R0 ;  /* 0x0000001fff767819 */ /* 0x000fc40000011400 */
[----:B------:R-:W-:Y:S02]  /*03e0*/  ISETP.LT.AND.EX P2, PT, R2, UR7, !P4, P2 ;  /* 0x0000000702007c0c */ /* 0x000fe4000e741320 */
[----:B------:R-:W0:Y:S01]  /*03f0*/  LDC.64 R2, c[0x0][0x288] ;  /* 0x0000a200ff027b82 */ /* 0x000e220000000a00 */
[C---:B------:R-:W-:Y:S02]  /*0400*/  ISETP.LT.U32.AND P3, PT, R0.reuse, UR6, PT ;  /* 0x0000000600007c0c */ /* 0x040fe4000bf61070 */
[----:B------:R-:W-:Y:S02]  /*0410*/  IADD3 R107, R0, 0x20, RZ ;  /* 0x00000020006b7810 */ /* 0x000fe40007ffe0ff */
[----:B------:R-:W-:Y:S02]  /*0420*/  ISETP.LT.AND.EX P3, PT, R118, UR7, !P4, P3 ;  /* 0x0000000776007c0c */ /* 0x000fe4000e761330 */
[----:B------:R-:W-:Y:S02]  /*0430*/  IADD3 R108, R0, 0x40, RZ ;  /* 0x00000040006c7810 */ /* 0x000fe40007ffe0ff */
[----:B------:R-:W-:-:S02]  /*0440*/  P2R R115, PR, RZ, 0x8 ;  /* 0x00000008ff737803 */ /* 0x000fc40000000000 */
[----:B------:R-:W-:Y:S02]  /*0450*/  SHF.R.S32.HI R117, RZ, 0x1f, R107 ;  /* 0x0000001fff757819 */ /* 0x000fe4000001146b */
[----:B------:R-:W-:Y:S02]  /*0460*/  ISETP.LT.U32.AND P3, PT, R107, UR6, PT ;  /* 0x000000066b007c0c */ /* 0x000fe4000bf61070 */
[----:B------:R-:W-:Y:S02]  /*0470*/  SHF.R.S32.HI R116, RZ, 0x1f, R108 ;  /* 0x0000001fff747819 */ /* 0x000fe4000001146c */
[----:B------:R-:W-:Y:S01]  /*0480*/  ISETP.LT.U32.AND P5, PT, R108, UR6, PT ;  /* 0x000000066c007c0c */ /* 0x000fe2000bfa1070 */
[----:B------:R-:W-:Y:S01]  /*0490*/  UIADD3 UR6, UR5, 0x60, URZ ;  /* 0x0000006005067890 */ /* 0x000fe2000fffe03f */
[----:B------:R-:W-:Y:S02]  /*04a0*/  ISETP.LT.AND.EX P3, PT, R117, UR7, !P4, P3 ;  /* 0x0000000775007c0c */ /* 0x000fe4000e761330 */
[----:B------:R-:W-:Y:S01]  /*04b0*/  ISETP.LT.AND.EX P4, PT, R116, UR7, !P4, P5 ;  /* 0x0000000774007c0c */ /* 0x000fe2000e781350 */
[----:B------:R-:W1:Y:S01]  /*04c0*/  S2UR UR7, SR_CgaCtaId ;  /* 0x00000000000779c3 */ /* 0x000e620000008800 */
[----:B------:R-:W-:-:S02]  /*04d0*/  SHF.R.S32.HI R4, RZ, 0x1f, R5 ;  /* 0x0000001fff047819 */ /* 0x000fc40000011405 */
[C---:B0-----:R-:W-:Y:S02]  /*04e0*/  LEA.HI R119, P5, R3.reuse, R2, RZ, 0x1 ;  /* 0x0000000203777211 */ /* 0x041fe400078b08ff */
[-C--:B------:R-:W-:Y:S02]  /*04f0*/  LEA R7, R3, R3.reuse, 0x1 ;  /* 0x0000000303077211 */ /* 0x080fe400078e08ff */
[----:B------:R-:W-:Y:S01]  /*0500*/  IADD3.X R6, RZ, R3, RZ, P5, !PT ;  /* 0x00000003ff067210 */ /* 0x000fe20002ffe4ff */
[----:B------:R-:W-:Y:S01]  /*0510*/  IMAD.WIDE.U32 R2, R2, 0x3, RZ ;  /* 0x0000000302027825 */ /* 0x000fe200078e00ff */
[----:B------:R-:W-:Y:S02]  /*0520*/  LEA.HI R4, R4, R5, RZ, 0x5 ;  /* 0x0000000504047211 */ /* 0x000fe400078f28ff */
[----:B------:R-:W-:Y:S02]  /*0530*/  SHF.R.S64 R119, R119, 0x1, R6 ;  /* 0x0000000177777819 */ /* 0x000fe40000001006 */
[----:B------:R-:W-:-:S02]  /*0540*/  IADD3 R7, R3, R7, RZ ;  /* 0x0000000703077210 */ /* 0x000fc40007ffe0ff */
[----:B------:R-:W-:Y:S02]  /*0550*/  SHF.R.S32.HI R4, RZ, 0x5, R4 ;  /* 0x00000005ff047819 */ /* 0x000fe40000011404 */
[----:B------:R-:W-:Y:S02]  /*0560*/  LEA.HI R120, P5, R7, R2, RZ, 0x1 ;  /* 0x0000000207787211 */ /* 0x000fe400078b08ff */
[----:B------:R-:W0:Y:S01]  /*0570*/  LDC R2, c[0x0][0x10] ;  /* 0x00000400ff027b82 */ /* 0x000e220000000800 */
[----:B------:R-:W-:Y:S02]  /*0580*/  IADD3 R101, R0, 0x1e0, RZ ;  /* 0x000001e000657810 */ /* 0x000fe40007ffe0ff */
[----:B------:R-:W-:Y:S01]  /*0590*/  IADD3.X R7, RZ, R7, RZ, P5, !PT ;  /* 0x00000007ff077210 */ /* 0x000fe20002ffe4ff */
[----:B-1----:R-:W-:Y:S02]  /*05a0*/  ULEA UR5, UR7, UR5, 0x18 ;  /* 0x0000000507057291 */ /* 0x002fe4000f8ec03f */
[----:B------:R-:W-:-:S02]  /*05b0*/  ULEA UR6, UR7, UR6, 0x18 ;  /* 0x0000000607067291 */ /* 0x000fc4000f8ec03f */
[----:B------:R-:W1:Y:S01]  /*05c0*/  LDC R104, c[0x0][0xc] ;  /* 0x00000300ff687b82 */ /* 0x000e620000000800 */
[--C-:B------:R-:W-:Y:S01]  /*05d0*/  SHF.R.S64 R120, R120, 0x1, R7.reuse ;  /* 0x0000000178787819 */ /* 0x100fe20000001007 */
[----:B------:R-:W-:Y:S01]  /*05e0*/  ULDC.U8 UR7, c[0x0][0x2a4] ;  /* 0x0000a90000077ab9 */ /* 0x000fe20000000000 */
[----:B------:R-:W-:Y:S02]  /*05f0*/  LEA R122, R4, UR5, 0x3 ;  /* 0x00000005047a7c11 */ /* 0x000fe4000f8e18ff */
[----:B------:R-:W-:Y:S02]  /*0600*/  SHF.R.S32.HI R4, RZ, 0x1, R6 ;  /* 0x00000001ff047819 */ /* 0x000fe40000011406 */
[----:B------:R-:W-:Y:S02]  /*0610*/  SHF.R.S32.HI R7, RZ, 0x1, R7 ;  /* 0x00000001ff077819 */ /* 0x000fe40000011407 */
[----:B------:R-:W-:Y:S02]  /*0620*/  SHF.L.U64.HI R123, R119, 0x2, R4 ;  /* 0x00000002777b7819 */ /* 0x000fe40000010204 */
[----:B------:R-:W-:Y:S01]  /*0630*/  SHF.L.U64.HI R124, R120, 0x2, R7 ;  /* 0x00000002787c7819 */ /* 0x000fe20000010207 */
[----:B0-----:R-:W-:Y:S01]  /*0640*/  IMAD R3, R2, UR10, R68 ;  /* 0x0000000a02037c24 */ /* 0x001fe2000f8e0244 */
[----:B------:R-:W-:-:S02]  /*0650*/  LEA R3, R5, UR6, 0x4 ;  /* 0x0000000605037c11 */ /* 0x000fc4000f8e20ff */
[----:B-1----:R-:W-:-:S04]  /*0660*/  LOP3.LUT R8, R104, 0x3, RZ, 0xc0, !PT ;  /* 0x0000000368087812 */ /* 0x002fc800078ec0ff */
[----:B------:R-:W-:-:S07]  /*0670*/  IADD3 R6, -R8, R104, RZ ;  /* 0x0000006808067210 */ /* 0x000fce0007ffe1ff */
.L_x_1563:
[----:B0-----:R-:W0:Y:S01]  /*0680*/  LDC R10, c[0x0][0x2a0] ;  /* 0x0000a800ff0a7b82 */ /* 0x001e220000000800 */
[----:B------:R-:W-:Y:S01]  /*0690*/  ISETP.NE.AND P6, PT, R115, RZ, PT ;  /* 0x000000ff7300720c */ /* 0x000fe20003fc5270 */
[----:B------:R-:W-:Y:S01]  /*06a0*/  ULDC.64 UR12, c[0x0][0x298] ;  /* 0x0000a600000c7ab9 */ /* 0x000fe20000000a00 */
[C---:B------:R-:W-:Y:S02]  /*06b0*/  IADD3 R15, R0.reuse, 0x60, RZ ;  /* 0x00000060000f7810 */ /* 0x040fe40007ffe0ff */
[----:B------:R-:W-:Y:S02]  /*06c0*/  P2R R33, PR, RZ, 0x8 ;  /* 0x00000008ff217803 */ /* 0x000fe40000000000 */
[C---:B--2---:R-:W-:Y:S01]  /*06d0*/  IADD3 R17, R0.reuse, 0x160, RZ ;  /* 0x0000016000117810 */ /* 0x044fe20007ffe0ff */
[----:B-1----:R-:W1:Y:S01]  /*06e0*/  @P3 LDC.64 R20, c[0x0][0x230] ;  /* 0x00008c00ff143b82 */ /* 0x002e620000000a00 */
[----:B------:R-:W-:Y:S02]  /*06f0*/  P2R R30, PR, RZ, 0x4 ;  /* 0x00000004ff1e7803 */ /* 0x000fe40000000000 */
[----:B------:R-:W-:-:S02]  /*0700*/  IADD3 R19, R0, 0x1a0, RZ ;  /* 0x000001a000137810 */ /* 0x000fc40007ffe0ff */
[----:B------:R-:W-:Y:S02]  /*0710*/  IADD3 R31, R0, 0x1c0, RZ ;  /* 0x000001c0001f7810 */ /* 0x000fe40007ffe0ff */
[----:B------:R-:W-:Y:S01]  /*0720*/  P2R R32, PR, RZ, 0x2 ;  /* 0x00000002ff207803 */ /* 0x000fe20000000000 */
[----:B------:R-:W2:Y:S01]  /*0730*/  @P6 LDC.64 R12, c[0x0][0x288] ;  /* 0x0000a200ff0c6b82 */ /* 0x000ea20000000a00 */
[----:B0-----:R-:W-:-:S07]  /*0740*/  IABS R11, R10 ;  /* 0x0000000a000b7213 */ /* 0x001fce0000000000 */
[----:B------:R-:W0:Y:S01]  /*0750*/  @P6 LDC.64 R46, c[0x0][0x230] ;  /* 0x00008c00ff2e6b82 */ /* 0x000e220000000a00 */
[----:B------:R-:W3:Y:S07]  /*0760*/  I2F.RP R4, R11 ;  /* 0x0000000b00047306 */ /* 0x000eee0000209400 */
[----:B------:R-:W4:Y:S08]  /*0770*/  @P4 LDC.64 R62, c[0x0][0x230] ;  /* 0x00008c00ff3e4b82 */ /* 0x000f300000000a00 */
[----:B------:R-:W4:Y:S01]  /*0780*/  @P1 LDC.64 R38, c[0x0][0x230] ;  /* 0x00008c00ff261b82 */ /* 0x000f220000000a00 */
[----:B---3--:R-:W3:Y:S07]  /*0790*/  MUFU.RCP R4, R4 ;  /* 0x0000000400047308 */ /* 0x008eee0000001000 */
[----:B------:R-:W4:Y:S08]  /*07a0*/  @P2 LDC.64 R48, c[0x0][0x230] ;  /* 0x00008c00ff302b82 */ /* 0x000f300000000a00 */
[----:B------:R-:W4:Y:S01]  /*07b0*/  @P2 LDC.64 R42, c[0x0][0x228] ;  /* 0x00008a00ff2a2b82 */ /* 0x000f220000000a00 */
[----:B---3--:R-:W-:-:S04]  /*07c0*/  IADD3 R6, R4, 0xffffffe, RZ ;  /* 0x0ffffffe04067810 */ /* 0x008fc80007ffe0ff */
[----:B------:R3:W1:Y:S03]  /*07d0*/  F2I.FTZ.U32.TRUNC.NTZ R7, R6 ;  /* 0x0000000600077305 */ /* 0x000666000021f000 */
[----:B------:R-:W2:Y:S01]  /*07e0*/  LDC.64 R76, c[0x0][0x248] ;  /* 0x00009200ff4c7b82 */ /* 0x000ea20000000a00 */
[----:B---3--:R-:W-:-:S07]  /*07f0*/  MOV R6, RZ ;  /* 0x000000ff00067202 */ /* 0x008fce0000000f00 */
[----:B------:R-:W3:Y:S01]  /*0800*/  @P0 LDC.64 R86, c[0x0][0x228] ;  /* 0x00008a00ff560b82 */ /* 0x000ee20000000a00 */
[----:B-1----:R-:W-:-:S05]  /*0810*/  IADD3 R8, RZ, -R7, RZ ;  /* 0x80000007ff087210 */ /* 0x002fca0007ffe0ff */
[----:B------:R-:W-:Y:S01]  /*0820*/  IMAD R9, R8, R11, RZ ;  /* 0x0000000b08097224 */ /* 0x000fe200078e02ff */
[----:B------:R-:W-:-:S03]  /*0830*/  IABS R8, R69 ;  /* 0x0000004500087213 */ /* 0x000fc60000000000 */
[----:B------:R-:W-:-:S04]  /*0840*/  IMAD.HI.U32 R7, R7, R9, R6 ;  /* 0x0000000907077227 */ /* 0x000fc800078e0006 */
[----:B--2---:R-:W-:-:S04]  /*0850*/  IMAD.WIDE R76, R69, 0x8, R76 ;  /* 0x00000008454c7825 */ /* 0x004fc800078e024c */
[----:B------:R-:W-:Y:S02]  /*0860*/  IMAD.HI.U32 R7, R7, R8, RZ ;  /* 0x0000000807077227 */ /* 0x000fe400078e00ff */
[----:B------:R-:W2:Y:S03]  /*0870*/  LDG.E.64 R76, desc[UR8][R76.64] ;  /* 0x000000084c4c7981 */ /* 0x000ea6000c1e1b00 */
        /* <DEDUP_REMOVED lines=9> */
[----:B------:R-:W-:-:S11]  /*0910*/  LOP3.LUT R4, R69, R10, RZ, 0x3c, !PT ;  /* 0x0000000a45047212 */ /* 0x000fd600078e3cff */
        /* <DEDUP_REMOVED lines=9> */
[----:B------:R-:W-:Y:S02]  /*09b0*/  SHF.R.S32.HI R4, RZ, 0x1f, R7 ;  /* 0x0000001fff047819 */ /* 0x000fe40000011407 */
[----:B------:R-:W-:-:S03]  /*09c0*/  LEA R84, R105, R121, 0x4 ;  /* 0x0000007969547211 */ /* 0x000fc600078e20ff */
[----:B------:R-:W-:Y:S01]  /*09d0*/  IMAD R4, R4, UR12, RZ ;  /* 0x0000000c04047c24 */ /* 0x000fe2000f8e02ff */
[----:B------:R-:W-:-:S03]  /*09e0*/  SHF.R.S32.HI R85, RZ, 0x1f, R84 ;  /* 0x0000001fff557819 */ /* 0x000fc60000011454 */
[C---:B------:R-:W-:Y:S02]  /*09f0*/  IMAD R9, R7.reuse, UR13, R4 ;  /* 0x0000000d07097c24 */ /* 0x040fe4000f8e0204 */
[----:B------:R-:W-:Y:S01]  /*0a00*/  IMAD.WIDE.U32 R6, R7, UR12, R84 ;  /* 0x0000000c07067c25 */ /* 0x000fe2000f8e0054 */
[----:B------:R-:W-:-:S03]  /*0a10*/  ULDC.64 UR12, c[0x0][0x290] ;  /* 0x0000a400000c7ab9 */ /* 0x000fc60000000a00 */
[----:B------:R-:W-:Y:S01]  /*0a20*/  @P6 IMAD R4, R118, R12, RZ ;  /* 0x0000000c76046224 */ /* 0x000fe200078e02ff */
[----:B------:R-:W-:Y:S02]  /*0a30*/  IADD3 R9, R7, R9, RZ ;  /* 0x0000000907097210 */ /* 0x000fe40007ffe0ff */
[-C--:B------:R-:W-:Y:S01]  /*0a40*/  @P6 MOV R8, R6.reuse ;  /* 0x0000000600086202 */ /* 0x080fe20000000f00 */
[C---:B------:R-:W-:Y:S01]  /*0a50*/  @P6 IMAD R13, R0.reuse, R13, R4 ;  /* 0x0000000d000d6224 */ /* 0x040fe200078e0204 */
[----:B------:R-:W-:Y:S02]  /*0a60*/  @P0 MOV R74, R6 ;  /* 0x00000006004a0202 */ /* 0x000fe40000000f00 */
[----:B------:R-:W-:Y:S01]  /*0a70*/  @P0 MOV R75, R9 ;  /* 0x00000009004b0202 */ /* 0x000fe20000000f00 */
[----:B------:R-:W-:-:S05]  /*0a80*/  @P6 IMAD.WIDE.U32 R10, R0, R12, R8 ;  /* 0x0000000c000a6225 */ /* 0x000fca00078e0008 */
[----:B------:R-:W-:Y:S02]  /*0a90*/  @P6 IADD3 R11, R11, R13, RZ ;  /* 0x0000000d0b0b6210 */ /* 0x000fe40007ffe0ff */
[----:B------:R-:W1:Y:S01]  /*0aa0*/  @P6 LDC.64 R12, c[0x0][0x228] ;  /* 0x00008a00ff0c6b82 */ /* 0x000e620000000a00 */
[C---:B------:R-:W-:Y:S02]  /*0ab0*/  @P6 SHF.L.U32 R23, R10.reuse, 0x2, RZ ;  /* 0x000000020a176819 */ /* 0x040fe400000006ff */
[----:B------:R-:W-:Y:S02]  /*0ac0*/  @P6 SHF.L.U64.HI R10, R10, 0x2, R11 ;  /* 0x000000020a0a6819 */ /* 0x000fe4000001020b */
[----:B0-----:R-:W-:Y:S02]  /*0ad0*/  @P6 IADD3 R46, P5, R23, R46, RZ ;  /* 0x0000002e172e6210 */ /* 0x001fe40007fbe0ff */
[----:B------:R-:W-:Y:S02]  /*0ae0*/  @P3 MOV R11, R9 ;  /* 0x00000009000b3202 */ /* 0x000fe40000000f00 */
[----:B------:R-:W-:-:S02]  /*0af0*/  @P6 IADD3.X R47, R10, R47, RZ, P5, !PT ;  /* 0x0000002f0a2f6210 */ /* 0x000fc40002ffe4ff */
[----:B-1----:R-:W-:-:S04]  /*0b00*/  @P6 IADD3 R22, P5, R23, R12, RZ ;  /* 0x0000000c17166210 */ /* 0x002fc80007fbe0ff */
[----:B------:R-:W-:Y:S02]  /*0b10*/  @P6 IADD3.X R23, R10, R13, RZ, P5, !PT ;  /* 0x0000000d0a176210 */ /* 0x000fe40002ffe4ff */
[----:B------:R-:W0:Y:S01]  /*0b20*/  @P3 LDC.64 R12, c[0x0][0x288] ;  /* 0x0000a200ff0c3b82 */ /* 0x000e220000000a00 */
[----:B------:R-:W-:Y:S02]  /*0b30*/  @P3 MOV R10, R6 ;  /* 0x00000006000a3202 */ /* 0x000fe40000000f00 */
[----:B------:R-:W-:-:S13]  /*0b40*/  ISETP.NE.AND P6, PT, R114, RZ, PT ;  /* 0x000000ff7200720c */ /* 0x000fda0003fc5270 */
[----:B------:R-:W1:Y:S01]  /*0b50*/  @P6 LDC.64 R26, c[0x0][0x230] ;  /* 0x00008c00ff1a6b82 */ /* 0x000e620000000a00 */
[-C--:B0-----:R-:W-:Y:S02]  /*0b60*/  @P3 IMAD R4, R117, R12.reuse, RZ ;  /* 0x0000000c75043224 */ /* 0x081fe400078e02ff */
[----:B------:R-:W-:-:S04]  /*0b70*/  @P3 IMAD.WIDE.U32 R10, R107, R12, R10 ;  /* 0x0000000c6b0a3225 */ /* 0x000fc800078e000a */
[----:B------:R-:W-:Y:S01]  /*0b80*/  @P3 IMAD R13, R107, R13, R4 ;  /* 0x0000000d6b0d3224 */ /* 0x000fe200078e0204 */
[----:B------:R-:W-:-:S04]  /*0b90*/  @P3 SHF.L.U32 R25, R10, 0x2, RZ ;  /* 0x000000020a193819 */ /* 0x000fc800000006ff */
[----:B------:R-:W-:Y:S02]  /*0ba0*/  @P3 IADD3 R11, R11, R13, RZ ;  /* 0x0000000d0b0b3210 */ /* 0x000fe40007ffe0ff */
[----:B------:R-:W0:Y:S01]  /*0bb0*/  @P3 LDC.64 R12, c[0x0][0x228] ;  /* 0x00008a00ff0c3b82 */ /* 0x000e220000000a00 */
[C---:B------:R-:W-:Y:S02]  /*0bc0*/  @P3 IADD3 R20, P5, R25.reuse, R20, RZ ;  /* 0x0000001419143210 */ /* 0x040fe40007fbe0ff */
[----:B------:R-:W-:Y:S02]  /*0bd0*/  @P3 SHF.L.U64.HI R10, R10, 0x2, R11 ;  /* 0x000000020a0a3819 */ /* 0x000fe4000001020b */
[----:B------:R-:W-:Y:S02]  /*0be0*/  @P4 MOV R11, R9 ;  /* 0x00000009000b4202 */ /* 0x000fe40000000f00 */
[----:B------:R-:W-:Y:S02]  /*0bf0*/  @P3 IADD3.X R21, R10, R21, RZ, P5, !PT ;  /* 0x000000150a153210 */ /* 0x000fe40002ffe4ff */
[----:B0-----:R-:W-:-:S04]  /*0c00*/  @P3 IADD3 R24, P5, R25, R12, RZ ;  /* 0x0000000c19183210 */ /* 0x001fc80007fbe0ff */
[----:B------:R-:W-:Y:S02]  /*0c10*/  @P3 IADD3.X R25, R10, R13, RZ, P5, !PT ;  /* 0x0000000d0a193210 */ /* 0x000fe40002ffe4ff */
[----:B------:R-:W0:Y:S01]  /*0c20*/  @P4 LDC.64 R12, c[0x0][0x288] ;  /* 0x0000a200ff0c4b82 */ /* 0x000e220000000a00 */
[----:B------:R-:W-:Y:S02]  /*0c30*/  @P4 MOV R10, R6 ;  /* 0x00000006000a4202 */ /* 0x000fe40000000f00 */
[----:B------:R-:W-:-:S13]  /*0c40*/  ISETP.NE.AND P3, PT, R113, RZ, PT ;  /* 0x000000ff7100720c */ /* 0x000fda0003f65270 */
[----:B------:R-:W3:Y:S01]  /*0c50*/  @P3 LDC.64 R60, c[0x0][0x230] ;  /* 0x00008c00ff3c3b82 */ /* 0x000ee20000000a00 */
[-C--:B0-----:R-:W-:Y:S02]  /*0c60*/  @P4 IMAD R4, R116, R12.reuse, RZ ;  /* 0x0000000c74044224 */ /* 0x081fe400078e02ff */
[----:B------:R-:W-:-:S04]  /*0c70*/  @P4 IMAD.WIDE.U32 R10, R108, R12, R10 ;  /* 0x0000000c6c0a4225 */ /* 0x000fc800078e000a */
[----:B------:R-:W-:Y:S01]  /*0c80*/  @P4 IMAD R13, R108, R13, R4 ;  /* 0x0000000d6c0d4224 */ /* 0x000fe200078e0204 */
[----:B------:R-:W-:-:S04]  /*0c90*/  @P4 SHF.L.U32 R79, R10, 0x2, RZ ;  /* 0x000000020a4f4819 */ /* 0x000fc800000006ff */
[----:B------:R-:W-:Y:S02]  /*0ca0*/  @P4 IADD3 R11, R11, R13, RZ ;  /* 0x0000000d0b0b4210 */ /* 0x000fe40007ffe0ff */
[----:B------:R-:W0:Y:S01]  /*0cb0*/  @P4 LDC.64 R12, c[0x0][0x228] ;  /* 0x00008a00ff0c4b82 */ /* 0x000e220000000a00 */
[C---:B----4-:R-:W-:Y:S02]  /*0cc0*/  @P4 IADD3 R62, P5, R79.reuse, R62, RZ ;  /* 0x0000003e4f3e4210 */ /* 0x050fe40007fbe0ff */
[----:B------:R-:W-:Y:S02]  /*0cd0*/  @P4 SHF.L.U64.HI R10, R10, 0x2, R11 ;  /* 0x000000020a0a4819 */ /* 0x000fe4000001020b */
[----:B------:R-:W-:Y:S02]  /*0ce0*/  SHF.R.S32.HI R11, RZ, 0x1f, R15 ;  /* 0x0000001fff0b7819 */ /* 0x000fe4000001140f */
[----:B------:R-:W-:Y:S02]  /*0cf0*/  @P4 IADD3.X R63, R10, R63, RZ, P5, !PT ;  /* 0x0000003f0a3f4210 */ /* 0x000fe40002ffe4ff */
[----:B0-----:R-:W-:-:S04]  /*0d00*/  @P4 IADD3 R78, P5, R79, R12, RZ ;  /* 0x0000000c4f4e4210 */ /* 0x001fc80007fbe0ff */
[----:B------:R-:W-:Y:S02]  /*0d10*/  @P4 IADD3.X R79, R10, R13, RZ, P5, !PT ;  /* 0x0000000d0a4f4210 */ /* 0x000fe40002ffe4ff */
[----:B------:R-:W0:Y:S01]  /*0d20*/  @P6 LDC.64 R12, c[0x0][0x288] ;  /* 0x0000a200ff0c6b82 */ /* 0x000e220000000a00 */
[----:B------:R-:W-:Y:S01]  /*0d30*/  @P6 MOV R10, R6 ;  /* 0x00000006000a6202 */ /* 0x000fe20000000f00 */
[----:B0-----:R-:W-:Y:S01]  /*0d40*/  @P6 IMAD R4, R11, R12, RZ ;  /* 0x0000000c0b046224 */ /* 0x001fe200078e02ff */
[----:B------:R-:W-:-:S03]  /*0d50*/  @P6 MOV R11, R9 ;  /* 0x00000009000b6202 */ /* 0x000fc60000000f00 */
[C---:B------:R-:W-:Y:S02]  /*0d60*/  @P6 IMAD R13, R15.reuse, R13, R4 ;  /* 0x0000000d0f0d6224 */ /* 0x040fe400078e0204 */
        /* <DEDUP_REMOVED lines=12> */
[----:B------:R-:W-:Y:S02]  /*0e30*/  @P3 MOV R10, R6 ;  /* 0x00000006000a3202 */ /* 0x000fe40000000f00 */
[----:B------:R-:W-:-:S13]  /*0e40*/  ISETP.NE.AND P6, PT, R112, RZ, PT ;  /* 0x000000ff7000720c */ /* 0x000fda0003fc5270 */
[----:B------:R-:W1:Y:S01]  /*0e50*/  @P6 LDC.64 R58, c[0x0][0x230] ;  /* 0x00008c00ff3a6b82 */ /* 0x000e620000000a00 */
[----:B0-----:R-:W-:Y:S01]  /*0e60*/  @P3 IMAD R4, R11, R12, RZ ;  /* 0x0000000c0b043224 */ /* 0x001fe200078e02ff */
[----:B------:R-:W-:-:S03]  /*0e70*/  @P3 MOV R11, R9 ;  /* 0x00000009000b3202 */ /* 0x000fc60000000f00 */
[C---:B------:R-:W-:Y:S02]  /*0e80*/  @P3 IMAD R13, R70.reuse, R13, R4 ;  /* 0x0000000d460d3224 */ /* 0x040fe400078e0204 */
[----:B------:R-:W-:-:S05]  /*0e90*/  @P3 IMAD.WIDE.U32 R10, R70, R12, R10 ;  /* 0x0000000c460a3225 */ /* 0x000fca00078e000a */
        /* <DEDUP_REMOVED lines=10> */
[----:B------:R-:W-:Y:S02]  /*0f40*/  @P6 MOV R10, R6 ;  /* 0x00000006000a6202 */ /* 0x000fe40000000f00 */
[----:B------:R-:W-:-:S13]  /*0f50*/  ISETP.NE.AND P3, PT, R111, RZ, PT ;  /* 0x000000ff6f00720c */ /* 0x000fda0003f65270 */
[----:B------:R-:W3:Y:S01]  /*0f60*/  @P3 LDC.64 R34, c[0x0][0x230] ;  /* 0x00008c00ff223b82 */ /* 0x000ee20000000a00 */
        /* <DEDUP_REMOVED lines=76> */
[----:B------:R-:W-:-:S04]  /*1430*/  @P1 IADD3 R38, P5, R41, R38, RZ ;  /* 0x0000002629261210 */ /* 0x000fc80007fbe0ff */
[C---:B------:R-:W-:Y:S02]  /*1440*/  @P1 IADD3.X R39, R10.reuse, R39, RZ, P5, !PT ;  /* 0x000000270a271210 */ /* 0x040fe40002ffe4ff */
[----:B0-----:R-:W-:Y:S02]  /*1450*/  @P1 IADD3 R40, P5, R41, R12, RZ ;  /* 0x0000000c29281210 */ /* 0x001fe40007fbe0ff */
[----:B------:R-:W-:Y:S02]  /*1460*/  @P2 MOV R12, R6 ;  /* 0x00000006000c2202 */ /* 0x000fe40000000f00 */
[----:B------:R-:W-:Y:S02]  /*1470*/  @P1 IADD3.X R41, R10, R13, RZ, P5, !PT ;  /* 0x0000000d0a291210 */ /* 0x000fe40002ffe4ff */
[----:B------:R-:W0:Y:S01]  /*1480*/  @P2 LDC.64 R10, c[0x0][0x288] ;  /* 0x0000a200ff0a2b82 */ /* 0x000e220000000a00 */
[----:B------:R-:W-:-:S05]  /*1490*/  SHF.R.S32.HI R13, RZ, 0x1f, R17 ;  /* 0x0000001fff0d7819 */ /* 0x000fca0000011411 */
[----:B0-----:R-:W-:Y:S01]  /*14a0*/  @P2 IMAD R4, R13, R10, RZ ;  /* 0x0000000a0d042224 */ /* 0x001fe200078e02ff */
[----:B------:R-:W-:-:S03]  /*14b0*/  @P2 MOV R13, R9 ;  /* 0x00000009000d2202 */ /* 0x000fc60000000f00 */
[C---:B------:R-:W-:Y:S01]  /*14c0*/  @P2 IMAD R15, R17.reuse, R11, R4 ;  /* 0x0000000b110f2224 */ /* 0x040fe200078e0204 */
[----:B------:R-:W-:Y:S01]  /*14d0*/  SHF.R.U32.HI R4, RZ, 0x3, R5 ;  /* 0x00000003ff047819 */ /* 0x000fe20000011605 */
[----:B------:R-:W-:Y:S01]  /*14e0*/  @P2 IMAD.WIDE.U32 R10, R17, R10, R12 ;  /* 0x0000000a110a2225 */ /* 0x000fe200078e000c */
[----:B------:R-:W-:-:S04]  /*14f0*/  IADD3 R17, R0, 0x180, RZ ;  /* 0x0000018000117810 */ /* 0x000fc80007ffe0ff */
[----:B------:R-:W-:Y:S02]  /*1500*/  @P2 IADD3 R13, R11, R15, RZ ;  /* 0x0000000f0b0d2210 */ /* 0x000fe40007ffe0ff */
[C---:B------:R-:W-:Y:S02]  /*1510*/  @P2 SHF.L.U32 R11, R10.reuse, 0x2, RZ ;  /* 0x000000020a0b2819 */ /* 0x040fe400000006ff */
[----:B------:R-:W-:Y:S02]  /*1520*/  @P2 SHF.L.U64.HI R10, R10, 0x2, R13 ;  /* 0x000000020a0a2819 */ /* 0x000fe4000001020d */
[----:B------:R-:W-:Y:S02]  /*1530*/  @P2 IADD3 R48, P5, R11, R48, RZ ;  /* 0x000000300b302210 */ /* 0x000fe40007fbe0ff */
[----:B------:R-:W-:Y:S02]  /*1540*/  SHF.R.S32.HI R15, RZ, 0x1f, R17 ;  /* 0x0000001fff0f7819 */ /* 0x000fe40000011411 */
[----:B------:R-:W-:-:S02]  /*1550*/  @P2 IADD3.X R49, R10, R49, RZ, P5, !PT ;  /* 0x000000310a312210 */ /* 0x000fc40002ffe4ff */
[----:B------:R-:W-:Y:S02]  /*1560*/  @P2 IADD3 R42, P5, R11, R42, RZ ;  /* 0x0000002a0b2a2210 */ /* 0x000fe40007fbe0ff */
        /* <DEDUP_REMOVED lines=9> */
[----:B------:R-:W1:Y:S08]  /*1600*/  @P3 LDC.64 R12, c[0x0][0x230] ;  /* 0x00008c00ff0c3b82 */ /* 0x000e700000000a00 */
[----:B------:R-:W3:Y:S01]  /*1610*/  @P3 LDC.64 R72, c[0x0][0x228] ;  /* 0x00008a00ff483b82 */ /* 0x000ee20000000a00 */
[----:B0-----:R-:W-:Y:S01]  /*1620*/  @P3 IMAD R14, R15, R10, RZ ;  /* 0x0000000a0f0e3224 */ /* 0x001fe200078e02ff */
[----:B------:R-:W-:-:S03]  /*1630*/  @P3 MOV R15, R9 ;  /* 0x00000009000f3202 */ /* 0x000fc60000000f00 */
[----:B------:R-:W-:Y:S01]  /*1640*/  @P3 IMAD R11, R17, R11, R14 ;  /* 0x0000000b110b3224 */ /* 0x000fe200078e020e */
[----:B------:R-:W-:-:S05]  /*1650*/  @P3 MOV R14, R6 ;  /* 0x00000006000e3202 */ /* 0x000fca0000000f00 */
[----:B------:R-:W-:Y:S01]  /*1660*/  @P3 IMAD.WIDE.U32 R14, R17, R10, R14 ;  /* 0x0000000a110e3225 */ /* 0x000fe200078e000e */
[----:B------:R-:W-:Y:S02]  /*1670*/  IADD3 R10, R4, 0x1a0, RZ ;  /* 0x000001a0040a7810 */ /* 0x000fe40007ffe0ff */
[----:B------:R-:W-:Y:S02]  /*1680*/  SHF.R.S32.HI R17, RZ, 0x1f, R19 ;  /* 0x0000001fff117819 */ /* 0x000fe40000011413 */
[----:B------:R-:W-:Y:S02]  /*1690*/  @P3 IADD3 R15, R15, R11, RZ ;  /* 0x0000000b0f0f3210 */ /* 0x000fe40007ffe0ff */
[C---:B------:R-:W-:Y:S02]  /*16a0*/  @P3 SHF.L.U32 R11, R14.reuse, 0x2, RZ ;  /* 0x000000020e0b3819 */ /* 0x040fe400000006ff */
[----:B------:R-:W-:Y:S02]  /*16b0*/  @P3 SHF.L.U64.HI R14, R14, 0x2, R15 ;  /* 0x000000020e0e3819 */ /* 0x000fe4000001020f */
[----:B-1----:R-:W-:-:S04]  /*16c0*/  @P3 IADD3 R12, P5, R11, R12, RZ ;  /* 0x0000000c0b0c3210 */ /* 0x002fc80007fbe0ff */
[C---:B------:R-:W-:Y:S02]  /*16d0*/  @P3 IADD3.X R13, R14.reuse, R13, RZ, P5, !PT ;  /* 0x0000000d0e0d3210 */ /* 0x040fe40002ffe4ff */
[----:B---3--:R-:W-:Y:S02]  /*16e0*/  @P3 IADD3 R72, P5, R11, R72, RZ ;  /* 0x000000480b483210 */ /* 0x008fe40007fbe0ff */
[----:B------:R-:W-:Y:S02]  /*16f0*/  SHF.R.S32.HI R11, RZ, 0x1f, R10 ;  /* 0x0000001fff0b7819 */ /* 0x000fe4000001140a */
[----:B------:R-:W-:Y:S02]  /*1700*/  @P3 IADD3.X R73, R14, R73, RZ, P5, !PT ;  /* 0x000000490e493210 */ /* 0x000fe40002ffe4ff */
        /* <DEDUP_REMOVED lines=16> */
[----:B-1----:R-:W-:-:S02]  /*1810*/  @P2 IADD3 R14, P5, R11, R14, RZ ;  /* 0x0000000e0b0e2210 */ /* 0x002fc40007fbe0ff */
[----:B------:R-:W-:Y:S02]  /*1820*/  IADD3 R4, R4, 0x1e0, RZ ;  /* 0x000001e004047810 */ /* 0x000fe40007ffe0ff */
        /* <DEDUP_REMOVED lines=15> */
[----:B------:R-:W-:Y:S02]  /*1920*/  SHF.R.S32.HI R10, RZ, 0x1f, R4 ;  /* 0x0000001fff0a7819 */ /* 0x000fe40000011404 */
[----:B------:R-:W-:Y:S02]  /*1930*/  SHF.R.S32.HI R31, RZ, 0x1f, R101 ;  /* 0x0000001fff1f7819 */ /* 0x000fe40000011465 */
[----:B------:R-:W-:Y:S02]  /*1940*/  @P5 IADD3 R19, R19, R11, RZ ;  /* 0x0000000b13135210 */ /* 0x000fe40007ffe0ff */
[C---:B------:R-:W-:Y:S02]  /*1950*/  @P5 SHF.L.U32 R11, R18.reuse, 0x2, RZ ;  /* 0x00000002120b5819 */ /* 0x040fe400000006ff */
[----:B------:R-:W-:Y:S02]  /*1960*/  @P5 SHF.L.U64.HI R18, R18, 0x2, R19 ;  /* 0x0000000212125819 */ /* 0x000fe40000010213 */
[----:B-1----:R-:W-:-:S04]  /*1970*/  @P5 IADD3 R16, P6, R11, R16, RZ ;  /* 0x000000100b105210 */ /* 0x002fc80007fde0ff */
[----:B------:R-:W-:Y:S02]  /*1980*/  @P5 IADD3.X R17, R18, R17, RZ, P6, !PT ;  /* 0x0000001112115210 */ /* 0x000fe400037fe4ff */
[----:B---3--:R-:W-:-:S04]  /*1990*/  @P5 IADD3 R64, P6, R11, R64, RZ ;  /* 0x000000400b405210 */ /* 0x008fc80007fde0ff */
[----:B------:R-:W-:Y:S02]  /*19a0*/  @P5 IADD3.X R65, R18, R65, RZ, P6, !PT ;  /* 0x0000004112415210 */ /* 0x000fe400037fe4ff */
[----:B------:R-:W-:-:S04]  /*19b0*/  ISETP.GE.U32.AND P6, PT, R4, UR12, PT ;  /* 0x0000000c04007c0c */ /* 0x000fc8000bfc6070 */
[----:B------:R-:W-:-:S04]  /*19c0*/  ISETP.GE.AND.EX P6, PT, R10, UR13, PT, P6 ;  /* 0x0000000d0a007c0c */ /* 0x000fc8000bfc6360 */
[----:B------:R-:W-:-:S13]  /*19d0*/  ISETP.LT.U32.AND P6, PT, R5, 0x100, !P6 ;  /* 0x000001000500780c */ /* 0x000fda00077c1070 */
[----:B------:R-:W0:Y:S01]  /*19e0*/  @P6 LDC.64 R10, c[0x0][0x288] ;  /* 0x0000a200ff0a6b82 */ /* 0x000e220000000a00 */
[----:B------:R-:W-:Y:S02]  /*19f0*/  @P6 MOV R44, R6 ;  /* 0x00000006002c6202 */ /* 0x000fe40000000f00 */
[----:B------:R-:W-:-:S05]  /*1a00*/  @P6 MOV R45, R9 ;  /* 0x00000009002d6202 */ /* 0x000fca0000000f00 */
[----:B------:R-:W1:Y:S08]  /*1a10*/  @P6 LDC.64 R18, c[0x0][0x230] ;  /* 0x00008c00ff126b82 */ /* 0x000e700000000a00 */
[----:B------:R-:W3:Y:S01]  /*1a20*/  @P6 LDC.64 R80, c[0x0][0x228] ;  /* 0x00008a00ff506b82 */ /* 0x000ee20000000a00 */
[-C--:B0-----:R-:W-:Y:S02]  /*1a30*/  @P6 IMAD R4, R31, R10.reuse, RZ ;  /* 0x0000000a1f046224 */ /* 0x081fe400078e02ff */
[----:B------:R-:W-:-:S04]  /*1a40*/  @P6 IMAD.WIDE.U32 R44, R101, R10, R44 ;  /* 0x0000000a652c6225 */ /* 0x000fc800078e002c */
[----:B------:R-:W-:-:S05]  /*1a50*/  @P6 IMAD R11, R101, R11, R4 ;  /* 0x0000000b650b6224 */ /* 0x000fca00078e0204 */
[----:B------:R-:W-:Y:S02]  /*1a60*/  @P6 IADD3 R31, R45, R11, RZ ;  /* 0x0000000b2d1f6210 */ /* 0x000fe40007ffe0ff */
[C---:B------:R-:W-:Y:S02]  /*1a70*/  @P6 SHF.L.U32 R11, R44.reuse, 0x2, RZ ;  /* 0x000000022c0b6819 */ /* 0x040fe400000006ff */
[----:B------:R-:W-:Y:S02]  /*1a80*/  @P6 SHF.L.U64.HI R44, R44, 0x2, R31 ;  /* 0x000000022c2c6819 */ /* 0x000fe4000001021f */
[----:B-1----:R-:W-:Y:S02]  /*1a90*/  @P6 IADD3 R18, P1, R11, R18, RZ ;  /* 0x000000120b126210 */ /* 0x002fe40007f3e0ff */
[----:B------:R-:W-:Y:S02]  /*1aa0*/  IADD3 R31, R0, 0x120, RZ ;  /* 0x00000120001f7810 */ /* 0x000fe40007ffe0ff */
[----:B------:R-:W-:-:S02]  /*1ab0*/  @P6 IADD3.X R19, R44, R19, RZ, P1, !PT ;  /* 0x000000132c136210 */ /* 0x000fc40000ffe4ff */
[----:B---3--:R-:W-:Y:S02]  /*1ac0*/  @P6 IADD3 R80, P1, R11, R80, RZ ;  /* 0x000000500b506210 */ /* 0x008fe40007f3e0ff */
[----:B------:R-:W0:Y:S01]  /*1ad0*/  @P0 LDC.64 R10, c[0x0][0x288] ;  /* 0x0000a200ff0a0b82 */ /* 0x000e220000000a00 */
[----:B------:R-:W-:Y:S02]  /*1ae0*/  SHF.R.S32.HI R71, RZ, 0x1f, R31 ;  /* 0x0000001fff477819 */ /* 0x000fe4000001141f */
[----:B------:R-:W-:-:S05]  /*1af0*/  @P6 IADD3.X R81, R44, R81, RZ, P1, !PT ;  /* 0x000000512c516210 */ /* 0x000fca0000ffe4ff */
[----:B------:R-:W1:Y:S01]  /*1b00*/  @P0 LDC.64 R44, c[0x0][0x230] ;  /* 0x00008c00ff2c0b82 */ /* 0x000e620000000a00 */
[-C--:B0-----:R-:W-:Y:S02]  /*1b10*/  @P0 IMAD R4, R71, R10.reuse, RZ ;  /* 0x0000000a47040224 */ /* 0x081fe400078e02ff */
[----:B------:R-:W-:-:S04]  /*1b20*/  @P0 IMAD.WIDE.U32 R74, R31, R10, R74 ;  /* 0x0000000a1f4a0225 */ /* 0x000fc800078e004a */
[----:B------:R-:W-:-:S05]  /*1b30*/  @P0 IMAD R11, R31, R11, R4 ;  /* 0x0000000b1f0b0224 */ /* 0x000fca00078e0204 */
[----:B------:R-:W-:Y:S02]  /*1b40*/  @P0 IADD3 R31, R75, R11, RZ ;  /* 0x0000000b4b1f0210 */ /* 0x000fe40007ffe0ff */
[C---:B------:R-:W-:Y:S02]  /*1b50*/  @P0 SHF.L.U32 R11, R74.reuse, 0x2, RZ ;  /* 0x000000024a0b0819 */ /* 0x040fe400000006ff */
[----:B------:R-:W-:Y:S02]  /*1b60*/  @P0 SHF.L.U64.HI R74, R74, 0x2, R31 ;  /* 0x000000024a4a0819 */ /* 0x000fe4000001021f */
[----:B-1----:R-:W-:Y:S01]  /*1b70*/  @P0 IADD3 R44, P1, R11, R44, RZ ;  /* 0x0000002c0b2c0210 */ /* 0x002fe20007f3e0ff */
[----:B--2---:R-:W-:Y:S01]  /*1b80*/  FFMA.FTZ R4, -R76, R76, R77 ;  /* 0x0000004c4c047223 */ /* 0x004fe2000001014d */
[----:B------:R-:W-:Y:S02]  /*1b90*/  P2R R31, PR, RZ, 0x1 ;  /* 0x00000001ff1f7803 */ /* 0x000fe40000000000 */
[----:B------:R-:W-:-:S02]  /*1ba0*/  @P0 IADD3.X R45, R74, R45, RZ, P1, !PT ;  /* 0x0000002d4a2d0210 */ /* 0x000fc40000ffe4ff */
[----:B------:R-:W-:-:S04]  /*1bb0*/  @P0 IADD3 R86, P1, R11, R86, RZ ;  /* 0x000000560b560210 */ /* 0x000fc80007f3e0ff */
[----:B------:R-:W-:Y:S02]  /*1bc0*/  @P0 IADD3.X R87, R74, R87, RZ, P1, !PT ;  /* 0x000000574a570210 */ /* 0x000fe40000ffe4ff */
[----:B------:R-:W-:Y:S02]  /*1bd0*/  FSETP.GTU.FTZ.AND P1, PT, R4, RZ, PT ;  /* 0x000000ff0400720b */ /* 0x000fe40003f3c000 */
[----:B------:R-:W-:Y:S02]  /*1be0*/  CS2R R74, SRZ ;  /* 0x00000000004a7805 */ /* 0x000fe4000001ff00 */
[----:B------:R-:W-:-:S04]  /*1bf0*/  CS2R R10, SRZ ;  /* 0x00000000000a7805 */ /* 0x000fc8000001ff00 */
[----:B------:R0:W5:Y:S04]  /*1c00*/  @P3 LDG.E.64 R74, desc[UR8][R12.64] ;  /* 0x000000080c4a3981 */ /* 0x000168000c1e1b00 */
[----:B------:R1:W5:Y:S01]  /*1c10*/  @P3 LDG.E.64 R10, desc[UR8][R72.64] ;  /* 0x00000008480a3981 */ /* 0x000362000c1e1b00 */
[----:B------:R-:W2:Y:S01]  /*1c20*/  @P1 LDC R71, c[0x0][0x250] ;  /* 0x00009400ff471b82 */ /* 0x000ea20000000800 */
[----:B0-----:R-:W-:Y:S02]  /*1c30*/  CS2R R12, SRZ ;  /* 0x00000000000c7805 */ /* 0x001fe4000001ff00 */
[----:B-1----:R-:W-:-:S04]  /*1c40*/  CS2R R72, SRZ ;  /* 0x0000000000487805 */ /* 0x002fc8000001ff00 */
[----:B------:R0:W5:Y:S04]  /*1c50*/  @P2 LDG.E.64 R12, desc[UR8][R66.64] ;  /* 0x00000008420c2981 */ /* 0x000168000c1e1b00 */
[----:B------:R1:W5:Y:S01]  /*1c60*/  @P2 LDG.E.64 R72, desc[UR8][R14.64] ;  /* 0x000000080e482981 */ /* 0x000362000c1e1b00 */
[----:B0-----:R-:W-:Y:S01]  /*1c70*/  CS2R R66, SRZ ;  /* 0x0000000000427805 */ /* 0x001fe2000001ff00 */
[----:B--2---:R-:W-:Y:S01]  /*1c80*/  @P1 FADD.FTZ R71, R4, R71 ;  /* 0x0000004704471221 */ /* 0x004fe20000010000 */
[----:B------:R-:W-:Y:S02]  /*1c90*/  MOV R4, 0x3f800000 ;  /* 0x3f80000000047802 */ /* 0x000fe40000000f00 */
[----:B-1----:R-:W-:Y:S02]  /*1ca0*/  CS2R R14, SRZ ;  /* 0x00000000000e7805 */ /* 0x002fe4000001ff00 */
[----:B------:R0:W5:Y:S01]  /*1cb0*/  @P5 LDG.E.64 R66, desc[UR8][R16.64] ;  /* 0x0000000810425981 */ /* 0x000162000c1e1b00 */
[----:B------:R-:W-:Y:S01]  /*1cc0*/  ISETP.NE.AND P3, PT, R33, RZ, PT ;  /* 0x000000ff2100720c */ /* 0x000fe20003f65270 */
[----:B------:R1:W2:Y:S02]  /*1cd0*/  @P1 MUFU.RSQ R4, R71 ;  /* 0x0000004700041308 */ /* 0x0002a40000001400 */
[----:B------:R3:W5:Y:S01]  /*1ce0*/  @P5 LDG.E.64 R14, desc[UR8][R64.64] ;  /* 0x00000008400e5981 */ /* 0x000762000c1e1b00 */
[----:B------:R-:W-:-:S02]  /*1cf0*/  ISETP.NE.AND P1, PT, R115, RZ, PT ;  /* 0x000000ff7300720c */ /* 0x000fc40003f25270 */
[----:B0-----:R-:W-:Y:S02]  /*1d00*/  CS2R R16, SRZ ;  /* 0x0000000000107805 */ /* 0x001fe4000001ff00 */
[----:B---3--:R-:W-:-:S04]  /*1d10*/  CS2R R64, SRZ ;  /* 0x0000000000407805 */ /* 0x008fc8000001ff00 */
[----:B------:R0:W5:Y:S01]  /*1d20*/  @P6 LDG.E.64 R16, desc[UR8][R80.64] ;  /* 0x0000000850106981 */ /* 0x000162000c1e1b00 */
[----:B------:R-:W-:-:S03]  /*1d30*/  ISETP.NE.AND P0, PT, R113, RZ, PT ;  /* 0x000000ff7100720c */ /* 0x000fc60003f05270 */
[----:B------:R3:W5:Y:S01]  /*1d40*/  @P6 LDG.E.64 R64, desc[UR8][R18.64] ;  /* 0x0000000812406981 */ /* 0x000762000c1e1b00 */
[----:B0-----:R-:W-:Y:S02]  /*1d50*/  CS2R R80, SRZ ;  /* 0x0000000000507805 */ /* 0x001fe4000001ff00 */
[----:B---3--:R-:W-:Y:S02]  /*1d60*/  CS2R R18, SRZ ;  /* 0x0000000000127805 */ /* 0x008fe4000001ff00 */
[----:B------:R-:W-:Y:S02]  /*1d70*/  P2R R33, PR, RZ, 0x1 ;  /* 0x00000001ff217803 */ /* 0x000fe40000000000 */
[----:B------:R0:W5:Y:S01]  /*1d80*/  @P3 LDG.E.64 R80, desc[UR8][R20.64] ;  /* 0x0000000814503981 */ /* 0x000162000c1e1b00 */
[----:B------:R-:W-:-:S03]  /*1d90*/  ISETP.NE.AND P0, PT, R114, RZ, PT ;  /* 0x000000ff7200720c */ /* 0x000fc60003f05270 */
[----:B------:R3:W5:Y:S01]  /*1da0*/  @P1 LDG.E.64 R18, desc[UR8][R22.64] ;  /* 0x0000000816121981 */ /* 0x000762000c1e1b00 */
[----:B0-----:R-:W-:Y:S02]  /*1db0*/  CS2R R20, SRZ ;  /* 0x0000000000147805 */ /* 0x001fe4000001ff00 */
[----:B---3--:R-:W-:Y:S02]  /*1dc0*/  CS2R R22, SRZ ;  /* 0x0000000000167805 */ /* 0x008fe4000001ff00 */
[----:B------:R-:W-:Y:S02]  /*1dd0*/  CS2R R82, SRZ ;  /* 0x0000000000527805 */ /* 0x000fe4000001ff00 */
[----:B------:R0:W5:Y:S04]  /*1de0*/  @P3 LDG.E.64 R20, desc[UR8][R24.64] ;  /* 0x0000000818143981 */ /* 0x000168000c1e1b00 */
[----:B------:R3:W5:Y:S04]  /*1df0*/  @P4 LDG.E.64 R22, desc[UR8][R78.64] ;  /* 0x000000084e164981 */ /* 0x000768000c1e1b00 */
[----:B------:R4:W5:Y:S01]  /*1e00*/  @P1 LDG.E.64 R82, desc[UR8][R46.64] ;  /* 0x000000082e521981 */ /* 0x000962000c1e1b00 */
[----:B0-----:R-:W-:-:S02]  /*1e10*/  CS2R R24, SRZ ;  /* 0x0000000000187805 */ /* 0x001fc4000001ff00 */
[----:B---3--:R-:W-:-:S04]  /*1e20*/  CS2R R78, SRZ ;  /* 0x00000000004e7805 */ /* 0x008fc8000001ff00 */
[----:B------:R0:W5:Y:S01]  /*1e30*/  @P0 LDG.E.64 R24, desc[UR8][R28.64] ;  /* 0x000000081c180981 */ /* 0x000162000c1e1b00 */
[----:B----4-:R-:W-:-:S03]  /*1e40*/  CS2R R46, SRZ ;  /* 0x00000000002e7805 */ /* 0x010fc6000001ff00 */
[----:B------:R-:W5:Y:S01]  /*1e50*/  @P0 LDG.E.64 R78, desc[UR8][R26.64] ;  /* 0x000000081a4e0981 */ /* 0x000f62000c1e1b00 */
[----:B------:R-:W-:Y:S02]  /*1e60*/  ISETP.NE.AND P0, PT, R33, RZ, PT ;  /* 0x000000ff2100720c */ /* 0x000fe40003f05270 */
[----:B------:R-:W-:Y:S01]  /*1e70*/  ISETP.NE.AND P2, PT, R112, RZ, PT ;  /* 0x000000ff7000720c */ /* 0x000fe20003f45270 */
[----:B------:R3:W5:Y:S01]  /*1e80*/  @P4 LDG.E.64 R46, desc[UR8][R62.64] ;  /* 0x000000083e2e4981 */ /* 0x000762000c1e1b00 */
[----:B------:R-:W-:Y:S02]  /*1e90*/  ISETP.NE.AND P1, PT, R111, RZ, PT ;  /* 0x000000ff6f00720c */ /* 0x000fe40003f25270 */
[----:B0-----:R-:W-:Y:S02]  /*1ea0*/  CS2R R28, SRZ ;  /* 0x00000000001c7805 */ /* 0x001fe4000001ff00 */
[----:B---3--:R-:W-:Y:S02]  /*1eb0*/  CS2R R62, SRZ ;  /* 0x00000000003e7805 */ /* 0x008fe4000001ff00 */
[----:B------:R-:W-:-:S05]  /*1ec0*/  CS2R R26, SRZ ;  /* 0x00000000001a7805 */ /* 0x000fca000001ff00 */
[----:B------:R-:W5:Y:S04]  /*1ed0*/  @P2 LDG.E.64 R28, desc[UR8][R90.64] ;  /* 0x000000085a1c2981 */ /* 0x000f68000c1e1b00 */
[----:B------:R0:W5:Y:S01]  /*1ee0*/  @P0 LDG.E.64 R62, desc[UR8][R60.64] ;  /* 0x000000083c3e0981 */ /* 0x000162000c1e1b00 */
[----:B------:R-:W-:-:S03]  /*1ef0*/  ISETP.NE.AND P6, PT, R110, RZ, PT ;  /* 0x000000ff6e00720c */ /* 0x000fc60003fc5270 */
[----:B------:R-:W5:Y:S01]  /*1f00*/  @P0 LDG.E.64 R26, desc[UR8][R56.64] ;  /* 0x00000008381a0981 */ /* 0x000f62000c1e1b00 */
[----:B0-----:R-:W-:Y:S02]  /*1f10*/  CS2R R60, SRZ ;  /* 0x00000000003c7805 */ /* 0x001fe4000001ff00 */
[----:B------:R-:W-:-:S04]  /*1f20*/  ISETP.NE.AND P0, PT, R31, RZ, PT ;  /* 0x000000ff1f00720c */ /* 0x000fc80003f05270 */
[----:B------:R0:W5:Y:S01]  /*1f30*/  @P2 LDG.E.64 R60, desc[UR8][R58.64] ;  /* 0x000000083a3c2981 */ /* 0x000162000c1e1b00 */
[----:B------:R-:W-:Y:S02]  /*1f40*/  ISETP.NE.AND P2, PT, R30, RZ, PT ;  /* 0x000000ff1e00720c */ /* 0x000fe40003f45270 */
[----:B------:R-:W-:-:S06]  /*1f50*/  CS2R R30, SRZ ;  /* 0x00000000001e7805 */ /* 0x000fcc000001ff00 */
[----:B------:R-:W5:Y:S01]  /*1f60*/  @P1 LDG.E.64 R30, desc[UR8][R54.64] ;  /* 0x00000008361e1981 */ /* 0x000f62000c1e1b00 */
[----:B0-----:R-:W-:-:S06]  /*1f70*/  CS2R R58, SRZ ;  /* 0x00000000003a7805 */ /* 0x001fcc000001ff00 */
[----:B------:R-:W5:Y:S01]  /*1f80*/  @P1 LDG.E.64 R58, desc[UR8][R34.64] ;  /* 0x00000008223a1981 */ /* 0x000f62000c1e1b00 */
[----:B------:R-:W-:Y:S02]  /*1f90*/  ISETP.NE.AND P1, PT, R32, RZ, PT ;  /* 0x000000ff2000720c */ /* 0x000fe40003f25270 */
[----:B------:R-:W-:-:S06]  /*1fa0*/  CS2R R32, SRZ ;  /* 0x0000000000207805 */ /* 0x000fcc000001ff00 */
[----:B------:R0:W5:Y:S01]  /*1fb0*/  @P6 LDG.E.64 R32, desc[UR8][R36.64] ;  /* 0x0000000824206981 */ /* 0x000162000c1e1b00 */
[----:B------:R-:W-:-:S06]  /*1fc0*/  CS2R R56, SRZ ;  /* 0x0000000000387805 */ /* 0x000fcc000001ff00 */
[----:B------:R-:W5:Y:S01]  /*1fd0*/  @P6 LDG.E.64 R56, desc[UR8][R88.64] ;  /* 0x0000000858386981 */ /* 0x000f62000c1e1b00 */
[----:B0-----:R-:W-:-:S06]  /*1fe0*/  CS2R R36, SRZ ;  /* 0x0000000000247805 */ /* 0x001fcc000001ff00 */
[----:B------:R0:W5:Y:S02]  /*1ff0*/  @P1 LDG.E.64 R36, desc[UR8][R40.64] ;  /* 0x0000000828241981 */ /* 0x000164000c1e1b00 */
[----:B0-----:R-:W-:-:S06]  /*2000*/  CS2R R40, SRZ ;  /* 0x0000000000287805 */ /* 0x001fcc000001ff00 */
[----:B------:R-:W5:Y:S01]  /*2010*/  @P0 LDG.E.64 R40, desc[UR8][R86.64] ;  /* 0x0000000856280981 */ /* 0x000f62000c1e1b00 */
[----:B------:R-:W-:Y:S02]  /*2020*/  ISETP.NE.AND P5, PT, R109, RZ, PT ;  /* 0x000000ff6d00720c */ /* 0x000fe40003fa5270 */
[----:B------:R-:W-:Y:S02]  /*2030*/  CS2R R54, SRZ ;  /* 0x0000000000367805 */ /* 0x000fe4000001ff00 */
[----:B------:R-:W-:-:S09]  /*2040*/  CS2R R34, SRZ ;  /* 0x0000000000227805 */ /* 0x000fd2000001ff00 */
[----:B------:R0:W5:Y:S04]  /*2050*/  @P5 LDG.E.64 R54, desc[UR8][R50.64] ;  /* 0x0000000832365981 */ /* 0x000168000c1e1b00 */
[----:B------:R3:W5:Y:S01]  /*2060*/  @P5 LDG.E.64 R34, desc[UR8][R52.64] ;  /* 0x0000000834225981 */ /* 0x000762000c1e1b00 */
[----:B------:R-:W-:Y:S02]  /*2070*/  ISETP.GT.U32.AND P5, PT, R5, 0xff, PT ;  /* 0x000000ff0500780c */ /* 0x000fe40003fa4070 */
[----:B0-----:R-:W-:Y:S02]  /*2080*/  CS2R R50, SRZ ;  /* 0x0000000000327805 */ /* 0x001fe4000001ff00 */
[----:B---3--:R-:W-:-:S04]  /*2090*/  CS2R R52, SRZ ;  /* 0x0000000000347805 */ /* 0x008fc8000001ff00 */
[----:B------:R0:W5:Y:S04]  /*20a0*/  @P2 LDG.E.64 R50, desc[UR8][R48.64] ;  /* 0x0000000830322981 */ /* 0x000168000c1e1b00 */
[----:B------:R3:W5:Y:S01]  /*20b0*/  @P1 LDG.E.64 R52, desc[UR8][R38.64] ;  /* 0x0000000826341981 */ /* 0x000762000c1e1b00 */
[----:B------:R-:W-:Y:S01]  /*20c0*/  BSSY B0, `(.L_x_1481) ;  /* 0x0000013000007945 */ /* 0x000fe20003800000 */
[----:B0-----:R-:W-:Y:S02]  /*20d0*/  CS2R R48, SRZ ;  /* 0x0000000000307805 */ /* 0x001fe4000001ff00 */
[----:B---3--:R-:W-:-:S04]  /*20e0*/  CS2R R38, SRZ ;  /* 0x0000000000267805 */ /* 0x008fc8000001ff00 */
[----:B------:R0:W5:Y:S04]  /*20f0*/  @P0 LDG.E.64 R48, desc[UR8][R44.64] ;  /* 0x000000082c300981 */ /* 0x000168000c1e1b00 */
[----:B------:R3:W5:Y:S01]  /*2100*/  @P2 LDG.E.64 R38, desc[UR8][R42.64] ;  /* 0x000000082a262981 */ /* 0x000762000c1e1b00 */
[----:B0-----:R-:W-:Y:S02]  /*2110*/  CS2R R44, SRZ ;  /* 0x00000000002c7805 */ /* 0x001fe4000001ff00 */
[----:B---3--:R-:W-:Y:S01]  /*2120*/  CS2R R42, SRZ ;  /* 0x00000000002a7805 */ /* 0x008fe2000001ff00 */
[----:B-12---:R-:W-:Y:S06]  /*2130*/  @P5 BRA `(.L_x_1482) ;  /* 0x00000000002c5947 */ /* 0x006fec0003800000 */
        /* <DEDUP_REMOVED lines=11> */
.L_x_1482:
[----:B------:R-:W-:Y:S05]  /*21f0*/  BSYNC B0 ;  /* 0x0000000000007941 */ /* 0x000fea0003800000 */
.L_x_1481:
[----:B------:R-:W-:Y:S01]  /*2200*/  ISETP.NE.AND P5, PT, RZ, UR7, PT ;  /* 0x00000007ff007c0c */ /* 0x000fe2000bfa5270 */
[C---:B-----5:R-:W-:Y:S01]  /*2210*/  FADD.FTZ R77, -R76.reuse, R82 ;  /* 0x000000524c4d7221 */ /* 0x060fe20000010100 */
[C---:B------:R-:W-:Y:S01]  /*2220*/  FADD.FTZ R99, -R76.reuse, R83 ;  /* 0x000000534c637221 */ /* 0x040fe20000010100 */
[C---:B------:R-:W-:Y:S01]  /*2230*/  FADD.FTZ R97, -R76.reuse, R81 ;  /* 0x000000514c617221 */ /* 0x040fe20000010100 */
[----:B------:R-:W-:Y:S01]  /*2240*/  FADD.FTZ R71, -R76, R80 ;  /* 0x000000504c477221 */ /* 0x000fe20000010100 */
[----:B------:R-:W-:Y:S01]  /*2250*/  MOV R83, R18 ;  /* 0x0000001200537202 */ /* 0x000fe20000000f00 */
[-C--:B------:R-:W-:Y:S01]  /*2260*/  FMUL.FTZ R100, R77, R4.reuse ;  /* 0x000000044d647220 */ /* 0x080fe20000410000 */
[----:B------:R-:W-:Y:S01]  /*2270*/  MOV R81, R19 ;  /* 0x0000001300517202 */ /* 0x000fe20000000f00 */
[----:B------:R-:W-:Y:S01]  /*2280*/  FMUL.FTZ R99, R99, R4 ;  /* 0x0000000463637220 */ /* 0x000fe20000410000 */
[----:B------:R-:W-:-:S04]  /*2290*/  MOV R82, R20 ;  /* 0x0000001400527202 */ /* 0x000fc80000000f00 */
        /* <DEDUP_REMOVED lines=19> */
.L_x_1483:
[----:B0-----:R-:W-:Y:S01]  /*23d0*/  FMUL.FTZ R85, R83, R42 ;  /* 0x0000002a53557220 */ /* 0x001fe20000410000 */
[-C--:B------:R-:W-:Y:S01]  /*23e0*/  FMUL.FTZ R98, R71, R4.reuse ;  /* 0x0000000447627220 */ /* 0x080fe20000410000 */
[----:B------:R-:W-:Y:S01]  /*23f0*/  MOV R77, R21 ;  /* 0x00000015004d7202 */ /* 0x000fe20000000f00 */
        /* <DEDUP_REMOVED lines=23> */
.L_x_1484:
[----:B------:R-:W-:Y:S01]  /*2570*/  FFMA.FTZ R87, R99, R80, R84 ;  /* 0x0000005063577223 */ /* 0x000fe20000010054 */
[----:B------:R-:W-:Y:S01]  /*2580*/  FMUL.FTZ R85, R82, R42 ;  /* 0x0000002a52557220 */ /* 0x000fe20000410000 */
[----:B------:R-:W-:Y:S01]  /*2590*/  FADD.FTZ R80, R80, R71 ;  /* 0x0000004750507221 */ /* 0x000fe20000010000 */
[----:B------:R-:W-:Y:S01]  /*25a0*/  FADD.FTZ R95, -R76, R47 ;  /* 0x0000002f4c5f7221 */ /* 0x000fe20000010100 */
[----:B------:R-:W-:Y:S01]  /*25b0*/  MOV R47, R23 ;  /* 0x00000017002f7202 */ /* 0x000fe20000000f00 */
[----:B------:R-:W-:Y:S01]  /*25c0*/  FFMA.FTZ R84, R98, R85, R87 ;  /* 0x0000005562547223 */ /* 0x000fe20000010057 */
[----:B------:R-:W-:Y:S01]  /*25d0*/  FADD.FTZ R71, R80, R85 ;  /* 0x0000005550477221 */ /* 0x000fe20000010000 */
[----:B------:R-:W-:Y:S01]  /*25e0*/  FADD.FTZ R85, -R76, R46 ;  /* 0x0000002e4c557221 */ /* 0x000fe20000010100 */
[----:B------:R-:W-:Y:S01]  /*25f0*/  MOV R80, R22 ;  /* 0x0000001600507202 */ /* 0x000fe20000000f00 */
[----:B------:R-:W-:Y:S01]  /*2600*/  FMUL.FTZ R46, R77, R43 ;  /* 0x0000002b4d2e7220 */ /* 0x000fe20000410000 */
        /* <DEDUP_REMOVED lines=21> */
.L_x_1485:
[----:B------:R-:W-:Y:S01]  /*2760*/  FFMA.FTZ R87, R97, R46, R84 ;  /* 0x0000002e61577223 */ /* 0x000fe20000010054 */
[----:B------:R-:W-:Y:S01]  /*2770*/  FMUL.FTZ R85, R80, R42 ;  /* 0x0000002a50557220 */ /* 0x000fe20000410000 */
[----:B------:R-:W-:Y:S01]  /*2780*/  FADD.FTZ R46, R46, R71 ;  /* 0x000000472e2e7221 */ /* 0x000fe20000010000 */
[----:B------:R-:W-:Y:S01]  /*2790*/  FADD.FTZ R79, -R76, R79 ;  /* 0x0000004f4c4f7221 */ /* 0x000fe20000010100 */
[----:B------:R-:W-:Y:S01]  /*27a0*/  MOV R71, R24 ;  /* 0x0000001800477202 */ /* 0x000fe20000000f00 */
[----:B------:R-:W-:Y:S01]  /*27b0*/  FFMA.FTZ R84, R96, R85, R87 ;  /* 0x0000005560547223 */ /* 0x000fe20000010057 */
[----:B------:R-:W-:Y:S01]  /*27c0*/  FADD.FTZ R87, -R76, R78 ;  /* 0x0000004e4c577221 */ /* 0x000fe20000010100 */
[----:B------:R-:W-:Y:S01]  /*27d0*/  FADD.FTZ R85, R46, R85 ;  /* 0x000000552e557221 */ /* 0x000fe20000010000 */
        /* <DEDUP_REMOVED lines=23> */
.L_x_1486:
[----:B------:R-:W-:Y:S01]  /*2950*/  FFMA.FTZ R87, R95, R78, R84 ;  /* 0x0000004e5f577223 */ /* 0x000fe20000010054 */
[----:B------:R-:W-:Y:S01]  /*2960*/  FMUL.FTZ R79, R71, R42 ;  /* 0x0000002a474f7220 */ /* 0x000fe20000410000 */
[----:B------:R-:W-:Y:S01]  /*2970*/  FADD.FTZ R84, R78, R85 ;  /* 0x000000554e547221 */ /* 0x000fe20000010000 */
[C---:B------:R-:W-:Y:S01]  /*2980*/  FADD.FTZ R62, -R76.reuse, R62 ;  /* 0x0000003e4c3e7221 */ /* 0x040fe20000010100 */
[----:B------:R-:W-:Y:S01]  /*2990*/  FADD.FTZ R63, -R76, R63 ;  /* 0x0000003f4c3f7221 */ /* 0x000fe20000010100 */
[----:B------:R-:W-:Y:S01]  /*29a0*/  FFMA.FTZ R78, R94, R79, R87 ;  /* 0x0000004f5e4e7223 */ /* 0x000fe20000010057 */
[----:B------:R-:W-:Y:S01]  /*29b0*/  FADD.FTZ R79, R84, R79 ;  /* 0x0000004f544f7221 */ /* 0x000fe20000010000 */
[----:B------:R-:W-:Y:S01]  /*29c0*/  FMUL.FTZ R84, R46, R43 ;  /* 0x0000002b2e547220 */ /* 0x000fe20000410000 */
[C---:B------:R-:W-:Y:S01]  /*29d0*/  FADD.FTZ R60, -R76.reuse, R60 ;  /* 0x0000003c4c3c7221 */ /* 0x040fe20000010100 */
        /* <DEDUP_REMOVED lines=20> */
[----:B------:R-:W-:Y:S01]  /*2b20*/  FADD.FTZ R65, -R76, R65 ;  /* 0x000000414c417221 */ /* 0x000fe20000010100 */
[----:B------:R-:W-:Y:S01]  /*2b30*/  FFMA.FTZ R85, R93, R84, R78 ;  /* 0x000000545d557223 */ /* 0x000fe2000001004e */
[----:B------:R-:W-:Y:S01]  /*2b40*/  FADD.FTZ R79, R84, R79 ;  /* 0x0000004f544f7221 */ /* 0x000fe20000010000 */
[----:B------:R-:W-:Y:S01]  /*2b50*/  MOV R78, R26 ;  /* 0x0000001a004e7202 */ /* 0x000fe20000000f00 */
[-C--:B------:R-:W-:Y:S01]  /*2b60*/  FMUL.FTZ R92, R62, R4.reuse ;  /* 0x000000043e5c7220 */ /* 0x080fe20000410000 */
[----:B------:R-:W-:Y:S01]  /*2b70*/  MOV R76, R27 ;  /* 0x0000001b004c7202 */ /* 0x000fe20000000f00 */
        /* <DEDUP_REMOVED lines=20> */
.L_x_1487:
[----:B------:R-:W-:Y:S01]  /*2cc0*/  FMUL.FTZ R84, R78, R42 ;  /* 0x0000002a4e547220 */ /* 0x000fe20000410000 */
[----:B------:R-:W-:Y:S01]  /*2cd0*/  FFMA.FTZ R63, R100, R83, RZ ;  /* 0x00000053643f7223 */ /* 0x000fe200000100ff */
[----:B------:R-:W-:Y:S01]  /*2ce0*/  FADD.FTZ R87, RZ, R83 ;  /* 0x00000053ff577221 */ /* 0x000fe20000010000 */
[----:B------:R-:W-:Y:S01]  /*2cf0*/  FMUL.FTZ R62, R76, R43 ;  /* 0x0000002b4c3e7220 */ /* 0x000fe20000410000 */
[----:B------:R-:W-:Y:S01]  /*2d00*/  FFMA.FTZ R86, R92, R84, R85 ;  /* 0x000000545c567223 */ /* 0x000fe20000010055 */
[----:B------:R-:W-:Y:S01]  /*2d10*/  FADD.FTZ R83, R79, R84 ;  /* 0x000000544f537221 */ /* 0x000fe20000010000 */
[----:B------:R-:W-:Y:S01]  /*2d20*/  FFMA.FTZ R79, R98, R82, R63 ;  /* 0x00000052624f7223 */ /* 0x000fe2000001003f */
[----:B------:R-:W-:Y:S01]  /*2d30*/  FADD.FTZ R87, R87, R82 ;  /* 0x0000005257577221 */ /* 0x000fe20000010000 */
[----:B------:R-:W-:Y:S01]  /*2d40*/  FFMA.FTZ R85, R91, R62, R86 ;  /* 0x0000003e5b557223 */ /* 0x000fe20000010056 */
[----:B------:R-:W-:Y:S01]  /*2d50*/  FADD.FTZ R83, R62, R83 ;  /* 0x000000533e537221 */ /* 0x000fe20000010000 */
[----:B------:R-:W-:Y:S01]  /*2d60*/  MOV R63, R28 ;  /* 0x0000001c003f7202 */ /* 0x000fe20000000f00 */
[-C--:B------:R-:W-:Y:S01]  /*2d70*/  FMUL.FTZ R90, R60, R4.reuse ;  /* 0x000000043c5a7220 */ /* 0x080fe20000410000 */
[----:B------:R-:W-:Y:S01]  /*2d80*/  MOV R62, R29 ;  /* 0x0000001d003e7202 */ /* 0x000fe20000000f00 */
        /* <DEDUP_REMOVED lines=22> */
.L_x_1488:
        /* <DEDUP_REMOVED lines=8> */
[----:B------:R-:W-:Y:S01]  /*2f70*/  MOV R77, R30 ;  /* 0x0000001e004d7202 */ /* 0x000fe20000000f00 */
[----:B------:R-:W-:Y:S01]  /*2f80*/  FMUL.FTZ R87, R59, R4 ;  /* 0x000000043b577220 */ /* 0x000fe20000410000 */
[----:B------:R-:W-:Y:S01]  /*2f90*/  FFMA.FTZ R81, R89, R60, R88 ;  /* 0x0000003c59517223 */ /* 0x000fe20000010058 */
[----:B------:R-:W-:Y:S01]  /*2fa0*/  FADD.FTZ R80, R60, R83 ;  /* 0x000000533c507221 */ /* 0x000fe20000010000 */
        /* <DEDUP_REMOVED lines=21> */
.L_x_1489:
[----:B------:R-:W-:Y:S01]  /*3100*/  FMUL.FTZ R59, R77, R42 ;  /* 0x0000002a4d3b7220 */ /* 0x000fe20000410000 */
[----:B------:R-:W-:Y:S01]  /*3110*/  FFMA.FTZ R79, R94, R71, R79 ;  /* 0x000000475e4f7223 */ /* 0x000fe2000001004f */
[----:B------:R-:W-:Y:S01]  /*3120*/  FADD.FTZ R61, R84, R47 ;  /* 0x0000002f543d7221 */ /* 0x000fe20000010000 */
[----:B------:R-:W-:Y:S01]  /*3130*/  FFMA.FTZ R82, R95, R47, R82 ;  /* 0x0000002f5f527223 */ /* 0x000fe20000010052 */
[----:B------:R-:W-:Y:S01]  /*3140*/  FFMA.FTZ R58, R88, R59, R81 ;  /* 0x0000003b583a7223 */ /* 0x000fe20000010051 */
[----:B------:R-:W-:Y:S01]  /*3150*/  FADD.FTZ R59, R80, R59 ;  /* 0x0000003b503b7221 */ /* 0x000fe20000010000 */
[----:B------:R-:W-:Y:S01]  /*3160*/  FMUL.FTZ R80, R60, R43 ;  /* 0x0000002b3c507220 */ /* 0x000fe20000410000 */
[----:B------:R-:W-:Y:S01]  /*3170*/  FADD.FTZ R81, R86, R71 ;  /* 0x0000004756517221 */ /* 0x000fe20000010000 */
[-C--:B------:R-:W-:Y:S01]  /*3180*/  FMUL.FTZ R86, R56, R4.reuse ;  /* 0x0000000438567220 */ /* 0x080fe20000410000 */
[----:B------:R-:W-:Y:S01]  /*3190*/  FMUL.FTZ R85, R57, R4 ;  /* 0x0000000439557220 */ /* 0x000fe20000410000 */
[----:B------:R-:W-:Y:S01]  /*31a0*/  FFMA.FTZ R71, R87, R80, R58 ;  /* 0x0000005057477223 */ /* 0x000fe2000001003a */
[----:B------:R-:W-:Y:S01]  /*31b0*/  FADD.FTZ R80, R80, R59 ;  /* 0x0000003b50507221 */ /* 0x000fe20000010000 */
[----:B------:R-:W-:-:S02]  /*31c0*/  MOV R58, R32 ;  /* 0x00000020003a7202 */ /* 0x000fc40000000f00 */
[----:B------:R-:W-:Y:S01]  /*31d0*/  MOV R59, R33 ;  /* 0x00000021003b7202 */ /* 0x000fe20000000f00 */
        /* <DEDUP_REMOVED lines=14> */
[----:B-1----:R-:W-:-:S04]  /*32c0*/  FADD.FTZ R102, -R58, 1 ;  /* 0x3f8000003a667421 */ /* 0x002fc80000010100 */
[----:B------:R-:W-:Y:S01]  /*32d0*/  FFMA.FTZ R47, R47, R102, 1 ;  /* 0x3f8000002f2f7423 */ /* 0x000fe20000010066 */
[----:B------:R-:W-:Y:S01]  /*32e0*/  FMUL.FTZ R102, R33, R58 ;  /* 0x0000003a21667220 */ /* 0x000fe20000410000 */
[----:B------:R-:W-:-:S03]  /*32f0*/  FMUL.FTZ R58, R59, R56 ;  /* 0x000000383b3a7220 */ /* 0x000fc60000410000 */
[----:B------:R-:W-:-:S07]  /*3300*/  FMUL.FTZ R59, R102, R47 ;  /* 0x0000002f663b7220 */ /* 0x000fce0000410000 */
.L_x_1490:
[----:B------:R-:W-:Y:S01]  /*3310*/  FMUL.FTZ R57, R58, R42 ;  /* 0x0000002a3a397220 */ /* 0x000fe20000410000 */
[----:B------:R-:W-:Y:S01]  /*3320*/  FADD.FTZ R47, R61, R46 ;  /* 0x0000002e3d2f7221 */ /* 0x000fe20000010000 */
[----:B------:R-:W-:Y:S01]  /*3330*/  FFMA.FTZ R82, R93, R46, R82 ;  /* 0x0000002e5d527223 */ /* 0x000fe20000010052 */
[----:B------:R-:W-:Y:S01]  /*3340*/  FADD.FTZ R56, R81, R78 ;  /* 0x0000004e51387221 */ /* 0x000fe20000010000 */
[----:B------:R-:W-:Y:S01]  /*3350*/  FFMA.FTZ R46, R86, R57, R71 ;  /* 0x00000039562e7223 */ /* 0x000fe20000010047 */
[----:B------:R-:W-:Y:S01]  /*3360*/  FMUL.FTZ R71, R59, R43 ;  /* 0x0000002b3b477220 */ /* 0x000fe20000410000 */
[----:B------:R-:W-:Y:S01]  /*3370*/  FADD.FTZ R80, R80, R57 ;  /* 0x0000003950507221 */ /* 0x000fe20000010000 */
[----:B------:R-:W-:Y:S01]  /*3380*/  FFMA.FTZ R79, R92, R78, R79 ;  /* 0x0000004e5c4f7223 */ /* 0x000fe2000001004f */
[----:B------:R-:W-:Y:S01]  /*3390*/  MOV R61, R34 ;  /* 0x00000022003d7202 */ /* 0x000fe20000000f00 */
[----:B------:R-:W-:Y:S01]  /*33a0*/  FFMA.FTZ R57, R85, R71, R46 ;  /* 0x0000004755397223 */ /* 0x000fe2000001002e */
[----:B------:R-:W-:Y:S01]  /*33b0*/  FADD.FTZ R71, R71, R80 ;  /* 0x0000005047477221 */ /* 0x000fe20000010000 */
[----:B------:R-:W-:Y:S01]  /*33c0*/  MOV R46, R35 ;  /* 0x00000023002e7202 */ /* 0x000fe20000000f00 */
        /* <DEDUP_REMOVED lines=16> */
[----:B-1----:R-:W-:-:S03]  /*34d0*/  FADD.FTZ R81, -R78, 1 ;  /* 0x3f8000004e517421 */ /* 0x002fc60000010100 */
[----:B------:R-:W-:Y:S01]  /*34e0*/  FMUL.FTZ R61, R61, R54 ;  /* 0x000000363d3d7220 */ /* 0x000fe20000410000 */
[----:B------:R-:W-:Y:S01]  /*34f0*/  FFMA.FTZ R46, R46, R81, 1 ;  /* 0x3f8000002e2e7423 */ /* 0x000fe20000010051 */
[----:B------:R-:W-:-:S04]  /*3500*/  FMUL.FTZ R81, R35, R78 ;  /* 0x0000004e23517220 */ /* 0x000fc80000410000 */
[----:B------:R-:W-:-:S07]  /*3510*/  FMUL.FTZ R46, R81, R46 ;  /* 0x0000002e512e7220 */ /* 0x000fce0000410000 */
.L_x_1491:
[----:B------:R-:W-:Y:S01]  /*3520*/  FMUL.FTZ R54, R61, R42 ;  /* 0x0000002a3d367220 */ /* 0x000fe20000410000 */
[----:B------:R-:W-:Y:S01]  /*3530*/  FADD.FTZ R55, R47, R76 ;  /* 0x0000004c2f377221 */ /* 0x000fe20000010000 */
[----:B------:R-:W-:Y:S01]  /*3540*/  FMUL.FTZ R47, R46, R43 ;  /* 0x0000002b2e2f7220 */ /* 0x000fe20000410000 */
[----:B------:R-:W-:Y:S01]  /*3550*/  FADD.FTZ R56, R56, R63 ;  /* 0x0000003f38387221 */ /* 0x000fe20000010000 */
[----:B------:R-:W-:Y:S01]  /*3560*/  FFMA.FTZ R78, R84, R54, R57 ;  /* 0x00000036544e7223 */ /* 0x000fe20000010039 */
[----:B------:R-:W-:Y:S01]  /*3570*/  FADD.FTZ R54, R71, R54 ;  /* 0x0000003647367221 */ /* 0x000fe20000010000 */
[----:B------:R-:W-:Y:S01]  /*3580*/  FFMA.FTZ R79, R90, R63, R79 ;  /* 0x0000003f5a4f7223 */ /* 0x000fe2000001004f */
[----:B------:R-:W-:Y:S01]  /*3590*/  FFMA.FTZ R76, R91, R76, R82 ;  /* 0x0000004c5b4c7223 */ /* 0x000fe20000010052 */
        /* <DEDUP_REMOVED lines=25> */
.L_x_1492:
[----:B------:R-:W-:Y:S01]  /*3730*/  FMUL.FTZ R48, R54, R42 ;  /* 0x0000002a36307220 */ /* 0x000fe20000410000 */
[----:B------:R-:W-:Y:S01]  /*3740*/  FADD.FTZ R55, R55, R62 ;  /* 0x0000003e37377221 */ /* 0x000fe20000010000 */
[----:B------:R-:W-:Y:S01]  /*3750*/  FFMA.FTZ R76, R89, R62, R76 ;  /* 0x0000003e594c7223 */ /* 0x000fe2000001004c */
[----:B------:R-:W-:Y:S01]  /*3760*/  FMUL.FTZ R80, R52, R4 ;  /* 0x0000000434507220 */ /* 0x000fe20000410000 */
[----:B------:R-:W-:Y:S01]  /*3770*/  FFMA.FTZ R62, R82, R48, R57 ;  /* 0x00000030523e7223 */ /* 0x000fe20000010039 */
[----:B------:R-:W-:Y:S01]  /*3780*/  FADD.FTZ R49, R63, R48 ;  /* 0x000000303f317221 */ /* 0x000fe20000010000 */
[----:B------:R-:W-:Y:S01]  /*3790*/  FMUL.FTZ R48, R47, R43 ;  /* 0x0000002b2f307220 */ /* 0x000fe20000410000 */
[----:B------:R-:W-:Y:S01]  /*37a0*/  FFMA.FTZ R63, R88, R77, R79 ;  /* 0x0000004d583f7223 */ /* 0x000fe2000001004f */
[----:B------:R-:W-:Y:S01]  /*37b0*/  FADD.FTZ R57, R56, R77 ;  /* 0x0000004d38397221 */ /* 0x000fe20000010000 */
        /* <DEDUP_REMOVED lines=24> */
.L_x_1493:
        /* <DEDUP_REMOVED lines=33> */
.L_x_1494:
[----:B------:R-:W-:Y:S01]  /*3b50*/  FMUL.FTZ R51, R53, R42 ;  /* 0x0000002a35337220 */ /* 0x000fe20000410000 */
[----:B------:R-:W-:Y:S01]  /*3b60*/  FADD.FTZ R58, R56, R59 ;  /* 0x0000003b383a7221 */ /* 0x000fe20000010000 */
[----:B------:R-:W-:Y:S01]  /*3b70*/  FFMA.FTZ R57, R85, R59, R76 ;  /* 0x0000003b55397223 */ /* 0x000fe2000001004c */
[----:B------:R-:W-:Y:S01]  /*3b80*/  FADD.FTZ R56, R60, R61 ;  /* 0x0000003d3c387221 */ /* 0x000fe20000010000 */
[----:B------:R-:W-:Y:S01]  /*3b90*/  FFMA.FTZ R50, R78, R51, R63 ;  /* 0x000000334e327223 */ /* 0x000fe2000001003f */
[----:B------:R-:W-:Y:S01]  /*3ba0*/  FADD.FTZ R62, R62, R51 ;  /* 0x000000333e3e7221 */ /* 0x000fe20000010000 */
[----:B------:R-:W-:Y:S01]  /*3bb0*/  FMUL.FTZ R51, R52, R43 ;  /* 0x0000002b34337220 */ /* 0x000fe20000410000 */
[----:B------:R-:W-:Y:S01]  /*3bc0*/  FFMA.FTZ R55, R84, R61, R55 ;  /* 0x0000003d54377223 */ /* 0x000fe20000010037 */
        /* <DEDUP_REMOVED lines=25> */
.L_x_1495:
[----:B------:R-:W-:Y:S01]  /*3d60*/  FMUL.FTZ R61, R51, R42 ;  /* 0x0000002a333d7220 */ /* 0x000fe20000410000 */
[----:B------:R-:W-:Y:S01]  /*3d70*/  FMUL.FTZ R63, R50, R43 ;  /* 0x0000002b323f7220 */ /* 0x000fe20000410000 */
[-C--:B------:R-:W-:Y:S01]  /*3d80*/  FMUL.FTZ R74, R72, R4.reuse ;  /* 0x00000004484a7220 */ /* 0x080fe20000410000 */
[----:B------:R-:W-:Y:S01]  /*3d90*/  FMUL.FTZ R73, R73, R4 ;  /* 0x0000000449497220 */ /* 0x000fe20000410000 */
[----:B------:R-:W-:Y:S01]  /*3da0*/  FFMA.FTZ R62, R76, R61, R59 ;  /* 0x0000003d4c3e7223 */ /* 0x000fe2000001003b */
[----:B------:R-:W-:Y:S01]  /*3db0*/  FADD.FTZ R60, R60, R61 ;  /* 0x0000003d3c3c7221 */ /* 0x000fe20000010000 */
[----:B------:R-:W-:Y:S02]  /*3dc0*/  MOV R61, R12 ;  /* 0x0000000c003d7202 */ /* 0x000fe40000000f00 */
[----:B------:R-:W-:Y:S01]  /*3dd0*/  FFMA.FTZ R62, R75, R63, R62 ;  /* 0x0000003f4b3e7223 */ /* 0x000fe2000001003e */
[----:B------:R-:W-:Y:S01]  /*3de0*/  FADD.FTZ R63, R63, R60 ;  /* 0x0000003c3f3f7221 */ /* 0x000fe20000010000 */
[----:B------:R-:W-:Y:S01]  /*3df0*/  MOV R60, R13 ;  /* 0x0000000d003c7202 */ /* 0x000fe20000000f00 */
        /* <DEDUP_REMOVED lines=13> */
[----:B------:R-:W-:-:S04]  /*3ed0*/  FFMA.FTZ R60, R59, R60, 1 ;  /* 0x3f8000003b3c7423 */ /* 0x000fc8000001003c */
[----:B------:R-:W-:Y:S01]  /*3ee0*/  FMUL.FTZ R61, R61, R60 ;  /* 0x0000003c3d3d7220 */ /* 0x000fe20000410000 */
[----:B-1----:R-:W-:Y:S01]  /*3ef0*/  FADD.FTZ R59, -R71, 1 ;  /* 0x3f800000473b7421 */ /* 0x002fe20000010100 */
[----:B------:R-:W-:-:S03]  /*3f00*/  FMUL.FTZ R71, R13, R71 ;  /* 0x000000470d477220 */ /* 0x000fc60000410000 */
[----:B------:R-:W-:-:S04]  /*3f10*/  FFMA.FTZ R59, R72, R59, 1 ;  /* 0x3f800000483b7423 */ /* 0x000fc8000001003b */
[----:B------:R-:W-:-:S07]  /*3f20*/  FMUL.FTZ R60, R71, R59 ;  /* 0x0000003b473c7220 */ /* 0x000fce0000410000 */
.L_x_1496:
[----:B------:R-:W-:Y:S01]  /*3f30*/  FMUL.FTZ R59, R61, R42 ;  /* 0x0000002a3d3b7220 */ /* 0x000fe20000410000 */
[----:B------:R-:W-:Y:S01]  /*3f40*/  FMUL.FTZ R71, R67, R4 ;  /* 0x0000000443477220 */ /* 0x000fe20000410000 */
[----:B------:R-:W-:Y:S02]  /*3f50*/  MOV R67, R14 ;  /* 0x0000000e00437202 */ /* 0x000fe40000000f00 */
[----:B------:R-:W-:Y:S01]  /*3f60*/  FADD.FTZ R72, R63, R59 ;  /* 0x0000003b3f487221 */ /* 0x000fe20000010000 */
[----:B------:R-:W-:Y:S01]  /*3f70*/  FFMA.FTZ R62, R74, R59, R62 ;  /* 0x0000003b4a3e7223 */ /* 0x000fe2000001003e */
[----:B------:R-:W-:-:S04]  /*3f80*/  FMUL.FTZ R63, R60, R43 ;  /* 0x0000002b3c3f7220 */ /* 0x000fc80000410000 */
[----:B------:R-:W-:Y:S01]  /*3f90*/  FFMA.FTZ R59, R73, R63, R62 ;  /* 0x0000003f493b7223 */ /* 0x000fe2000001003e */
[----:B------:R-:W-:Y:S01]  /*3fa0*/  FADD.FTZ R62, R63, R72 ;  /* 0x000000483f3e7221 */ /* 0x000fe20000010000 */
[----:B------:R-:W-:Y:S01]  /*3fb0*/  FMUL.FTZ R72, R66, R4 ;  /* 0x0000000442487220 */ /* 0x000fe20000410000 */
        /* <DEDUP_REMOVED lines=20> */
.L_x_1497:
[----:B------:R-:W-:Y:S01]  /*4100*/  FMUL.FTZ R63, R67, R42 ;  /* 0x0000002a433f7220 */ /* 0x000fe20000410000 */
[-C--:B------:R-:W-:Y:S01]  /*4110*/  FMUL.FTZ R102, R65, R4.reuse ;  /* 0x0000000441667220 */ /* 0x080fe20000410000 */
[----:B------:R-:W-:Y:S01]  /*4120*/  FMUL.FTZ R103, R64, R4 ;  /* 0x0000000440677220 */ /* 0x000fe20000410000 */
[----:B------:R-:W-:Y:S01]  /*4130*/  MOV R65, R16 ;  /* 0x0000001000417202 */ /* 0x000fe20000000f00 */
[----:B------:R-:W-:Y:S01]  /*4140*/  FFMA.FTZ R59, R72, R63, R59 ;  /* 0x0000003f483b7223 */ /* 0x000fe2000001003b */
[----:B------:R-:W-:Y:S01]  /*4150*/  FADD.FTZ R62, R62, R63 ;  /* 0x0000003f3e3e7221 */ /* 0x000fe20000010000 */
[----:B------:R-:W-:-:S04]  /*4160*/  FMUL.FTZ R63, R66, R43 ;  /* 0x0000002b423f7220 */ /* 0x000fc80000410000 */
[----:B------:R-:W-:Y:S01]  /*4170*/  FFMA.FTZ R59, R71, R63, R59 ;  /* 0x0000003f473b7223 */ /* 0x000fe2000001003b */
[----:B------:R-:W-:Y:S01]  /*4180*/  FADD.FTZ R62, R63, R62 ;  /* 0x0000003e3f3e7221 */ /* 0x000fe20000010000 */
[----:B------:R-:W-:Y:S01]  /*4190*/  MOV R63, R17 ;  /* 0x00000011003f7202 */ /* 0x000fe20000000f00 */
        /* <DEDUP_REMOVED lines=19> */
.L_x_1498:
[----:B------:R-:W0:Y:S01]  /*42d0*/  S2R R68, SR_LANEID ;  /* 0x0000000000447919 */ /* 0x000e220000000000 */
[----:B------:R-:W-:Y:S01]  /*42e0*/  FMUL.FTZ R64, R65, R42 ;  /* 0x0000002a41407220 */ /* 0x000fe20000410000 */
[----:B------:R-:W-:Y:S01]  /*42f0*/  FMUL.FTZ R125, R63, R43 ;  /* 0x0000002b3f7d7220 */ /* 0x000fe20000410000 */
        /* <DEDUP_REMOVED lines=11> */
[----:B------:R-:W-:Y:S01]  /*43b0*/  SHFL.DOWN PT, R64, R62, 0x1, 0x1f ;  /* 0x08201f003e407f89 */ /* 0x000fe200000e0000 */
[----:B------:R-:W-:Y:S01]  /*43c0*/  FADD.FTZ R56, R56, R49 ;  /* 0x0000003138387221 */ /* 0x000fe20000010000 */
[----:B------:R-:W-:Y:S01]  /*43d0*/  FFMA.FTZ R46, R79, R48, R46 ;  /* 0x000000304f2e7223 */ /* 0x000fe2000001002e */
[----:B------:R-:W-:Y:S01]  /*43e0*/  FADD.FTZ R47, R47, R48 ;  /* 0x000000302f2f7221 */ /* 0x000fe20000010000 */
[----:B------:R-:W1:Y:S01]  /*43f0*/  SHFL.DOWN PT, R125, R59, 0x1, 0x1f ;  /* 0x08201f003b7d7f89 */ /* 0x000e6200000e0000 */
        /* <DEDUP_REMOVED lines=12> */
[----:B------:R-:W-:Y:S01]  /*44c0*/  BSSY B0, `(.L_x_1499) ;  /* 0x000003f000007945 */ /* 0x000fe20003800000 */
[----:B0-----:R-:W-:Y:S01]  /*44d0*/  ISETP.GT.AND P5, PT, R68, 0x1e, PT ;  /* 0x0000001e4400780c */ /* 0x001fe20003fa4270 */
[----:B------:R-:W-:Y:S01]  /*44e0*/  FADD.FTZ R56, R56, R67 ;  /* 0x0000004338387221 */ /* 0x000fe20000010000 */
[----:B------:R-:W-:Y:S01]  /*44f0*/  FFMA.FTZ R49, R71, R66, R46 ;  /* 0x0000004247317223 */ /* 0x000fe2000001002e */
[----:B------:R-:W-:-:S02]  /*4500*/  FADD.FTZ R46, R47, R66 ;  /* 0x000000422f2e7221 */ /* 0x000fc40000010000 */
[----:B------:R-:W-:-:S08]  /*4510*/  FADD.FTZ R66, R56, R65 ;  /* 0x0000004138427221 */ /* 0x000fd00000010000 */
[----:B-1----:R-:W-:Y:S01]  /*4520*/  @!P5 FADD.FTZ R59, R59, R125 ;  /* 0x0000007d3b3bd221 */ /* 0x002fe20000010000 */
[----:B------:R-:W-:Y:S01]  /*4530*/  @!P5 FADD.FTZ R62, R62, R64 ;  /* 0x000000403e3ed221 */ /* 0x000fe20000010000 */
        /* <DEDUP_REMOVED lines=18> */
[----:B------:R-:W2:Y:S09]  /*4660*/  S2R R68, SR_CTAID.Y ;  /* 0x0000000000447919 */ /* 0x000eb20000002600 */
[----:B0-----:R-:W-:-:S02]  /*4670*/  @!P5 FADD.FTZ R59, R59, R125 ;  /* 0x0000007d3b3bd221 */ /* 0x001fc40000010000 */
[----:B------:R-:W0:Y:S01]  /*4680*/  S2R R125, SR_LANEID ;  /* 0x00000000007d7919 */ /* 0x000e220000000000 */
[----:B-1----:R-:W-:Y:S01]  /*4690*/  @!P5 FADD.FTZ R62, R62, R64 ;  /* 0x000000403e3ed221 */ /* 0x002fe20000010000 */
[----:B------:R-:W-:Y:S01]  /*46a0*/  FFMA.FTZ R64, R72, R67, R55 ;  /* 0x0000004348407223 */ /* 0x000fe20000010037 */
[----:B------:R-:W-:Y:S01]  /*46b0*/  FADD.FTZ R67, R46, R63 ;  /* 0x0000003f2e437221 */ /* 0x000fe20000010000 */
[----:B------:R-:W-:Y:S02]  /*46c0*/  MOV R47, R59 ;  /* 0x0000003b002f7202 */ /* 0x000fe40000000f00 */
[----:B------:R-:W-:Y:S01]  /*46d0*/  FFMA.FTZ R64, R103, R65, R64 ;  /* 0x0000004167407223 */ /* 0x000fe20000010040 */
[----:B------:R-:W-:Y:S01]  /*46e0*/  FFMA.FTZ R65, R102, R63, R49 ;  /* 0x0000003f66417223 */ /* 0x000fe20000010031 */
[----:B------:R-:W-:-:S04]  /*46f0*/  MOV R46, R62 ;  /* 0x0000003e002e7202 */ /* 0x000fc80000000f00 */
[----:B------:R1:W-:Y:S01]  /*4700*/  STS.128 [R3], R64 ;  /* 0x0000004003007388 */ /* 0x0003e20000000c00 */
[----:B0-----:R-:W-:-:S13]  /*4710*/  ISETP.NE.AND P5, PT, R125, RZ, PT ;  /* 0x000000ff7d00720c */ /* 0x001fda0003fa5270 */
[----:B------:R1:W-:Y:S01]  /*4720*/  @!P5 STS.64 [R122+0x8], R46 ;  /* 0x0000082e7a00d388 */ /* 0x0003e20000000a00 */
[----:B------:R-:W-:Y:S01]  /*4730*/  BAR.SYNC.DEFER_BLOCKING 0x0 ;  /* 0x0000000000007b1d */ /* 0x000fe20000010000 */
[----:B------:R-:W-:-:S13]  /*4740*/  ISETP.NE.AND P5, PT, R5, RZ, PT ;  /* 0x000000ff0500720c */ /* 0x000fda0003fa5270 */
[----:B-12---:R-:W-:Y:S05]  /*4750*/  @P5 BRA `(.L_x_1500) ;  /* 0x0000000000545947 */ /* 0x006fea0003800000 */
[----:B------:R-:W0:Y:S01]  /*4760*/  S2UR UR6, SR_CgaCtaId ;  /* 0x00000000000679c3 */ /* 0x000e220000008800 */
[----:B------:R-:W-:Y:S02]  /*4770*/  UMOV UR5, 0x400 ;  /* 0x0000040000057882 */ /* 0x000fe40000000000 */
[----:B0-----:R-:W-:-:S09]  /*4780*/  ULEA UR5, UR6, UR5, 0x18 ;  /* 0x0000000506057291 */ /* 0x001fd2000f8ec03f */
        /* <DEDUP_REMOVED lines=18> */
.L_x_1500:
[----:B------:R-:W-:Y:S05]  /*48b0*/  BSYNC B0 ;  /* 0x0000000000007941 */ /* 0x000fea0003800000 */
.L_x_1499:
[----:B------:R-:W-:Y:S01]  /*48c0*/  BAR.SYNC.DEFER_BLOCKING 0x0 ;  /* 0x0000000000007b1d */ /* 0x000fe20000010000 */
[----:B------:R-:W-:-:S05]  /*48d0*/  ISETP.GT.U32.AND P6, PT, R5, 0x7, PT ;  /* 0x000000070500780c */ /* 0x000fca0003fc4070 */
[----:B------:R-:W-:Y:S08]  /*48e0*/  BSSY B0, `(.L_x_1501) ;  /* 0x000009d000007945 */ /* 0x000ff00003800000 */
[----:B------:R-:W-:Y:S05]  /*48f0*/  @P6 BRA `(.L_x_1502) ;  /* 0x00000008006c6947 */ /* 0x000fea0003800000 */
[----:B------:R-:W0:Y:S04]  /*4900*/  LDS.128 R52, [R3+0x80] ;  /* 0x0000800003347984 */ /* 0x000e280000000c00 */
[----:B------:R-:W1:Y:S04]  /*4910*/  LDS.128 R48, [R3+0x100] ;  /* 0x0001000003307984 */ /* 0x000e680000000c00 */
[----:B------:R-:W2:Y:S01]  /*4920*/  LDS.128 R56, [R3+0x180] ;  /* 0x0001800003387984 */ /* 0x000ea20000000c00 */
[----:B0-----:R-:W-:Y:S01]  /*4930*/  FADD.FTZ R61, R64, R52 ;  /* 0x00000034403d7221 */ /* 0x001fe20000010000 */
[----:B------:R-:W-:Y:S01]  /*4940*/  FADD.FTZ R60, R65, R53 ;  /* 0x00000035413c7221 */ /* 0x000fe20000010000 */
[----:B------:R-:W-:Y:S01]  /*4950*/  FADD.FTZ R63, R66, R54 ;  /* 0x00000036423f7221 */ /* 0x000fe20000010000 */
[----:B------:R-:W-:Y:S01]  /*4960*/  FADD.FTZ R52, R67, R55 ;  /* 0x0000003743347221 */ /* 0x000fe20000010000 */
[----:B-1----:R-:W-:Y:S01]  /*4970*/  FADD.FTZ R53, R61, R48 ;  /* 0x000000303d357221 */ /* 0x002fe20000010000 */
[----:B------:R-:W-:Y:S01]  /*4980*/  FADD.FTZ R48, R60, R49 ;  /* 0x000000313c307221 */ /* 0x000fe20000010000 */
[----:B------:R-:W-:Y:S01]  /*4990*/  FADD.FTZ R49, R63, R50 ;  /* 0x000000323f317221 */ /* 0x000fe20000010000 */
[----:B------:R-:W-:Y:S01]  /*49a0*/  LDS.128 R64, [R3+0x280] ;  /* 0x0002800003407984 */ /* 0x000fe20000000c00 */
[----:B------:R-:W-:Y:S01]  /*49b0*/  FADD.FTZ R125, R52, R51 ;  /* 0x00000033347d7221 */ /* 0x000fe20000010000 */
[----:B--2---:R-:W-:Y:S01]  /*49c0*/  FADD.FTZ R57, R48, R57 ;  /* 0x0000003930397221 */ /* 0x004fe20000010000 */
[----:B------:R-:W-:Y:S01]  /*49d0*/  FADD.FTZ R58, R49, R58 ;  /* 0x0000003a313a7221 */ /* 0x000fe20000010000 */
[----:B------:R-:W0:Y:S01]  /*49e0*/  LDS.128 R60, [R3+0x200] ;  /* 0x00020000033c7984 */ /* 0x000e220000000c00 */
[----:B------:R-:W-:Y:S01]  /*49f0*/  FADD.FTZ R56, R53, R56 ;  /* 0x0000003835387221 */ /* 0x000fe20000010000 */
[----:B------:R-:W-:-:S02]  /*4a00*/  FADD.FTZ R59, R125, R59 ;  /* 0x0000003b7d3b7221 */ /* 0x000fc40000010000 */
[----:B------:R-:W1:Y:S04]  /*4a10*/  LDS.128 R48, [R3+0x300] ;  /* 0x0003000003307984 */ /* 0x000e680000000c00 */
[----:B------:R-:W2:Y:S01]  /*4a20*/  LDS.128 R52, [R3+0x380] ;  /* 0x0003800003347984 */ /* 0x000ea20000000c00 */
[----:B0-----:R-:W-:Y:S01]  /*4a30*/  FADD.FTZ R56, R56, R60 ;  /* 0x0000003c38387221 */ /* 0x001fe20000010000 */
[----:B------:R-:W-:Y:S01]  /*4a40*/  FADD.FTZ R57, R57, R61 ;  /* 0x0000003d39397221 */ /* 0x000fe20000010000 */
[----:B------:R-:W-:Y:S01]  /*4a50*/  FADD.FTZ R61, R58, R62 ;  /* 0x0000003e3a3d7221 */ /* 0x000fe20000010000 */
[----:B------:R-:W-:Y:S01]  /*4a60*/  FADD.FTZ R58, R59, R63 ;  /* 0x0000003f3b3a7221 */ /* 0x000fe20000010000 */
[----:B------:R-:W-:Y:S01]  /*4a70*/  FADD.FTZ R59, R56, R64 ;  /* 0x00000040383b7221 */ /* 0x000fe20000010000 */
        /* <DEDUP_REMOVED lines=108> */
[----:B--2---:R-:W-:Y:S01]  /*5140*/  FADD.FTZ R61, R48, R61 ;  /* 0x0000003d303d7221 */ /* 0x004fe20000010000 */
[----:B------:R-:W-:Y:S01]  /*5150*/  FADD.FTZ R60, R59, R60 ;  /* 0x0000003c3b3c7221 */ /* 0x000fe20000010000 */
[----:B------:R-:W1:Y:S01]  /*5160*/  LDS.128 R48, [R3+0xe80] ;  /* 0x000e800003307984 */ /* 0x000e620000000c00 */
[----:B------:R-:W-:Y:S01]  /*5170*/  FADD.FTZ R62, R57, R62 ;  /* 0x0000003e393e7221 */ /* 0x000fe20000010000 */
[----:B------:R-:W-:-:S02]  /*5180*/  FADD.FTZ R63, R125, R63 ;  /* 0x0000003f7d3f7221 */ /* 0x000fc40000010000 */
[----:B------:R-:W2:Y:S04]  /*5190*/  LDS.128 R56, [R3+0xf00] ;  /* 0x000f000003387984 */ /* 0x000ea80000000c00 */
[----:B------:R-:W3:Y:S01]  /*51a0*/  LDS.128 R64, [R3+0xf80] ;  /* 0x000f800003407984 */ /* 0x000ee20000000c00 */
[----:B0-----:R-:W-:Y:S01]  /*51b0*/  FADD.FTZ R53, R61, R53 ;  /* 0x000000353d357221 */ /* 0x001fe20000010000 */
[----:B------:R-:W-:Y:S01]  /*51c0*/  FADD.FTZ R52, R60, R52 ;  /* 0x000000343c347221 */ /* 0x000fe20000010000 */
[----:B------:R-:W-:Y:S01]  /*51d0*/  FADD.FTZ R61, R62, R54 ;  /* 0x000000363e3d7221 */ /* 0x000fe20000010000 */
[----:B------:R-:W-:Y:S02]  /*51e0*/  FADD.FTZ R54, R63, R55 ;  /* 0x000000373f367221 */ /* 0x000fe40000010000 */
        /* <DEDUP_REMOVED lines=12> */
.L_x_1502:
[----:B------:R-:W-:Y:S05]  /*52b0*/  BSYNC B0 ;  /* 0x0000000000007941 */ /* 0x000fea0003800000 */
.L_x_1501:
[----:B------:R-:W0:Y:S01]  /*52c0*/  LDC.64 R48, c[0x0][0x268] ;  /* 0x00009a00ff307b82 */ /* 0x000e220000000a00 */
[----:B------:R-:W-:Y:S01]  /*52d0*/  LEA R105, R105, R5, 0x3 ;  /* 0x0000000569697211 */ /* 0x000fe200078e18ff */
[----:B------:R-:W-:Y:S04]  /*52e0*/  BSSY B0, `(.L_x_1503) ;  /* 0x000000e000007945 */ /* 0x000fe80003800000 */
[----:B0-----:R-:W-:Y:S01]  /*52f0*/  IMAD.WIDE R48, R105, 0x4, R48 ;  /* 0x0000000469307825 */ /* 0x001fe200078e0230 */
[----:B------:R-:W-:Y:S06]  /*5300*/  @P6 BRA `(.L_x_1504) ;  /* 0x00000000002c6947 */ /* 0x000fec0003800000 */
[----:B------:R-:W0:Y:S01]  /*5310*/  LDC.64 R54, c[0x0][0x288] ;  /* 0x0000a200ff367b82 */ /* 0x000e220000000a00 */
[-C--:B------:R-:W-:Y:S01]  /*5320*/  LEA R50, P6, R119, R48.reuse, 0x2 ;  /* 0x0000003077327211 */ /* 0x080fe200078c10ff */
[----:B------:R1:W-:Y:S03]  /*5330*/  REDG.E.ADD.F32.FTZ.RN.STRONG.GPU desc[UR8][R48.64], R64 ;  /* 0x00000040300079a6 */ /* 0x0003e6000c10f388 */
[----:B------:R-:W-:Y:S02]  /*5340*/  IADD3.X R51, R49, R123, RZ, P6, !PT ;  /* 0x0000007b31337210 */ /* 0x000fe400037fe4ff */
[----:B------:R-:W-:-:S03]  /*5350*/  LEA R52, P6, R120, R48, 0x2 ;  /* 0x0000003078347211 */ /* 0x000fc600078c10ff */
[----:B------:R1:W-:Y:S01]  /*5360*/  REDG.E.ADD.F32.FTZ.RN.STRONG.GPU desc[UR8][R50.64], R65 ;  /* 0x00000041320079a6 */ /* 0x0003e2000c10f388 */
[----:B------:R-:W-:Y:S02]  /*5370*/  IADD3.X R53, R49, R124, RZ, P6, !PT ;  /* 0x0000007c31357210 */ /* 0x000fe400037fe4ff */
[----:B0-----:R-:W-:-:S04]  /*5380*/  LEA R56, P6, R54, R48, 0x2 ;  /* 0x0000003036387211 */ /* 0x001fc800078c10ff */
[----:B------:R-:W-:-:S05]  /*5390*/  LEA.HI.X R57, R54, R49, R55, 0x2, P6 ;  /* 0x0000003136397211 */ /* 0x000fca00030f1437 */
[----:B------:R1:W-:Y:S04]  /*53a0*/  REDG.E.ADD.F32.FTZ.RN.STRONG.GPU desc[UR8][R56.64], R66 ;  /* 0x00000042380079a6 */ /* 0x0003e8000c10f388 */
[----:B------:R1:W-:Y:S02]  /*53b0*/  REDG.E.ADD.F32.FTZ.RN.STRONG.GPU desc[UR8][R52.64], R67 ;  /* 0x00000043340079a6 */ /* 0x0003e4000c10f388 */
.L_x_1504:
[----:B------:R-:W-:Y:S05]  /*53c0*/  BSYNC B0 ;  /* 0x0000000000007941 */ /* 0x000fea0003800000 */
.L_x_1503:
        /* <DEDUP_REMOVED lines=13> */
[----:B------:R-:W-:Y:S01]  /*54a0*/  IMAD R54, R2, UR10, R68 ;  /* 0x0000000a02367c24 */ /* 0x000fe2000f8e0244 */
[----:B------:R-:W-:Y:S01]  /*54b0*/  VOTEU.ANY UR5, UPT, PT ;  /* 0x0000000000057886 */ /* 0x000fe200038e0100 */
[----:B------:R-:W-:Y:S01]  /*54c0*/  P2R R56, PR, RZ, 0x1 ;  /* 0x00000001ff387803 */ /* 0x000fe20000000000 */
[----:B------:R-:W-:Y:S02]  /*54d0*/  UPOPC UR6, UR5 ;  /* 0x00000005000672bf */ /* 0x000fe40008000000 */
[----:B------:R-:W-:Y:S01]  /*54e0*/  LEA R50, P6, R54, R52, 0x3 ;  /* 0x0000003436327211 */ /* 0x000fe200078c18ff */
[----:B------:R-:W-:-:S03]  /*54f0*/  UFLO.U32 UR5, UR5 ;  /* 0x00000005000572bd */ /* 0x000fc600080e0000 */
[----:B------:R-:W-:Y:S01]  /*5500*/  LEA.HI.X R51, R54, R53, RZ, 0x3, P6 ;  /* 0x0000003536337211 */ /* 0x000fe200030f1cff */
[----:B------:R-:W-:Y:S01]  /*5510*/  HFMA2.MMA R54, -RZ, RZ, 0, 5.9604644775390625e-08 ;  /* 0x00000001ff367435 */ /* 0x000fe200000001ff */
[----:B------:R-:W-:-:S03]  /*5520*/  LOP3.LUT P6, RZ, R106, 0x2, RZ, 0xc0, !PT ;  /* 0x000000026aff7812 */ /* 0x000fc600078cc0ff */
[----:B------:R1:W-:Y:S06]  /*5530*/  STG.E.64 desc[UR8][R50.64], R46 ;  /* 0x0000002e32007986 */ /* 0x0003ec000c101b08 */
[----:B------:R-:W-:-:S05]  /*5540*/  SEL R54, R54, 0xffffffff, !P6 ;  /* 0xffffffff36367807 */ /* 0x000fca0007000000 */
[----:B------:R-:W-:Y:S01]  /*5550*/  IMAD R55, R54, UR6, RZ ;  /* 0x0000000636377c24 */ /* 0x000fe2000f8e02ff */
[----:B0-----:R-:W-:Y:S02]  /*5560*/  ISETP.EQ.U32.AND P0, PT, R57, UR5, PT ;  /* 0x0000000539007c0c */ /* 0x001fe4000bf02070 */
[----:B------:R-:W-:-:S04]  /*5570*/  SEL R57, R104, RZ, !P6 ;  /* 0x000000ff68397207 */ /* 0x000fc80007000000 */
[----:B------:R-:W-:-:S07]  /*5580*/  ISETP.NE.AND P6, PT, R57, -0x1, PT ;  /* 0xffffffff3900780c */ /* 0x000fce0003fc5270 */
[----:B------:R-:W-:Y:S06]  /*5590*/  @P0 MEMBAR.ALL.GPU ;  /* 0x0000000000000992 */ /* 0x000fec000000a000 */
[----:B------:R-:W-:-:S00]  /*55a0*/  @P0 ERRBAR ;  /* 0x00000000000009ab */ /* 0x000fc00000000000 */
[----:B------:R-:W-:Y:S06]  /*55b0*/  @P0 CGAERRBAR ;  /* 0x00000000000005ab */ /* 0x000fec0000000000 */
[----:B------:R1:W-:Y:S01]  /*55c0*/  @P0 REDG.E.ADD.S32.STRONG.GPU desc[UR8][R48.64], R55 ;  /* 0x000000373000098e */ /* 0x0003e2000c10e388 */
[----:B------:R-:W-:Y:S01]  /*55d0*/  ISETP.NE.AND P0, PT, R56, RZ, PT ;  /* 0x000000ff3800720c */ /* 0x000fe20003f05270 */
[----:B------:R-:W-:-:S12]  /*55e0*/  @!P6 BRA `(.L_x_1506) ;  /* 0x000000000014e947 */ /* 0x000fd80003800000 */
.L_x_1507:
[----:B-1----:R-:W2:Y:S04]  /*55f0*/  LDG.E.STRONG.GPU R50, desc[UR8][R48.64] ;  /* 0x0000000830327981 */ /* 0x002ea8000c1ef900 */
[----:B--2---:R-:W-:Y:S01]  /*5600*/  CCTL.IVALL ;  /* 0x00000000ff00798f */ /* 0x004fe20002000000 */
[----:B------:R-:W-:Y:S05]  /*5610*/  YIELD ;  /* 0x0000000000007946 */ /* 0x000fea0003800000 */
[----:B------:R-:W-:-:S13]  /*5620*/  ISETP.NE.AND P6, PT, R50, R57, PT ;  /* 0x000000393200720c */ /* 0x000fda0003fc5270 */
[----:B------:R-:W-:Y:S05]  /*5630*/  @P6 BRA `(.L_x_1507) ;  /* 0xfffffffc00ec6947 */ /* 0x000fea000383ffff */
.L_x_1506:
        /* <DEDUP_REMOVED lines=8> */
[----:B------:R-:W-:Y:S01]  /*56c0*/  LOP3.LUT R51, R104, 0x3, RZ, 0xc0, !PT ;  /* 0x0000000368337812 */ /* 0x000fe200078ec0ff */
[----:B------:R-:W-:-:S03]  /*56d0*/  HFMA2.MMA R49, -RZ, RZ, 0, 0 ;  /* 0x00000000ff317435 */ /* 0x000fc600000001ff */
[----:B------:R-:W-:-:S04]  /*56e0*/  IADD3 R51, -R51, R104, RZ ;  /* 0x0000006833337210 */ /* 0x000fc80007ffe1ff */
[----:B------:R-:W-:Y:S02]  /*56f0*/  ISETP.GT.AND P6, PT, R51, RZ, PT ;  /* 0x000000ff3300720c */ /* 0x000fe40003fc4270 */
[----:B------:R-:W-:-:S11]  /*5700*/  MOV R50, R51 ;  /* 0x0000003300327202 */ /* 0x000fd60000000f00 */
        /* <DEDUP_REMOVED lines=9> */
.L_x_1511:
        /* <DEDUP_REMOVED lines=115> */
.L_x_1510:
        /* <DEDUP_REMOVED lines=62> */
.L_x_1512:
[----:B------:R-:W-:-:S04]  /*62b0*/  ISETP.NE.AND P6, PT, R48, RZ, PT ;  /* 0x000000ff3000720c */ /* 0x000fc80003fc5270 */
[----:B------:R-:W-:-:S13]  /*62c0*/  ISETP.NE.OR P6, PT, R50, RZ, P6 ;  /* 0x000000ff3200720c */ /* 0x000fda00037c5670 */
[----:B------:R-:W-:Y:S05]  /*62d0*/  @!P6 BRA `(.L_x_1508) ;  /* 0x00000000007ce947 */ /* 0x000fea0003800000 */
.L_x_1509:
        /* <DEDUP_REMOVED lines=31> */
.L_x_1508:
        /* <DEDUP_REMOVED lines=11> */
.L_x_1514:
[----:B------:R-:W-:Y:S05]  /*6580*/  BSYNC B0 ;  /* 0x0000000000007941 */ /* 0x000fea0003800000 */
.L_x_1513:
        /* <DEDUP_REMOVED lines=17> */
.L_x_1505:
[----:B------:R-:W0:Y:S01]  /*66a0*/  S2UR UR6, SR_CgaCtaId ;  /* 0x00000000000679c3 */ /* 0x000e220000008800 */
[----:B------:R-:W-:Y:S01]  /*66b0*/  UMOV UR5, 0x400 ;  /* 0x0000040000057882 */ /* 0x000fe20000000000 */
[----:B------:R-:W-:Y:S01]  /*66c0*/  ISETP.NE.AND P6, PT, RZ, UR7, PT ;  /* 0x00000007ff007c0c */ /* 0x000fe2000bfc5270 */
[----:B------:R-:W-:Y:S01]  /*66d0*/  ULDC.64 UR12, c[0x0][0x290] ;  /* 0x0000a400000c7ab9 */ /* 0x000fe20000000a00 */
[----:B-1----:R-:W-:-:S04]  /*66e0*/  SHF.R.U32.HI R50, RZ, 0x3, R5 ;  /* 0x00000003ff327819 */ /* 0x002fc80000011605 */
[----:B------:R-:W1:Y:S01]  /*66f0*/  LDC R49, c[0x0][0x2ac] ;  /* 0x0000ab00ff317b82 */ /* 0x000e620000000800 */
[----:B0-----:R-:W-:Y:S01]  /*6700*/  ULEA UR5, UR6, UR5, 0x18 ;  /* 0x0000000506057291 */ /* 0x001fe2000f8ec03f */
[----:B-1----:R-:W-:-:S08]  /*6710*/  IMAD R50, R49, UR10, R50 ;  /* 0x0000000a31327c24 */ /* 0x002fd0000f8e0232 */
[----:B------:R-:W-:Y:S01]  /*6720*/  @!P5 STS.64 [UR5+0x50], R46 ;  /* 0x0000502eff00d988 */ /* 0x000fe20008000a05 */
[----:B------:R-:W-:Y:S01]  /*6730*/  BAR.SYNC.DEFER_BLOCKING 0x0 ;  /* 0x0000000000007b1d */ /* 0x000fe20000010000 */
[----:B------:R-:W-:-:S04]  /*6740*/  IADD3 R51, R50, 0x180, RZ ;  /* 0x0000018032337810 */ /* 0x000fc80007ffe0ff */
[----:B------:R-:W-:Y:S01]  /*6750*/  SHF.R.S32.HI R52, RZ, 0x1f, R51 ;  /* 0x0000001fff347819 */ /* 0x000fe20000011433 */
        /* <DEDUP_REMOVED lines=23> */
.L_x_1515:
        /* <DEDUP_REMOVED lines=19> */
[----:B------:R0:W-:Y:S02]  /*6a00*/  STG.E.64 desc[UR8][R48.64], R18 ;  /* 0x0000001230007986 */ /* 0x0001e4000c101b08 */
.L_x_1517:
[----:B------:R-:W-:Y:S05]  /*6a10*/  BSYNC B0 ;  /* 0x0000000000007941 */ /* 0x000fea0003800000 */
.L_x_1516:
[----:B------:R-:W-:-:S13]  /*6a20*/  ISETP.NE.AND P6, PT, RZ, UR7, PT ;  /* 0x00000007ff007c0c */ /* 0x000fda000bfc5270 */
[----:B------:R-:W-:Y:S05]  /*6a30*/  @!P6 BRA `(.L_x_1518) ;  /* 0x000000000048e947 */ /* 0x000fea0003800000 */
        /* <DEDUP_REMOVED lines=18> */
.L_x_1518:
[----:B------:R-:W-:Y:S04]  /*6b60*/  BSSY B0, `(.L_x_1519) ;  /* 0x0000013000007945 */ /* 0x000fe80003800000 */
[----:B------:R-:W-:Y:S05]  /*6b70*/  @!P3 BRA `(.L_x_1520) ;  /* 0x000000000044b947 */ /* 0x000fea0003800000 */
[----:B------:R-:W-:Y:S01]  /*6b80*/  ULDC.64 UR14, c[0x0][0x288] ;  /* 0x0000a200000e7ab9 */ /* 0x000fe20000000a00 */
[----:B0-----:R-:W-:Y:S01]  /*6b90*/  MOV R18, R6 ;  /* 0x0000000600127202 */ /* 0x001fe20000000f00 */
        /* <DEDUP_REMOVED lines=14> */
[----:B------:R1:W-:Y:S02]  /*6c80*/  STG.E.64 desc[UR8][R46.64], R18 ;  /* 0x000000122e007986 */ /* 0x0003e4000c101b08 */
.L_x_1520:
[----:B------:R-:W-:Y:S05]  /*6c90*/  BSYNC B0 ;  /* 0x0000000000007941 */ /* 0x000fea0003800000 */
.L_x_1519:
        /* <DEDUP_REMOVED lines=19> */
.L_x_1521:
[----:B------:R-:W-:Y:S04]  /*6dd0*/  BSSY B0, `(.L_x_1522) ;  /* 0x0000013000007945 */ /* 0x000fe80003800000 */
[----:B------:R-:W-:Y:S05]  /*6de0*/  @!P4 BRA `(.L_x_1523) ;  /* 0x000000000044c947 */ /* 0x000fea0003800000 */
[----:B------:R-:W-:Y:S01]  /*6df0*/  ULDC.64 UR14, c[0x0][0x288] ;  /* 0x0000a200000e7ab9 */ /* 0x000fe20000000a00 */
[----:B01----:R-:W-:Y:S01]  /*6e00*/  MOV R18, R6 ;  /* 0x0000000600127202 */ /* 0x003fe20000000f00 */
        /* <DEDUP_REMOVED lines=15> */
.L_x_1523:
[----:B------:R-:W-:Y:S05]  /*6f00*/  BSYNC B0 ;  /* 0x0000000000007941 */ /* 0x000fea0003800000 */
.L_x_1522:
[----:B------:R-:W-:Y:S05]  /*6f10*/  @!P6 BRA `(.L_x_1524) ;  /* 0x000000000048e947 */ /* 0x000fea0003800000 */
        /* <DEDUP_REMOVED lines=18> */
.L_x_1524:
[----:B------:R-:W-:Y:S01]  /*7040*/  ISETP.NE.AND P5, PT, R114, RZ, PT ;  /* 0x000000ff7200720c */ /* 0x000fe20003fa5270 */
[----:B------:R-:W-:-:S12]  /*7050*/  BSSY B0, `(.L_x_1525) ;  /* 0x0000015000007945 */ /* 0x000fd80003800000 */
[----:B------:R-:W-:Y:S05]  /*7060*/  @!P5 BRA `(.L_x_1526) ;  /* 0x00000000004cd947 */ /* 0x000fea0003800000 */
[----:B--2---:R-:W-:Y:S01]  /*7070*/  IADD3 R21, R0, 0x60, RZ ;  /* 0x0000006000157810 */ /* 0x004fe20007ffe0ff */
[----:B------:R-:W-:Y:S01]  /*7080*/  ULDC.64 UR14, c[0x0][0x288] ;  /* 0x0000a200000e7ab9 */ /* 0x000fe20000000a00 */
[----:B01----:R-:W-:Y:S02]  /*7090*/  MOV R18, R6 ;  /* 0x0000000600127202 */ /* 0x003fe40000000f00 */
        /* <DEDUP_REMOVED lines=15> */
[----:B------:R3:W-:Y:S02]  /*7190*/  STG.E.64 desc[UR8][R20.64], R18 ;  /* 0x0000001214007986 */ /* 0x0007e4000c101b08 */
.L_x_1526:
[----:B------:R-:W-:Y:S05]  /*71a0*/  BSYNC B0 ;  /* 0x0000000000007941 */ /* 0x000fea0003800000 */
.L_x_1525:
[----:B------:R-:W-:-:S13]  /*71b0*/  ISETP.NE.AND P5, PT, RZ, UR7, PT ;  /* 0x00000007ff007c0c */ /* 0x000fda000bfa5270 */
[----:B------:R-:W-:Y:S05]  /*71c0*/  @!P5 BRA `(.L_x_1527) ;  /* 0x000000000048d947 */ /* 0x000fea0003800000 */
        /* <DEDUP_REMOVED lines=18> */
.L_x_1527:
[----:B------:R-:W-:Y:S01]  /*72f0*/  ISETP.NE.AND P5, PT, R113, RZ, PT ;  /* 0x000000ff7100720c */ /* 0x000fe20003fa5270 */
[----:B------:R-:W-:-:S12]  /*7300*/  BSSY B0, `(.L_x_1528) ;  /* 0x0000014000007945 */ /* 0x000fd80003800000 */
[----:B------:R-:W-:Y:S05]  /*7310*/  @!P5 BRA `(.L_x_1529) ;  /* 0x000000000048d947 */ /* 0x000fea0003800000 */
[----:B--23--:R-:W-:Y:S01]  /*7320*/  SHF.R.S32.HI R21, RZ, 0x1f, R70 ;  /* 0x0000001fff157819 */ /* 0x00cfe20000011446 */
[----:B------:R-:W-:Y:S01]  /*7330*/  ULDC.64 UR14, c[0x0][0x288] ;  /* 0x0000a200000e7ab9 */ /* 0x000fe20000000a00 */
[----:B01----:R-:W-:Y:S02]  /*7340*/  MOV R18, R6 ;  /* 0x0000000600127202 */ /* 0x003fe40000000f00 */
[----:B------:R-:W-:Y:S01]  /*7350*/  MOV R19, R9 ;  /* 0x0000000900137202 */ /* 0x000fe20000000f00 */
        /* <DEDUP_REMOVED lines=14> */
.L_x_1529:
[----:B------:R-:W-:Y:S05]  /*7440*/  BSYNC B0 ;  /* 0x0000000000007941 */ /* 0x000fea0003800000 */
.L_x_1528:
[----:B------:R-:W-:-:S13]  /*7450*/  ISETP.NE.AND P5, PT, RZ, UR7, PT ;  /* 0x00000007ff007c0c */ /* 0x000fda000bfa5270 */
[----:B------:R-:W-:Y:S05]  /*7460*/  @!P5 BRA `(.L_x_1530) ;  /* 0x000000000048d947 */ /* 0x000fea0003800000 */
        /* <DEDUP_REMOVED lines=18> */
.L_x_1530:
[----:B------:R-:W-:Y:S01]  /*7590*/  ISETP.NE.AND P5, PT, R112, RZ, PT ;  /* 0x000000ff7000720c */ /* 0x000fe20003fa5270 */
[----:B------:R-:W-:-:S12]  /*75a0*/  BSSY B0, `(.L_x_1531) ;  /* 0x0000015000007945 */ /* 0x000fd80003800000 */
[----:B------:R-:W-:Y:S05]  /*75b0*/  @!P5 BRA `(.L_x_1532) ;  /* 0x00000000004cd947 */ /* 0x000fea0003800000 */
[----:B--234-:R-:W-:Y:S01]  /*75c0*/  IADD3 R21, R0, 0xa0, RZ ;  /* 0x000000a000157810 */ /* 0x01cfe20007ffe0ff */
        /* <DEDUP_REMOVED lines=18> */
.L_x_1532:
[----:B------:R-:W-:Y:S05]  /*76f0*/  BSYNC B0 ;  /* 0x0000000000007941 */ /* 0x000fea0003800000 */
.L_x_1531:
        /* <DEDUP_REMOVED lines=20> */
.L_x_1533:
[----:B------:R-:W-:Y:S01]  /*7840*/  ISETP.NE.AND P5, PT, R111, RZ, PT ;  /* 0x000000ff6f00720c */ /* 0x000fe20003fa5270 */
[----:B------:R-:W-:-:S12]  /*7850*/  BSSY B0, `(.L_x_1534) ;  /* 0x0000015000007945 */ /* 0x000fd80003800000 */
[----:B------:R-:W-:Y:S05]  /*7860*/  @!P5 BRA `(.L_x_1535) ;  /* 0x00000000004cd947 */ /* 0x000fea0003800000 */
[----:B0-234-:R-:W-:Y:S01]  /*7870*/  IADD3 R21, R0, 0xc0, RZ ;  /* 0x000000c000157810 */ /* 0x01dfe20007ffe0ff */
[----:B------:R-:W-:Y:S01]  /*7880*/  ULDC.64 UR14, c[0x0][0x288] ;  /* 0x0000a200000e7ab9 */ /* 0x000fe20000000a00 */
[----:B-1----:R-:W-:Y:S02]  /*7890*/  MOV R18, R6 ;  /* 0x0000000600127202 */ /* 0x002fe40000000f00 */
        /* <DEDUP_REMOVED lines=16> */
.L_x_1535:
[----:B------:R-:W-:Y:S05]  /*79a0*/  BSYNC B0 ;  /* 0x0000000000007941 */ /* 0x000fea0003800000 */
.L_x_1534:
        /* <DEDUP_REMOVED lines=20> */
.L_x_1536:
        /* <DEDUP_REMOVED lines=22> */
.L_x_1538:
[----:B------:R-:W-:Y:S05]  /*7c50*/  BSYNC B0 ;  /* 0x0000000000007941 */ /* 0x000fea0003800000 */
.L_x_1537:
        /* <DEDUP_REMOVED lines=20> */
.L_x_1539:
        /* <DEDUP_REMOVED lines=22> */
.L_x_1541:
[----:B------:R-:W-:Y:S05]  /*7f00*/  BSYNC B0 ;  /* 0x0000000000007941 */ /* 0x000fea0003800000 */
.L_x_1540:
        /* <DEDUP_REMOVED lines=20> */
.L_x_1542:
[----:B------:R-:W-:Y:S04]  /*8050*/  BSSY B0, `(.L_x_1543) ;  /* 0x0000015000007945 */ /* 0x000fe80003800000 */
        /* <DEDUP_REMOVED lines=20> */
.L_x_1544:
[----:B------:R-:W-:Y:S05]  /*81a0*/  BSYNC B0 ;  /* 0x0000000000007941 */ /* 0x000fea0003800000 */
.L_x_1543:
        /* <DEDUP_REMOVED lines=19> */
.L_x_1545:
[----:B------:R-:W-:Y:S04]  /*82e0*/  BSSY B0, `(.L_x_1546) ;  /* 0x0000015000007945 */ /* 0x000fe80003800000 */
[----:B------:R-:W-:Y:S05]  /*82f0*/  @!P1 BRA `(.L_x_1547) ;  /* 0x00000000004c9947 */ /* 0x000fea0003800000 */
[----:B01234-:R-:W-:Y:S01]  /*8300*/  IADD3 R19, R0, 0x140, RZ ;  /* 0x0000014000137810 */ /* 0x01ffe20007ffe0ff */
        /* <DEDUP_REMOVED lines=18> */
.L_x_1547:
[----:B------:R-:W-:Y:S05]  /*8430*/  BSYNC B0 ;  /* 0x0000000000007941 */ /* 0x000fea0003800000 */
.L_x_1546:
        /* <DEDUP_REMOVED lines=19> */
.L_x_1548:
        /* <DEDUP_REMOVED lines=21> */
.L_x_1550:
[----:B------:R-:W-:Y:S05]  /*86c0*/  BSYNC B0 ;  /* 0x0000000000007941 */ /* 0x000fea0003800000 */
.L_x_1549:
        /* <DEDUP_REMOVED lines=19> */
.L_x_1551:
[----:B------:R-:W-:Y:S01]  /*8800*/  ISETP.GE.U32.AND P5, PT, R51, UR12, PT ;  /* 0x0000000c33007c0c */ /* 0x000fe2000bfa6070 */
[----:B------:R-:W-:Y:S01]  /*8810*/  BSSY B0, `(.L_x_1552) ;  /* 0x0000019000007945 */ /* 0x000fe20003800000 */
[----:B------:R-:W-:Y:S02]  /*8820*/  IADD3 R25, R50, 0x1a0, RZ ;  /* 0x000001a032197810 */ /* 0x000fe40007ffe0ff */
[----:B------:R-:W-:Y:S02]  /*8830*/  ISETP.GE.AND.EX P5, PT, R52, UR13, PT, P5 ;  /* 0x0000000d34007c0c */ /* 0x000fe4000bfa6350 */
[----:B------:R-:W-:Y:S02]  /*8840*/  SHF.R.S32.HI R26, RZ, 0x1f, R25 ;  /* 0x0000001fff1a7819 */ /* 0x000fe40000011419 */
[----:B------:R-:W-:-:S13]  /*8850*/  ISETP.LT.U32.AND P5, PT, R5, 0x100, !P5 ;  /* 0x000001000500780c */ /* 0x000fda0006fa1070 */
[----:B------:R-:W-:Y:S05]  /*8860*/  @!P5 BRA `(.L_x_1553) ;  /* 0x00000000004cd947 */ /* 0x000fea0003800000 */
[----:B------:R-:W-:Y:S01]  /*8870*/  IADD3 R23, R0, 0x180, RZ ;  /* 0x0000018000177810 */ /* 0x000fe20007ffe0ff */
[----:B------:R-:W-:Y:S01]  /*8880*/  ULDC.64 UR14, c[0x0][0x288] ;  /* 0x0000a200000e7ab9 */ /* 0x000fe20000000a00 */
[----:B01234-:R-:W-:Y:S02]  /*8890*/  MOV R18, R6 ;  /* 0x0000000600127202 */ /* 0x01ffe40000000f00 */
        /* <DEDUP_REMOVED lines=16> */
.L_x_1553:
[----:B------:R-:W-:Y:S05]  /*89a0*/  BSYNC B0 ;  /* 0x0000000000007941 */ /* 0x000fea0003800000 */
.L_x_1552:
[----:B------:R-:W-:Y:S05]  /*89b0*/  @!P6 BRA `(.L_x_1554) ;  /* 0x000000000048e947 */ /* 0x000fea0003800000 */
[----:B0-----:R-:W-:Y:S01]  /*89c0*/  FFMA.FTZ R10, R74, R42, R44 ;  /* 0x0000002a4a0a7223 */ /* 0x001fe2000001002c */
        /* <DEDUP_REMOVED lines=17> */
.L_x_1554:
[----:B------:R-:W-:Y:S01]  /*8ae0*/  ISETP.GE.U32.AND P5, PT, R25, UR12, PT ;  /* 0x0000000c19007c0c */ /* 0x000fe2000bfa6070 */
[----:B------:R-:W-:Y:S01]  /*8af0*/  BSSY B0, `(.L_x_1555) ;  /* 0x0000019000007945 */ /* 0x000fe20003800000 */
[----:B------:R-:W-:Y:S02]  /*8b00*/  IADD3 R23, R50, 0x1c0, RZ ;  /* 0x000001c032177810 */ /* 0x000fe40007ffe0ff */
[----:B------:R-:W-:Y:S02]  /*8b10*/  ISETP.GE.AND.EX P5, PT, R26, UR13, PT, P5 ;  /* 0x0000000d1a007c0c */ /* 0x000fe4000bfa6350 */
[----:B------:R-:W-:Y:S02]  /*8b20*/  SHF.R.S32.HI R24, RZ, 0x1f, R23 ;  /* 0x0000001fff187819 */ /* 0x000fe40000011417 */
[----:B------:R-:W-:-:S13]  /*8b30*/  ISETP.LT.U32.AND P5, PT, R5, 0x100, !P5 ;  /* 0x000001000500780c */ /* 0x000fda0006fa1070 */
[----:B------:R-:W-:Y:S05]  /*8b40*/  @!P5 BRA `(.L_x_1556) ;  /* 0x00000000004cd947 */ /* 0x000fea0003800000 */
[----:B0-234-:R-:W-:Y:S01]  /*8b50*/  IADD3 R21, R0, 0x1a0, RZ ;  /* 0x000001a000157810 */ /* 0x01dfe20007ffe0ff */
[----:B------:R-:W-:Y:S01]  /*8b60*/  ULDC.64 UR14, c[0x0][0x288] ;  /* 0x0000a200000e7ab9 */ /* 0x000fe20000000a00 */
[----:B------:R-:W-:Y:S02]  /*8b70*/  MOV R10, R6 ;  /* 0x00000006000a7202 */ /* 0x000fe40000000f00 */
[----:B------:R-:W-:Y:S02]  /*8b80*/  SHF.R.S32.HI R20, RZ, 0x1f, R21 ;  /* 0x0000001fff147819 */ /* 0x000fe40000011415 */
[----:B------:R-:W-:-:S03]  /*8b90*/  MOV R11, R9 ;  /* 0x00000009000b7202 */ /* 0x000fc60000000f00 */
[----:B------:R-:W-:Y:S02]  /*8ba0*/  IMAD R20, R20, UR14, RZ ;  /* 0x0000000e14147c24 */ /* 0x000fe4000f8e02ff */
[----:B-1----:R-:W-:-:S04]  /*8bb0*/  IMAD.WIDE.U32 R18, R21, UR14, R10 ;  /* 0x0000000e15127c25 */ /* 0x002fc8000f8e000a */
        /* <DEDUP_REMOVED lines=12> */
.L_x_1556:
[----:B------:R-:W-:Y:S05]  /*8c80*/  BSYNC B0 ;  /* 0x0000000000007941 */ /* 0x000fea0003800000 */
.L_x_1555:
[----:B------:R-:W-:Y:S05]  /*8c90*/  @!P6 BRA `(.L_x_1557) ;  /* 0x000000000048e947 */ /* 0x000fea0003800000 */
[----:B0-----:R-:W-:Y:S01]  /*8ca0*/  FFMA.FTZ R10, R72, R42, R44 ;  /* 0x0000002a480a7223 */ /* 0x001fe2000001002c */
[----:B------:R-:W-:-:S03]  /*8cb0*/  FFMA.FTZ R11, R71, R43, R45 ;  /* 0x0000002b470b7223 */ /* 0x000fc6000001002d */
[----:B------:R-:W-:Y:S01]  /*8cc0*/  FMUL.FTZ R12, R10, -1.4426950216293334961 ;  /* 0xbfb8aa3b0a0c7820 */ /* 0x000fe20000410000 */
[----:B-1234-:R-:W-:-:S05]  /*8cd0*/  FMUL.FTZ R18, R11, -1.4426950216293334961 ;  /* 0xbfb8aa3b0b127820 */ /* 0x01efca0000410000 */
        /* <DEDUP_REMOVED lines=14> */
.L_x_1557:
[----:B------:R-:W-:Y:S01]  /*8dc0*/  ISETP.GE.U32.AND P5, PT, R23, UR12, PT ;  /* 0x0000000c17007c0c */ /* 0x000fe2000bfa6070 */
[----:B------:R-:W-:Y:S01]  /*8dd0*/  BSSY B0, `(.L_x_1558) ;  /* 0x0000019000007945 */ /* 0x000fe20003800000 */
[----:B------:R-:W-:Y:S02]  /*8de0*/  IADD3 R50, R50, 0x1e0, RZ ;  /* 0x000001e032327810 */ /* 0x000fe40007ffe0ff */
[----:B------:R-:W-:Y:S02]  /*8df0*/  ISETP.GE.AND.EX P5, PT, R24, UR13, PT, P5 ;  /* 0x0000000d18007c0c */ /* 0x000fe4000bfa6350 */
[----:B0-234-:R-:W-:Y:S02]  /*8e00*/  SHF.R.S32.HI R20, RZ, 0x1f, R50 ;  /* 0x0000001fff147819 */ /* 0x01dfe40000011432 */
[----:B------:R-:W-:-:S13]  /*8e10*/  ISETP.LT.U32.AND P5, PT, R5, 0x100, !P5 ;  /* 0x000001000500780c */ /* 0x000fda0006fa1070 */
[----:B------:R-:W-:Y:S05]  /*8e20*/  @!P5 BRA `(.L_x_1559) ;  /* 0x00000000004cd947 */ /* 0x000fea0003800000 */
[----:B-1----:R-:W-:Y:S01]  /*8e30*/  IADD3 R19, R0, 0x1c0, RZ ;  /* 0x000001c000137810 */ /* 0x002fe20007ffe0ff */
        /* <DEDUP_REMOVED lines=18> */
.L_x_1559:
[----:B------:R-:W-:Y:S05]  /*8f60*/  BSYNC B0 ;  /* 0x0000000000007941 */ /* 0x000fea0003800000 */
.L_x_1558:
[----:B------:R-:W-:Y:S05]  /*8f70*/  @!P6 BRA `(.L_x_1560) ;  /* 0x000000000048e947 */ /* 0x000fea0003800000 */
[----:B------:R-:W-:Y:S01]  /*8f80*/  FFMA.FTZ R44, R103, R42, R44 ;  /* 0x0000002a672c7223 */ /* 0x000fe2000001002c */
[----:B------:R-:W-:-:S03]  /*8f90*/  FFMA.FTZ R45, R102, R43, R45 ;  /* 0x0000002b662d7223 */ /* 0x000fc6000001002d */
[----:B0-----:R-:W-:Y:S01]  /*8fa0*/  FMUL.FTZ R10, R44, -1.4426950216293334961 ;  /* 0xbfb8aa3b2c0a7820 */ /* 0x001fe20000410000 */
[----:B------:R-:W-:-:S05]  /*8fb0*/  FMUL.FTZ R12, R45, -1.4426950216293334961 ;  /* 0xbfb8aa3b2d0c7820 */ /* 0x000fca0000410000 */
[----:B------:R-:W0:Y:S08]  /*8fc0*/  MUFU.EX2 R10, R10 ;  /* 0x0000000a000a7308 */ /* 0x000e300000000800 */
[----:B------:R-:W2:Y:S01]  /*8fd0*/  MUFU.EX2 R12, R12 ;  /* 0x0000000c000c7308 */ /* 0x000ea20000000800 */
[----:B0-----:R-:W-:-:S07]  /*8fe0*/  FADD.FTZ R11, R10, 1 ;  /* 0x3f8000000a0b7421 */ /* 0x001fce0000010000 */
[----:B------:R-:W0:Y:S01]  /*8ff0*/  MUFU.RCP R11, R11 ;  /* 0x0000000b000b7308 */ /* 0x000e220000001000 */
[----:B--2---:R-:W-:-:S07]  /*9000*/  FADD.FTZ R13, R12, 1 ;  /* 0x3f8000000c0d7421 */ /* 0x004fce0000010000 */
        /* <DEDUP_REMOVED lines=9> */
.L_x_1560:
[----:B------:R-:W-:Y:S01]  /*90a0*/  ISETP.GE.U32.AND P5, PT, R50, UR12, PT ;  /* 0x0000000c32007c0c */ /* 0x000fe2000bfa6070 */
[----:B------:R-:W-:Y:S03]  /*90b0*/  BSSY B0, `(.L_x_1561) ;  /* 0x0000015000007945 */ /* 0x000fe60003800000 */
[----:B------:R-:W-:-:S04]  /*90c0*/  ISETP.GE.AND.EX P5, PT, R20, UR13, PT, P5 ;  /* 0x0000000d14007c0c */ /* 0x000fc8000bfa6350 */
[----:B------:R-:W-:-:S13]  /*90d0*/  ISETP.LT.U32.AND P5, PT, R5, 0x100, !P5 ;  /* 0x000001000500780c */ /* 0x000fda0006fa1070 */
[----:B------:R-:W-:Y:S05]  /*90e0*/  @!P5 BRA `(.L_x_1562) ;  /* 0x000000000044d947 */ /* 0x000fea0003800000 */
[----:B0-----:R-:W-:Y:S01]  /*90f0*/  SHF.R.S32.HI R10, RZ, 0x1f, R101 ;  /* 0x0000001fff0a7819 */ /* 0x001fe20000011465 */
[----:B------:R-:W-:Y:S01]  /*9100*/  ULDC.64 UR12, c[0x0][0x288] ;  /* 0x0000a200000c7ab9 */ /* 0x000fe20000000a00 */
[----:B------:R-:W-:Y:S01]  /*9110*/  MOV R7, R9 ;  /* 0x0000000900077202 */ /* 0x000fe20000000f00 */
[-CC-:B------:R-:W-:Y:S01]  /*9120*/  FFMA.FTZ R103, R103, R53.reuse, R54.reuse ;  /* 0x0000003567677223 */ /* 0x180fe20000010036 */
[----:B------:R-:W-:Y:S01]  /*9130*/  FFMA.FTZ R54, R102, R53, R54 ;  /* 0x0000003566367223 */ /* 0x000fe20000010036 */
[----:B------:R-:W-:Y:S02]  /*9140*/  IMAD R10, R10, UR12, RZ ;  /* 0x0000000c0a0a7c24 */ /* 0x000fe4000f8e02ff */
[----:B------:R-:W-:-:S04]  /*9150*/  IMAD.WIDE.U32 R8, R101, UR12, R6 ;  /* 0x0000000c65087c25 */ /* 0x000fc8000f8e0006 */
[----:B------:R-:W-:Y:S01]  /*9160*/  FFMA.FTZ R103, R42, R16, -R103 ;  /* 0x000000102a677223 */ /* 0x000fe20000010867 */
[----:B------:R-:W-:Y:S01]  /*9170*/  FFMA.FTZ R17, R43, R17, -R54 ;  /* 0x000000112b117223 */ /* 0x000fe20000010836 */
[----:B------:R-:W-:Y:S01]  /*9180*/  IMAD R7, R101, UR13, R10 ;  /* 0x0000000d65077c24 */ /* 0x000fe2000f8e020a */
[----:B------:R-:W-:Y:S01]  /*9190*/  ULDC.64 UR12, c[0x0][0x210] ;  /* 0x00008400000c7ab9 */ /* 0x000fe20000000a00 */
[-C--:B------:R-:W-:Y:S01]  /*91a0*/  FMUL.FTZ R16, R103, R4.reuse ;  /* 0x0000000467107220 */ /* 0x080fe20000410000 */
[----:B------:R-:W-:Y:S01]  /*91b0*/  LEA R6, P5, R8, UR12, 0x2 ;  /* 0x0000000c08067c11 */ /* 0x000fe2000f8a10ff */
[----:B------:R-:W-:Y:S01]  /*91c0*/  FMUL.FTZ R17, R17, R4 ;  /* 0x0000000411117220 */ /* 0x000fe20000410000 */
[----:B------:R-:W-:-:S04]  /*91d0*/  IADD3 R7, R9, R7, RZ ;  /* 0x0000000709077210 */ /* 0x000fc80007ffe0ff */
[----:B------:R-:W-:-:S05]  /*91e0*/  LEA.HI.X R7, R8, UR13, R7, 0x2, P5 ;  /* 0x0000000d08077c11 */ /* 0x000fca000a8f1407 */
[----:B------:R2:W-:Y:S02]  /*91f0*/  STG.E.64 desc[UR8][R6.64], R16 ;  /* 0x0000001006007986 */ /* 0x0005e4000c101b08 */
.L_x_1562:
[----:B------:R-:W-:Y:S05]  /*9200*/  BSYNC B0 ;  /* 0x0000000000007941 */ /* 0x000fea0003800000 */
.L_x_1561:
[----:B------:R-:W-:Y:S02]  /*9210*/  IADD3 R69, R2, R69, RZ ;  /* 0x0000004502457210 */ /* 0x000fe40007ffe0ff */
[----:B------:R-:W-:Y:S02]  /*9220*/  IADD3 R106, R106, 0x1, RZ ;  /* 0x000000016a6a7810 */ /* 0x000fe40007ffe0ff */
[----:B------:R-:W-:-:S13]  /*9230*/  ISETP.GE.AND P5, PT, R69, UR4, PT ;  /* 0x0000000445007c0c */ /* 0x000fda000bfa6270 */
[----:B------:R-:W-:Y:S05]  /*9240*/  @!P5 BRA `(.L_x_1563) ;  /* 0xffffff74000cd947 */ /* 0x000fea000383ffff */
.L_x_1480:
[----:B------:R-:W3:Y:S01]  /*9250*/  LDC R4, c[0x0][0xc] ;  /* 0x00000300ff047b82 */ /* 0x000ee20000000800 */
[----:B------:R-:W-:Y:S01]  /*9260*/  ISETP.NE.AND P2, PT, R5, RZ, PT ;  /* 0x000000ff0500720c */ /* 0x000fe20003f45270 */
[----:B------:R-:W-:Y:S06]  /*9270*/  BSSY B0, `(.L_x_1564) ;  /* 0x0000015000007945 */ /* 0x000fec0003800000 */
[----:B------:R-:W2:Y:S08]  /*9280*/  LDC R9, c[0x0][0x10] ;  /* 0x00000400ff097b82 */ /* 0x000eb00000000800 */
[----:B------:R-:W4:Y:S01]  /*9290*/  LDC.64 R2, c[0x0][0x258] ;  /* 0x00009600ff027b82 */ /* 0x000f220000000a00 */
[----:B---3--:R-:W-:-:S02]  /*92a0*/  IADD3 R0, R4, -0x1, RZ ;  /* 0xffffffff04007810 */ /* 0x008fc40007ffe0ff */
[----:B------:R-:W-:Y:S02]  /*92b0*/  ISETP.NE.AND P1, PT, R4, 0x1, PT ;  /* 0x000000010400780c */ /* 0x000fe40003f25270 */
[----:B------:R-:W-:Y:S02]  /*92c0*/  ISETP.NE.AND P0, PT, R0, UR10, PT ;  /* 0x0000000a00007c0c */ /* 0x000fe4000bf05270 */
[C---:B--2---:R-:W-:Y:S02]  /*92d0*/  IADD3 R7, R9.reuse, -0x1, RZ ;  /* 0xffffffff09077810 */ /* 0x044fe40007ffe0ff */
[----:B------:R-:W-:Y:S02]  /*92e0*/  SHF.L.U32 R0, R9, 0x1, RZ ;  /* 0x0000000109007819 */ /* 0x000fe400000006ff */
[----:B------:R-:W-:Y:S02]  /*92f0*/  ISETP.NE.OR P0, PT, R68, R7, P0 ;  /* 0x000000074400720c */ /* 0x000fe40000705670 */
[----:B------:R-:W-:-:S05]  /*9300*/  SEL R7, R0, RZ, P1 ;  /* 0x000000ff00077207 */ /* 0x000fca0000800000 */
[----:B----4-:R-:W-:Y:S01]  /*9310*/  IMAD.WIDE.U32 R2, R7, 0x4, R2 ;  /* 0x0000000407027825 */ /* 0x010fe200078e0002 */
[----:B------:R-:W-:Y:S06]  /*9320*/  @P2 BRA `(.L_x_1565) ;  /* 0x0000000000242947 */ /* 0x000fec0003800000 */
[----:B------:R-:W2:Y:S01]  /*9330*/  S2R R0, SR_LANEID ;  /* 0x0000000000007919 */ /* 0x000ea20000000000 */
[----:B------:R-:W-:Y:S02]  /*9340*/  VOTEU.ANY UR4, UPT, PT ;  /* 0x0000000000047886 */ /* 0x000fe400038e0100 */
[----:B------:R-:W-:Y:S02]  /*9350*/  UFLO.U32 UR5, UR4 ;  /* 0x00000004000572bd */ /* 0x000fe400080e0000 */
[----:B------:R-:W3:Y:S04]  /*9360*/  POPC R7, UR4 ;  /* 0x0000000400077d09 */ /* 0x000ee80008000000 */
[----:B--2---:R-:W-:-:S13]  /*9370*/  ISETP.EQ.U32.AND P1, PT, R0, UR5, PT ;  /* 0x0000000500007c0c */ /* 0x004fda000bf22070 */
[----:B------:R-:W-:Y:S06]  /*9380*/  @P1 MEMBAR.ALL.GPU ;  /* 0x0000000000001992 */ /* 0x000fec000000a000 */
[----:B------:R-:W-:-:S00]  /*9390*/  @P1 ERRBAR ;  /* 0x00000000000019ab */ /* 0x000fc00000000000 */
[----:B------:R-:W-:Y:S06]  /*93a0*/  @P1 CGAERRBAR ;  /* 0x00000000000015ab */ /* 0x000fec0000000000 */
[----:B---3--:R2:W-:Y:S02]  /*93b0*/  @P1 REDG.E.ADD.S32.STRONG.GPU desc[UR8][R2.64], R7 ;  /* 0x000000070200198e */ /* 0x0085e4000c10e388 */
.L_x_1565:
[----:B------:R-:W-:Y:S05]  /*93c0*/  BSYNC B0 ;  /* 0x0000000000007941 */ /* 0x000fea0003800000 */
.L_x_1564:
[----:B------:R-:W-:Y:S05]  /*93d0*/  @P0 EXIT ;  /* 0x000000000000094d */ /* 0x000fea0003800000 */
[----:B------:R-:W-:Y:S05]  /*93e0*/  @P2 BRA `(.L_x_1566) ;  /* 0x0000000000202947 */ /* 0x000fea0003800000 */
[----:B------:R-:W-:-:S05]  /*93f0*/  IMAD R0, R4, R9, RZ ;  /* 0x0000000904007224 */ /* 0x000fca00078e02ff */
[----:B------:R-:W-:-:S13]  /*9400*/  ISETP.NE.AND P0, PT, R0, -0x1, PT ;  /* 0xffffffff0000780c */ /* 0x000fda0003f05270 */
[----:B------:R-:W-:Y:S05]  /*9410*/  @!P0 BRA `(.L_x_1566) ;  /* 0x0000000000148947 */ /* 0x000fea0003800000 */
.L_x_1567:
[----:B--2---:R-:W2:Y:S04]  /*9420*/  LDG.E.STRONG.GPU R7, desc[UR8][R2.64] ;  /* 0x0000000802077981 */ /* 0x004ea8000c1ef900 */
[----:B--2---:R-:W-:Y:S01]  /*9430*/  CCTL.IVALL ;  /* 0x00000000ff00798f */ /* 0x004fe20002000000 */
[----:B------:R-:W-:Y:S05]  /*9440*/  YIELD ;  /* 0x0000000000007946 */ /* 0x000fea0003800000 */
[----:B------:R-:W-:-:S13]  /*9450*/  ISETP.NE.AND P0, PT, R7, R0, PT ;  /* 0x000000000700720c */ /* 0x000fda0003f05270 */
[----:B------:R-:W-:Y:S05]  /*9460*/  @P0 BRA `(.L_x_1567) ;  /* 0xfffffffc00ec0947 */ /* 0x000fea000383ffff */
.L_x_1566:
[----:B------:R-:W-:Y:S05]  /*9470*/  WARPSYNC.ALL ;  /* 0x0000000000007948 */ /* 0x000fea0003800000 */
[----:B------:R-:W3:Y:S08]  /*9480*/  LDC.64 R24, c[0x0][0x288] ;  /* 0x0000a200ff187b82 */ /* 0x000ef00000000a00 */
[----:B------:R-:W-:Y:S01]  /*9490*/  BAR.SYNC.DEFER_BLOCKING 0x0 ;  /* 0x0000000000007b1d */ /* 0x000fe20000010000 */
[----:B---3--:R-:W-:-:S04]  /*94a0*/  LEA.HI R0, P0, R25, R24, RZ, 0x1 ;  /* 0x0000001819007211 */ /* 0x008fc800078108ff */
[----:B--2---:R-:W-:-:S04]  /*94b0*/  IADD3.X R3, RZ, R25, RZ, P0, !PT ;  /* 0x00000019ff037210 */ /* 0x004fc800007fe4ff */
        /* <DEDUP_REMOVED lines=8> */
[----:B------:R-:W2:Y:S01]  /*9540*/  LDC.64 R16, c[0x0][0x218] ;  /* 0x00008600ff107b82 */ /* 0x000ea20000000a00 */
[----:B------:R-:W-:Y:S01]  /*9550*/  SHF.L.U64.HI R25, R24, 0x2, R25 ;  /* 0x0000000218197819 */ /* 0x000fe20000010219 */
[----:B------:R-:W-:Y:S01]  /*9560*/  ULDC.64 UR4, c[0x0][0x268] ;  /* 0x00009a0000047ab9 */ /* 0x000fe20000000a00 */
[----:B------:R-:W-:Y:S02]  /*9570*/  IADD3 R7, R3, R7, RZ ;  /* 0x0000000703077210 */ /* 0x000fe40007ffe0ff */
[----:B------:R-:W-:Y:S02]  /*9580*/  SHF.L.U64.HI R33, R4, 0x2, R27 ;  /* 0x0000000204217819 */ /* 0x000fe4000001021b */
[----:B------:R-:W-:Y:S01]  /*9590*/  LEA.HI R2, P0, R7, R2, RZ, 0x1 ;  /* 0x0000000207027211 */ /* 0x000fe200078108ff */
[----:B-1----:R-:W1:Y:S03]  /*95a0*/  LDC.64 R18, c[0x0][0x220] ;  /* 0x00008800ff127b82 */ /* 0x002e660000000a00 */
[----:B------:R-:W-:-:S04]  /*95b0*/  IADD3.X R7, RZ, R7, RZ, P0, !PT ;  /* 0x00000007ff077210 */ /* 0x000fc800007fe4ff */
[--C-:B------:R-:W-:Y:S02]  /*95c0*/  SHF.R.S64 R29, R2, 0x1, R7.reuse ;  /* 0x00000001021d7819 */ /* 0x100fe40000001007 */
[----:B------:R-:W-:-:S04]  /*95d0*/  SHF.R.S32.HI R2, RZ, 0x1, R7 ;  /* 0x00000001ff027819 */ /* 0x000fc80000011407 */
[----:B------:R-:W-:-:S07]  /*95e0*/  SHF.L.U64.HI R31, R29, 0x2, R2 ;  /* 0x000000021d1f7819 */ /* 0x000fce0000010202 */
.L_x_1568:
[----:B------:R-:W-:-:S04]  /*95f0*/  LEA R8, P0, R5, UR4, 0x2 ;  /* 0x0000000405087c11 */ /* 0x000fc8000f8010ff */
[----:B------:R-:W-:Y:S02]  /*9600*/  LEA.HI.X R9, R5, UR5, R0, 0x2, P0 ;  /* 0x0000000505097c11 */ /* 0x000fe400080f1400 */
[-C--:B0-----:R-:W-:Y:S02]  /*9610*/  LEA R10, P0, R4, R8.reuse, 0x2 ;  /* 0x00000008040a7211 */ /* 0x081fe400078010ff */
[-C--:B------:R-:W-:Y:S01]  /*9620*/  LEA R14, P1, R24, R8.reuse, 0x2 ;  /* 0x00000008180e7211 */ /* 0x080fe200078210ff */
[----:B---3--:R-:W3:Y:S01]  /*9630*/  LDG.E R20, desc[UR8][R8.64] ;  /* 0x0000000808147981 */ /* 0x008ee2000c1e1900 */
[----:B------:R-:W-:Y:S02]  /*9640*/  LEA R12, P2, R29, R8, 0x2 ;  /* 0x000000081d0c7211 */ /* 0x000fe400078410ff */
[----:B------:R-:W-:Y:S02]  /*9650*/  IADD3.X R11, R9, R33, RZ, P0, !PT ;  /* 0x00000021090b7210 */ /* 0x000fe400007fe4ff */
[----:B------:R-:W-:-:S02]  /*9660*/  IADD3.X R15, R25, R9, RZ, P1, !PT ;  /* 0x00000009190f7210 */ /* 0x000fc40000ffe4ff */
[----:B------:R-:W-:Y:S01]  /*9670*/  IADD3.X R13, R9, R31, RZ, P2, !PT ;  /* 0x0000001f090d7210 */ /* 0x000fe200017fe4ff */
[----:B------:R-:W3:Y:S04]  /*9680*/  LDG.E R21, desc[UR8][R10.64] ;  /* 0x000000080a157981 */ /* 0x000ee8000c1e1900 */
[----:B------:R-:W4:Y:S04]  /*9690*/  LDG.E R22, desc[UR8][R14.64] ;  /* 0x000000080e167981 */ /* 0x000f28000c1e1900 */
[----:B------:R-:W4:Y:S01]  /*96a0*/  LDG.E R23, desc[UR8][R12.64] ;  /* 0x000000080c177981 */ /* 0x000f22000c1e1900 */
[----:B------:R-:W-:-:S02]  /*96b0*/  SHF.L.U32 R7, R5, 0x1, RZ ;  /* 0x0000000105077819 */ /* 0x000fc400000006ff */
[----:B------:R-:W-:-:S03]  /*96c0*/  IADD3 R5, R5, 0x100, RZ ;  /* 0x0000010005057810 */ /* 0x000fc60007ffe0ff */
[----:B--2---:R-:W-:-:S04]  /*96d0*/  IMAD.WIDE R2, R7, 0x4, R16 ;  /* 0x0000000407027825 */ /* 0x004fc800078e0210 */
[----:B-1----:R-:W-:Y:S01]  /*96e0*/  IMAD.WIDE R6, R7, 0x4, R18 ;  /* 0x0000000407067825 */ /* 0x002fe200078e0212 */
[----:B------:R-:W-:Y:S02]  /*96f0*/  ISETP.GT.U32.AND P0, PT, R4, R5, PT ;  /* 0x000000050400720c */ /* 0x000fe40003f04070 */
[----:B------:R-:W-:-:S04]  /*9700*/  SHF.R.S32.HI R0, RZ, 0x1f, R5 ;  /* 0x0000001fff007819 */ /* 0x000fc80000011405 */
[----:B------:R-:W-:Y:S01]  /*9710*/  ISETP.GT.AND.EX P0, PT, R27, R0, PT, P0 ;  /* 0x000000001b00720c */ /* 0x000fe20003f04300 */
[----:B---3--:R3:W-:Y:S04]  /*9720*/  STG.E.64 desc[UR8][R2.64], R20 ;  /* 0x0000001402007986 */ /* 0x0087e8000c101b08 */
[----:B----4-:R3:W-:Y:S08]  /*9730*/  STG.E.64 desc[UR8][R6.64], R22 ;  /* 0x0000001606007986 */ /* 0x0107f0000c101b08 */
[----:B------:R-:W-:Y:S05]  /*9740*/  @P0 BRA `(.L_x_1568) ;  /* 0xfffffffc00a80947 */ /* 0x000fea000383ffff */
[----:B------:R-:W-:Y:S05]  /*9750*/  EXIT ;  /* 0x000000000000794d */ /* 0x000fea0003800000 */
.L_x_1569:
        /* <DEDUP_REMOVED lines=10> */
.L_x_3323:


//--------------------- .text._Z35group_norm_nhwc_bwd_one_pass_kernelI11Fp32IOBf16WLi64ELi16ELi256EEv26Group_norm_nhwc_bwd_params --------------------------
	.section	.text._Z35group_norm_nhwc_bwd_one_pass_kernelI11Fp32IOBf16WLi64ELi16ELi256EEv26Group_norm_nhwc_bwd_params,"ax",@progbits
	.align	128
        .global         _Z35group_norm_nhwc_bwd_one_pass_kernelI11Fp32IOBf16WLi64ELi16ELi256EEv26Group_norm_nhwc_bwd_params
        .type           _Z35group_norm_nhwc_bwd_one_pass_kernelI11Fp32IOBf16WLi64ELi16ELi256EEv26Group_norm_nhwc_bwd_params,@function
        .size           _Z35group_norm_nhwc_bwd_one_pass_kernelI11Fp32IOBf16WLi64ELi16ELi256EEv26Group_norm_nhwc_bwd_params,(.L_x_3324 - _Z35group_norm_nhwc_bwd_one_pass_kernelI11Fp32IOBf16WLi64ELi16ELi256EEv26Group_norm_nhwc_bwd_params)
        .other          _Z35group_norm_nhwc_bwd_one_pass_kernelI11Fp32IOBf16WLi64ELi16ELi256EEv26Group_norm_nhwc_bwd_params,@"STO_CUDA_ENTRY STV_DEFAULT"
_Z35group_norm_nhwc_bwd_one_pass_kernelI11Fp32IOBf16WLi64ELi16ELi256EEv26Group_norm_nhwc_bwd_params:
.text._Z35group_norm_nhwc_bwd_one_pass_kernelI11Fp32IOBf16WLi64ELi16ELi256EEv26Group_norm_nhwc_bwd_params:
        /* <DEDUP_REMOVED lines=45> */
.L_x_1597:
[----:B0-----:R-:W1:Y:S01]  /*02d0*/  LDC R9, c[0x0][0x2a0] ;  /* 0x0000a800ff097b82 */ /* 0x001e620000000800 */
[----:B------:R-:W-:Y:S01]  /*02e0*/  IABS R8, R34 ;  /* 0x0000002200087213 */ /* 0x000fe20000000000 */
[----:B------:R-:W-:Y:S01]  /*02f0*/  ULDC.64 UR10, c[0x0][0x290] ;  /* 0x0000a400000a7ab9 */ /* 0x000fe20000000a00 */
[----:B------:R-:W-:-:S05]  /*0300*/  ISETP.GE.AND P3, PT, R34, RZ, PT ;  /* 0x000000ff2200720c */ /* 0x000fca0003f66270 */
[----:B------:R-:W2:Y:S08]  /*0310*/  LDC R11, c[0x0][0x2ac] ;  /* 0x0000ab00ff0b7b82 */ /* 0x000eb00000000800 */
[----:B------:R-:W3:Y:S01]  /*0320*/  LDC.64 R16, c[0x0][0x248] ;  /* 0x00009200ff107b82 */ /* 0x000ee20000000a00 */
[----:B-1----:R-:W-:-:S07]  /*0330*/  IABS R6, R9 ;  /* 0x0000000900067213 */ /* 0x002fce0000000000 */
[----:B------:R-:W1:Y:S01]  /*0340*/  @P1 LDC.64 R18, c[0x0][0x228] ;  /* 0x00008a00ff121b82 */ /* 0x000e620000000a00 */
[----:B------:R-:W4:Y:S01]  /*0350*/  I2F.RP R3, R6 ;  /* 0x0000000600037306 */ /* 0x000f220000209400 */
[----:B---3--:R-:W-:-:S07]  /*0360*/  IMAD.WIDE R16, R34, 0x8, R16 ;  /* 0x0000000822107825 */ /* 0x008fce00078e0210 */
[----:B----4-:R-:W3:Y:S01]  /*0370*/  MUFU.RCP R3, R3 ;  /* 0x0000000300037308 */ /* 0x010ee20000001000 */
[----:B------:R-:W4:Y:S01]  /*0380*/  LDG.E.64 R16, desc[UR12][R16.64] ;  /* 0x0000000c10107981 */ /* 0x000f22000c1e1b00 */
[----:B---3--:R-:W-:-:S06]  /*0390*/  IADD3 R4, R3, 0xffffffe, RZ ;  /* 0x0ffffffe03047810 */ /* 0x008fcc0007ffe0ff */
[----:B------:R3:W0:Y:S02]  /*03a0*/  F2I.FTZ.U32.TRUNC.NTZ R5, R4 ;  /* 0x0000000400057305 */ /* 0x000624000021f000 */
[----:B---3--:R-:W-:Y:S02]  /*03b0*/  MOV R4, RZ ;  /* 0x000000ff00047202 */ /* 0x008fe40000000f00 */
[----:B0-----:R-:W-:-:S05]  /*03c0*/  IADD3 R7, RZ, -R5, RZ ;  /* 0x80000005ff077210 */ /* 0x001fca0007ffe0ff */
[----:B------:R-:W-:-:S04]  /*03d0*/  IMAD R7, R7, R6, RZ ;  /* 0x0000000607077224 */ /* 0x000fc800078e02ff */
[----:B------:R-:W-:Y:S01]  /*03e0*/  IMAD.HI.U32 R5, R5, R7, R4 ;  /* 0x0000000705057227 */ /* 0x000fe200078e0004 */
[----:B------:R-:W-:Y:S02]  /*03f0*/  MOV R7, R8 ;  /* 0x0000000800077202 */ /* 0x000fe40000000f00 */
[----:B------:R-:W-:-:S03]  /*0400*/  SHF.R.U32.HI R4, RZ, 0x3, R0 ;  /* 0x00000003ff047819 */ /* 0x000fc60000011600 */
[----:B------:R-:W-:-:S04]  /*0410*/  IMAD.HI.U32 R5, R5, R7, RZ ;  /* 0x0000000705057227 */ /* 0x000fc800078e00ff */
[----:B--2---:R-:W-:Y:S01]  /*0420*/  IMAD R4, R11, UR14, R4 ;  /* 0x0000000e0b047c24 */ /* 0x004fe2000f8e0204 */
[----:B------:R-:W-:Y:S01]  /*0430*/  IADD3 R3, -R5, RZ, RZ ;  /* 0x000000ff05037210 */ /* 0x000fe20007ffe1ff */
[----:B------:R-:W0:Y:S03]  /*0440*/  @P1 LDC.64 R10, c[0x0][0x288] ;  /* 0x0000a200ff0a1b82 */ /* 0x000e260000000a00 */
[----:B------:R-:W-:Y:S01]  /*0450*/  IADD3 R4, R4, 0x20, RZ ;  /* 0x0000002004047810 */ /* 0x000fe20007ffe0ff */
[----:B------:R-:W-:Y:S01]  /*0460*/  IMAD R3, R6, R3, R7 ;  /* 0x0000000306037224 */ /* 0x000fe200078e0207 */
[----:B------:R-:W-:Y:S02]  /*0470*/  LOP3.LUT R7, R34, R9, RZ, 0x3c, !PT ;  /* 0x0000000922077212 */ /* 0x000fe400078e3cff */
[----:B------:R-:W-:Y:S02]  /*0480*/  ISETP.GE.U32.AND P0, PT, R4, UR10, PT ;  /* 0x0000000a04007c0c */ /* 0x000fe4000bf06070 */
[----:B------:R-:W-:-:S02]  /*0490*/  ISETP.GT.U32.AND P5, PT, R6, R3, PT ;  /* 0x000000030600720c */ /* 0x000fc40003fa4070 */
[----:B------:R-:W-:Y:S02]  /*04a0*/  SHF.R.S32.HI R4, RZ, 0x1f, R4 ;  /* 0x0000001fff047819 */ /* 0x000fe40000011404 */
[----:B------:R-:W-:Y:S02]  /*04b0*/  ISETP.GE.AND P2, PT, R7, RZ, PT ;  /* 0x000000ff0700720c */ /* 0x000fe40003f46270 */
[----:B------:R-:W-:Y:S01]  /*04c0*/  ISETP.GE.AND.EX P0, PT, R4, UR11, PT, P0 ;  /* 0x0000000b04007c0c */ /* 0x000fe2000bf06300 */
[----:B------:R-:W-:-:S03]  /*04d0*/  ULDC.64 UR10, c[0x0][0x298] ;  /* 0x0000a600000a7ab9 */ /* 0x000fc60000000a00 */
[----:B------:R-:W-:-:S03]  /*04e0*/  ISETP.LT.U32.AND P0, PT, R0, 0x100, !P0 ;  /* 0x000001000000780c */ /* 0x000fc60004701070 */
[-C--:B------:R-:W-:Y:S02]  /*04f0*/  @!P5 IADD3 R3, R3, -R6.reuse, RZ ;  /* 0x800000060303d210 */ /* 0x080fe40007ffe0ff */
[----:B------:R-:W-:Y:S02]  /*0500*/  @!P5 IADD3 R5, R5, 0x1, RZ ;  /* 0x000000010505d810 */ /* 0x000fe40007ffe0ff */
[CC--:B------:R-:W-:Y:S02]  /*0510*/  ISETP.GE.U32.AND P4, PT, R3.reuse, R6.reuse, PT ;  /* 0x000000060300720c */ /* 0x0c0fe40003f86070 */
[-C--:B------:R-:W-:Y:S02]  /*0520*/  ISETP.GT.U32.AND P5, PT, R6, R3.reuse, PT ;  /* 0x000000030600720c */ /* 0x080fe40003fa4070 */
[----:B------:R-:W-:Y:S02]  /*0530*/  IADD3 R4, R3, -R6, RZ ;  /* 0x8000000603047210 */ /* 0x000fe40007ffe0ff */
[----:B------:R-:W2:Y:S02]  /*0540*/  @P1 LDC.64 R6, c[0x0][0x230] ;  /* 0x00008c00ff061b82 */ /* 0x000ea40000000a00 */
[----:B------:R-:W-:-:S05]  /*0550*/  SEL R3, R4, R3, !P5 ;  /* 0x0000000304037207 */ /* 0x000fca0006800000 */
[----:B------:R-:W-:Y:S01]  /*0560*/  @P4 IADD3 R5, R5, 0x1, RZ ;  /* 0x0000000105054810 */ /* 0x000fe20007ffe0ff */
[----:B------:R-:W3:Y:S01]  /*0570*/  @P0 LDC.64 R20, c[0x0][0x230] ;  /* 0x00008c00ff140b82 */ /* 0x000ee20000000a00 */
[----:B------:R-:W-:Y:S02]  /*0580*/  ISETP.NE.AND P4, PT, R9, RZ, PT ;  /* 0x000000ff0900720c */ /* 0x000fe40003f85270 */
[----:B------:R-:W-:Y:S02]  /*0590*/  LOP3.LUT R4, RZ, R9, RZ, 0x33, !PT ;  /* 0x00000009ff047212 */ /* 0x000fe400078e33ff */
[----:B------:R-:W-:Y:S02]  /*05a0*/  @!P3 IADD3 R3, -R3, RZ, RZ ;  /* 0x000000ff0303b210 */ /* 0x000fe40007ffe1ff */
[----:B------:R-:W-:Y:S01]  /*05b0*/  @!P2 IADD3 R5, -R5, RZ, RZ ;  /* 0x000000ff0505a210 */ /* 0x000fe20007ffe1ff */
[----:B------:R-:W1:Y:S01]  /*05c0*/  @P0 LDC.64 R8, c[0x0][0x288] ;  /* 0x0000a200ff080b82 */ /* 0x000e620000000a00 */
[----:B------:R-:W-:-:S02]  /*05d0*/  SEL R41, R4, R3, !P4 ;  /* 0x0000000304297207 */ /* 0x000fc40006000000 */
[----:B------:R-:W-:Y:S02]  /*05e0*/  SEL R5, R4, R5, !P4 ;  /* 0x0000000504057207 */ /* 0x000fe40006000000 */
[----:B------:R-:W-:Y:S02]  /*05f0*/  LEA R14, R41, R44, 0x4 ;  /* 0x0000002c290e7211 */ /* 0x000fe400078e20ff */
[----:B------:R-:W-:Y:S01]  /*0600*/  SHF.R.S32.HI R3, RZ, 0x1f, R5 ;  /* 0x0000001fff037819 */ /* 0x000fe20000011405 */
[----:B------:R-:W3:Y:S01]  /*0610*/  @P0 LDC.64 R22, c[0x0][0x228] ;  /* 0x00008a00ff160b82 */ /* 0x000ee20000000a00 */
[----:B------:R-:W-:-:S03]  /*0620*/  SHF.R.S32.HI R15, RZ, 0x1f, R14 ;  /* 0x0000001fff0f7819 */ /* 0x000fc6000001140e */
[----:B------:R-:W-:Y:S02]  /*0630*/  IMAD R4, R3, UR10, RZ ;  /* 0x0000000a03047c24 */ /* 0x000fe4000f8e02ff */
[----:B------:R-:W-:-:S04]  /*0640*/  IMAD.WIDE.U32 R28, R5, UR10, R14 ;  /* 0x0000000a051c7c25 */ /* 0x000fc8000f8e000e */
[----:B------:R-:W-:Y:S01]  /*0650*/  IMAD R3, R5, UR11, R4 ;  /* 0x0000000b05037c24 */ /* 0x000fe2000f8e0204 */
[----:B------:R-:W-:Y:S02]  /*0660*/  SHF.R.S32.HI R5, RZ, 0x1f, R32 ;  /* 0x0000001fff057819 */ /* 0x000fe40000011420 */
[----:B------:R-:W-:-:S03]  /*0670*/  IADD3 R27, R32, 0x20, RZ ;  /* 0x00000020201b7810 */ /* 0x000fc60007ffe0ff */
[----:B0-----:R-:W-:Y:S01]  /*0680*/  @P1 IMAD R4, R5, R10, RZ ;  /* 0x0000000a05041224 */ /* 0x001fe200078e02ff */
[----:B------:R-:W-:-:S03]  /*0690*/  IADD3 R5, R29, R3, RZ ;  /* 0x000000031d057210 */ /* 0x000fc60007ffe0ff */
[----:B------:R-:W-:Y:S01]  /*06a0*/  @P1 IMAD R3, R32, R11, R4 ;  /* 0x0000000b20031224 */ /* 0x000fe200078e0204 */
[----:B------:R-:W-:Y:S02]  /*06b0*/  @P1 MOV R4, R28 ;  /* 0x0000001c00041202 */ /* 0x000fe40000000f00 */
[----:B------:R-:W-:-:S03]  /*06c0*/  SHF.R.S32.HI R13, RZ, 0x1f, R27 ;  /* 0x0000001fff0d7819 */ /* 0x000fc6000001141b */
[----:B------:R-:W-:-:S04]  /*06d0*/  @P1 IMAD.WIDE.U32 R10, R32, R10, R4 ;  /* 0x0000000a200a1225 */ /* 0x000fc800078e0004 */
[----:B-1----:R-:W-:Y:S01]  /*06e0*/  @P0 IMAD R12, R13, R8, RZ ;  /* 0x000000080d0c0224 */ /* 0x002fe200078e02ff */
[----:B------:R-:W-:Y:S02]  /*06f0*/  @P1 IADD3 R3, R11, R3, RZ ;  /* 0x000000030b031210 */ /* 0x000fe40007ffe0ff */
[C---:B------:R-:W-:Y:S01]  /*0700*/  @P1 SHF.L.U32 R11, R10.reuse, 0x2, RZ ;  /* 0x000000020a0b1819 */ /* 0x040fe200000006ff */
[----:B------:R-:W-:Y:S01]  /*0710*/  @P0 IMAD R25, R27, R9, R12 ;  /* 0x000000091b190224 */ /* 0x000fe200078e020c */
[----:B------:R-:W-:Y:S02]  /*0720*/  @P0 MOV R12, R28 ;  /* 0x0000001c000c0202 */ /* 0x000fe40000000f00 */
[----:B------:R-:W-:Y:S02]  /*0730*/  @P0 MOV R13, R5 ;  /* 0x00000005000d0202 */ /* 0x000fe40000000f00 */
[----:B------:R-:W-:Y:S02]  /*0740*/  @P1 SHF.L.U64.HI R10, R10, 0x2, R3 ;  /* 0x000000020a0a1819 */ /* 0x000fe40000010203 */
[----:B--2---:R-:W-:Y:S01]  /*0750*/  @P1 IADD3 R6, P2, R11, R6, RZ ;  /* 0x000000060b061210 */ /* 0x004fe20007f5e0ff */
[----:B------:R-:W-:Y:S01]  /*0760*/  @P0 IMAD.WIDE.U32 R8, R27, R8, R12 ;  /* 0x000000081b080225 */ /* 0x000fe200078e000c */
[----:B------:R-:W-:-:S02]  /*0770*/  CS2R R12, SRZ ;  /* 0x00000000000c7805 */ /* 0x000fc4000001ff00 */
[----:B------:R-:W-:Y:S02]  /*0780*/  @P1 IADD3.X R7, R10, R7, RZ, P2, !PT ;  /* 0x000000070a071210 */ /* 0x000fe400017fe4ff */
[----:B------:R-:W-:-:S03]  /*0790*/  @P1 IADD3 R18, P3, R11, R18, RZ ;  /* 0x000000120b121210 */ /* 0x000fc60007f7e0ff */
[----:B------:R0:W5:Y:S01]  /*07a0*/  @P1 LDG.E.64 R12, desc[UR12][R6.64] ;  /* 0x0000000c060c1981 */ /* 0x000162000c1e1b00 */
[----:B------:R-:W-:Y:S02]  /*07b0*/  @P1 IADD3.X R19, R10, R19, RZ, P3, !PT ;  /* 0x000000130a131210 */ /* 0x000fe40001ffe4ff */
[----:B0-----:R-:W-:-:S06]  /*07c0*/  CS2R R6, SRZ ;  /* 0x0000000000067805 */ /* 0x001fcc000001ff00 */
[----:B------:R0:W5:Y:S01]  /*07d0*/  @P1 LDG.E.64 R6, desc[UR12][R18.64] ;  /* 0x0000000c12061981 */ /* 0x000162000c1e1b00 */
[----:B------:R-:W-:Y:S02]  /*07e0*/  @P0 IADD3 R9, R9, R25, RZ ;  /* 0x0000001909090210 */ /* 0x000fe40007ffe0ff */
[C---:B------:R-:W-:Y:S02]  /*07f0*/  @P0 SHF.L.U32 R3, R8.reuse, 0x2, RZ ;  /* 0x0000000208030819 */ /* 0x040fe400000006ff */
[----:B------:R-:W-:Y:S02]  /*0800*/  @P0 SHF.L.U64.HI R8, R8, 0x2, R9 ;  /* 0x0000000208080819 */ /* 0x000fe40000010209 */
[C---:B---3--:R-:W-:Y:S02]  /*0810*/  @P0 IADD3 R20, P4, R3.reuse, R20, RZ ;  /* 0x0000001403140210 */ /* 0x048fe40007f9e0ff */
[----:B------:R-:W-:Y:S02]  /*0820*/  @P0 IADD3 R22, P5, R3, R22, RZ ;  /* 0x0000001603160210 */ /* 0x000fe40007fbe0ff */
[----:B------:R-:W-:-:S02]  /*0830*/  CS2R R10, SRZ ;  /* 0x00000000000a7805 */ /* 0x000fc4000001ff00 */
[C---:B------:R-:W-:Y:S02]  /*0840*/  @P0 IADD3.X R21, R8.reuse, R21, RZ, P4, !PT ;  /* 0x0000001508150210 */ /* 0x040fe400027fe4ff */
[----:B------:R-:W-:Y:S02]  /*0850*/  @P0 IADD3.X R23, R8, R23, RZ, P5, !PT ;  /* 0x0000001708170210 */ /* 0x000fe40002ffe4ff */
[----:B------:R-:W-:Y:S01]  /*0860*/  CS2R R8, SRZ ;  /* 0x0000000000087805 */ /* 0x000fe2000001ff00 */
[----:B------:R0:W5:Y:S05]  /*0870*/  @P0 LDG.E.64 R10, desc[UR12][R20.64] ;  /* 0x0000000c140a0981 */ /* 0x00016a000c1e1b00 */
[----:B------:R0:W5:Y:S01]  /*0880*/  @P0 LDG.E.64 R8, desc[UR12][R22.64] ;  /* 0x0000000c16080981 */ /* 0x000162000c1e1b00 */
[----:B------:R-:W-:Y:S01]  /*0890*/  UMOV UR10, 0x3f800000 ;  /* 0x3f800000000a7882 */ /* 0x000fe20000000000 */
[----:B------:R-:W-:Y:S01]  /*08a0*/  BSSY B0, `(.L_x_1571) ;  /* 0x0000021000007945 */ /* 0x000fe20003800000 */
[----:B------:R-:W-:-:S02]  /*08b0*/  CS2R R30, SRZ ;  /* 0x00000000001e7805 */ /* 0x000fc4000001ff00 */
[----:B------:R-:W-:Y:S02]  /*08c0*/  MOV R36, RZ ;  /* 0x000000ff00247202 */ /* 0x000fe40000000f00 */
[----:B------:R-:W-:Y:S01]  /*08d0*/  MOV R35, RZ ;  /* 0x000000ff00237202 */ /* 0x000fe20000000f00 */
[----:B----4-:R-:W-:-:S05]  /*08e0*/  FFMA.FTZ R17, -R16, R16, R17 ;  /* 0x0000001010117223 */ /* 0x010fca0000010111 */
        /* <DEDUP_REMOVED lines=28> */
.L_x_1572:
[----:B------:R-:W-:Y:S05]  /*0ab0*/  BSYNC B0 ;  /* 0x0000000000007941 */ /* 0x000fea0003800000 */
.L_x_1571:
        /* <DEDUP_REMOVED lines=30> */
.L_x_1573:
[----:B------:R-:W-:Y:S01]  /*0ca0*/  FMUL.FTZ R15, R13, R30 ;  /* 0x0000001e0d0f7220 */ /* 0x000fe20000410000 */
        /* <DEDUP_REMOVED lines=25> */
.L_x_1574:
        /* <DEDUP_REMOVED lines=9> */
[----:B------:R-:W-:Y:S01]  /*0ed0*/  FFMA.FTZ R17, R38, R13, RZ ;  /* 0x0000000d26117223 */ /* 0x000fe200000100ff */
[----:B------:R-:W-:Y:S01]  /*0ee0*/  FFMA.FTZ R10, R39, R14, R10 ;  /* 0x0000000e270a7223 */ /* 0x000fe2000001000a */
[----:B------:R-:W-:Y:S01]  /*0ef0*/  FADD.FTZ R11, R14, R11 ;  /* 0x0000000b0e0b7221 */ /* 0x000fe20000010000 */
[----:B------:R-:W-:Y:S01]  /*0f00*/  UIADD3 UR4, UR6, 0x60, URZ ;  /* 0x0000006006047890 */ /* 0x000fe2000fffe03f */
[C---:B------:R-:W-:Y:S01]  /*0f10*/  ISETP.NE.AND P3, PT, R0.reuse, RZ, PT ;  /* 0x000000ff0000720c */ /* 0x040fe20003f65270 */
[----:B------:R-:W-:Y:S01]  /*0f20*/  FFMA.FTZ R18, R37, R12, RZ ;  /* 0x0000000c25127223 */ /* 0x000fe200000100ff */
        /* <DEDUP_REMOVED lines=28> */
[----:B------:R-:W-:Y:S01]  /*10f0*/  FFMA.FTZ R12, R40, R3, R17 ;  /* 0x00000003280c7223 */ /* 0x000fe20000010011 */
[----:B-1----:R-:W-:Y:S01]  /*1100*/  @!P0 FADD.FTZ R11, R11, R14 ;  /* 0x0000000e0b0b8221 */ /* 0x002fe20000010000 */
[----:B------:R-:W-:Y:S01]  /*1110*/  ISETP.NE.AND P0, PT, R19, RZ, PT ;  /* 0x000000ff1300720c */ /* 0x000fe20003f05270 */
[----:B------:R-:W-:Y:S01]  /*1120*/  FADD.FTZ R14, RZ, R13 ;  /* 0x0000000dff0e7221 */ /* 0x000fe20000010000 */
[----:B------:R-:W-:Y:S01]  /*1130*/  FFMA.FTZ R13, R39, R16, R18 ;  /* 0x00000010270d7223 */ /* 0x000fe20000010012 */
[----:B------:R-:W-:-:S02]  /*1140*/  FADD.FTZ R15, R15, R16 ;  /* 0x000000100f0f7221 */ /* 0x000fc40000010000 */
[----:B------:R-:W-:Y:S01]  /*1150*/  FADD.FTZ R14, R14, R3 ;  /* 0x000000030e0e7221 */ /* 0x000fe20000010000 */
[----:B------:R-:W-:-:S05]  /*1160*/  LEA R3, R0, UR4, 0x4 ;  /* 0x0000000400037c11 */ /* 0x000fca000f8e20ff */
        /* <DEDUP_REMOVED lines=8> */
[----:B0-----:R-:W-:-:S03]  /*11f0*/  FADD.FTZ R10, R11, R17 ;  /* 0x000000110b0a7221 */ /* 0x001fc60000010000 */
[----:B------:R-:W-:Y:S01]  /*1200*/  FADD.FTZ R11, R25, R18 ;  /* 0x00000012190b7221 */ /* 0x000fe20000010000 */
[----:B------:R-:W-:Y:S01]  /*1210*/  FADD.FTZ R16, R10, R19 ;  /* 0x000000130a107221 */ /* 0x000fe20000010000 */
[----:B------:R-:W0:Y:S02]  /*1220*/  LDS.128 R24, [UR4+0x30] ;  /* 0x00003004ff187984 */ /* 0x000e240008000c00 */
[----:B--2---:R-:W-:Y:S01]  /*1230*/  FADD.FTZ R17, R11, R20 ;  /* 0x000000140b117221 */ /* 0x004fe20000010000 */
[----:B------:R-:W-:Y:S01]  /*1240*/  FADD.FTZ R16, R16, R21 ;  /* 0x0000001510107221 */ /* 0x000fe20000010000 */
[----:B------:R-:W1:Y:S02]  /*1250*/  LDS.64 R10, [UR4+0x40] ;  /* 0x00004004ff0a7984 */ /* 0x000e640008000a00 */
[----:B------:R-:W-:Y:S01]  /*1260*/  FADD.FTZ R17, R17, R22 ;  /* 0x0000001611117221 */ /* 0x000fe20000010000 */
[----:B------:R-:W-:-:S03]  /*1270*/  FADD.FTZ R16, R16, R23 ;  /* 0x0000001710107221 */ /* 0x000fc60000010000 */
[----:B0-----:R-:W-:Y:S01]  /*1280*/  FADD.FTZ R17, R17, R24 ;  /* 0x0000001811117221 */ /* 0x001fe20000010000 */
[----:B------:R-:W-:-:S03]  /*1290*/  FADD.FTZ R16, R16, R25 ;  /* 0x0000001910107221 */ /* 0x000fc60000010000 */
[----:B------:R-:W-:Y:S01]  /*12a0*/  FADD.FTZ R17, R17, R26 ;  /* 0x0000001a11117221 */ /* 0x000fe20000010000 */
[----:B------:R-:W-:-:S03]  /*12b0*/  FADD.FTZ R16, R16, R27 ;  /* 0x0000001b10107221 */ /* 0x000fc60000010000 */
[----:B-1----:R-:W-:Y:S01]  /*12c0*/  FADD.FTZ R10, R17, R10 ;  /* 0x0000000a110a7221 */ /* 0x002fe20000010000 */
[----:B------:R-:W-:-:S07]  /*12d0*/  FADD.FTZ R11, R16, R11 ;  /* 0x0000000b100b7221 */ /* 0x000fce0000010000 */
.L_x_1576:
[----:B------:R-:W-:Y:S05]  /*12e0*/  BSYNC B0 ;  /* 0x0000000000007941 */ /* 0x000fea0003800000 */
.L_x_1575:
        /* <DEDUP_REMOVED lines=158> */
.L_x_1578:
[----:B------:R-:W-:Y:S05]  /*1cd0*/  BSYNC B0 ;  /* 0x0000000000007941 */ /* 0x000fea0003800000 */
.L_x_1577:
        /* <DEDUP_REMOVED lines=19> */
.L_x_1580:
[----:B------:R-:W-:Y:S05]  /*1e10*/  BSYNC B0 ;  /* 0x0000000000007941 */ /* 0x000fea0003800000 */
.L_x_1579:
        /* <DEDUP_REMOVED lines=31> */
.L_x_1583:
[----:B0-----:R-:W2:Y:S04]  /*2010*/  LDG.E.STRONG.GPU R3, desc[UR12][R12.64] ;  /* 0x0000000c0c037981 */ /* 0x001ea8000c1ef900 */
[----:B--2---:R-:W-:Y:S01]  /*2020*/  CCTL.IVALL ;  /* 0x00000000ff00798f */ /* 0x004fe20002000000 */
[----:B------:R-:W-:Y:S05]  /*2030*/  YIELD ;  /* 0x0000000000007946 */ /* 0x000fea0003800000 */
[----:B------:R-:W-:-:S13]  /*2040*/  ISETP.NE.AND P0, PT, R3, R18, PT ;  /* 0x000000120300720c */ /* 0x000fda0003f05270 */
[----:B------:R-:W-:Y:S05]  /*2050*/  @P0 BRA `(.L_x_1583) ;  /* 0xfffffffc00ec0947 */ /* 0x000fea000383ffff */
.L_x_1582:
[----:B------:R-:W-:Y:S01]  /*2060*/  ISETP.NE.AND P0, PT, R33, RZ, PT ;  /* 0x000000ff2100720c */ /* 0x000fe20003f05270 */
[----:B------:R-:W-:Y:S05]  /*2070*/  WARPSYNC.ALL ;  /* 0x0000000000007948 */ /* 0x000fea0003800000 */
[----:B------:R-:W-:Y:S07]  /*2080*/  BAR.SYNC.DEFER_BLOCKING 0x0 ;  /* 0x0000000000007b1d */ /* 0x000fee0000010000 */
[----:B------:R-:W-:Y:S05]  /*2090*/  @!P0 BRA `(.L_x_1581) ;  /* 0x0000000c00ec8947 */ /* 0x000fea0003800000 */
[----:B0-----:R-:W-:Y:S02]  /*20a0*/  IADD3 R3, R33, -0x1, RZ ;  /* 0xffffffff21037810 */ /* 0x001fe40007ffe0ff */
[----:B------:R-:W-:Y:S02]  /*20b0*/  MOV R12, RZ ;  /* 0x000000ff000c7202 */ /* 0x000fe40000000f00 */
[----:B------:R-:W-:-:S13]  /*20c0*/  ISETP.GE.U32.AND P0, PT, R3, 0x3, PT ;  /* 0x000000030300780c */ /* 0x000fda0003f06070 */
[----:B------:R-:W-:Y:S05]  /*20d0*/  @!P0 BRA `(.L_x_1584) ;  /* 0x0000000c00688947 */ /* 0x000fea0003800000 */
[----:B------:R-:W-:-:S04]  /*20e0*/  LOP3.LUT R12, R33, 0x3, RZ, 0xc0, !PT ;  /* 0x00000003210c7812 */ /* 0x000fc800078ec0ff */
        /* <DEDUP_REMOVED lines=8> */
.L_x_1587:
        /* <DEDUP_REMOVED lines=115> */
.L_x_1586:
        /* <DEDUP_REMOVED lines=28> */
[C---:B------:R-:W-:Y:S02]  /*2a60*/  IADD3 R16, R24.reuse, 0x2, RZ ;  /* 0x0000000218107810 */ /* 0x040fe40007ffe0ff */
[----:B------:R-:W-:Y:S02]  /*2a70*/  ISETP.EQ.OR P5, PT, R17, UR14, P3 ;  /* 0x0000000e11007c0c */ /* 0x000fe40009fa2670 */
[----:B------:R-:W-:Y:S01]  /*2a80*/  IADD3 R18, R24, 0x3, RZ ;  /* 0x0000000318127810 */ /* 0x000fe20007ffe0ff */
[----:B----4-:R-:W-:Y:S01]  /*2a90*/  @!P6 FADD.FTZ R10, R10, R22 ;  /* 0x000000160a0ae221 */ /* 0x010fe20000010000 */
[----:B------:R-:W-:Y:S01]  /*2aa0*/  @!P6 FADD.FTZ R11, R11, R23 ;  /* 0x000000170b0be221 */ /* 0x000fe20000010000 */
[----:B------:R-:W-:-:S02]  /*2ab0*/  ISETP.EQ.OR P6, PT, R16, UR14, P3 ;  /* 0x0000000e10007c0c */ /* 0x000fc40009fc2670 */
[----:B-----5:R-:W-:Y:S01]  /*2ac0*/  @!P4 FADD.FTZ R10, R10, R20 ;  /* 0x000000140a0ac221 */ /* 0x020fe20000010000 */
[----:B------:R-:W-:Y:S01]  /*2ad0*/  @!P4 FADD.FTZ R11, R11, R21 ;  /* 0x000000150b0bc221 */ /* 0x000fe20000010000 */
[----:B------:R-:W-:Y:S01]  /*2ae0*/  ISETP.EQ.OR P4, PT, R18, UR14, P3 ;  /* 0x0000000e12007c0c */ /* 0x000fe20009f82670 */
[----:B------:R-:W-:-:S03]  /*2af0*/  @!P0 IMAD R13, R2, R24, R43 ;  /* 0x00000018020d8224 */ /* 0x000fc600078e022b */
        /* <DEDUP_REMOVED lines=11> */
[----:B------:R-:W-:-:S04]  /*2bb0*/  IADD3 R3, R3, -0x4, RZ ;  /* 0xfffffffc03037810 */ /* 0x000fc80007ffe0ff */
[----:B------:R-:W-:Y:S01]  /*2bc0*/  IADD3 R3, R3, -0x4, RZ ;  /* 0xfffffffc03037810 */ /* 0x000fe20007ffe0ff */
[----:B--2---:R-:W-:Y:S01]  /*2bd0*/  @!P0 FADD.FTZ R10, R10, R12 ;  /* 0x0000000c0a0a8221 */ /* 0x004fe20000010000 */
[----:B------:R-:W-:Y:S01]  /*2be0*/  @!P0 FADD.FTZ R11, R11, R13 ;  /* 0x0000000d0b0b8221 */ /* 0x000fe20000010000 */
[----:B------:R-:W-:Y:S02]  /*2bf0*/  PLOP3.LUT P0, PT, PT, PT, PT, 0x8, 0x0 ;  /* 0x000000000000781c */ /* 0x000fe40003f0e170 */
[----:B------:R-:W-:Y:S01]  /*2c00*/  IADD3 R12, R24, 0x4, RZ ;  /* 0x00000004180c7810 */ /* 0x000fe20007ffe0ff */
[----:B---3--:R-:W-:Y:S01]  /*2c10*/  @!P5 FADD.FTZ R10, R10, R16 ;  /* 0x000000100a0ad221 */ /* 0x008fe20000010000 */
[----:B------:R-:W-:-:S03]  /*2c20*/  @!P5 FADD.FTZ R11, R11, R17 ;  /* 0x000000110b0bd221 */ /* 0x000fc60000010000 */
[----:B----4-:R-:W-:Y:S01]  /*2c30*/  @!P6 FADD.FTZ R10, R10, R20 ;  /* 0x000000140a0ae221 */ /* 0x010fe20000010000 */
[----:B------:R-:W-:-:S03]  /*2c40*/  @!P6 FADD.FTZ R11, R11, R21 ;  /* 0x000000150b0be221 */ /* 0x000fc60000010000 */
[----:B-----5:R-:W-:Y:S01]  /*2c50*/  @!P4 FADD.FTZ R10, R10, R18 ;  /* 0x000000120a0ac221 */ /* 0x020fe20000010000 */
[----:B------:R-:W-:-:S07]  /*2c60*/  @!P4 FADD.FTZ R11, R11, R19 ;  /* 0x000000130b0bc221 */ /* 0x000fce0000010000 */
.L_x_1588:
[----:B------:R-:W-:-:S13]  /*2c70*/  ISETP.NE.OR P0, PT, R3, RZ, P0 ;  /* 0x000000ff0300720c */ /* 0x000fda0000705670 */
[----:B------:R-:W-:Y:S05]  /*2c80*/  @!P0 BRA `(.L_x_1584) ;  /* 0x00000000007c8947 */ /* 0x000fea0003800000 */
.L_x_1585:
        /* <DEDUP_REMOVED lines=31> */
.L_x_1584:
        /* <DEDUP_REMOVED lines=12> */
.L_x_1590:
[----:B------:R-:W-:Y:S05]  /*2f40*/  BSYNC B0 ;  /* 0x0000000000007941 */ /* 0x000fea0003800000 */
.L_x_1589:
        /* <DEDUP_REMOVED lines=16> */
.L_x_1581:
        /* <DEDUP_REMOVED lines=32> */
.L_x_1591:
[----:B------:R-:W-:Y:S04]  /*3250*/  BSSY B0, `(.L_x_1592) ;  /* 0x0000014000007945 */ /* 0x000fe80003800000 */
[----:B------:R-:W-:Y:S05]  /*3260*/  @!P1 BRA `(.L_x_1593) ;  /* 0x0000000000489947 */ /* 0x000fea0003800000 */
[----:B------:R-:W-:Y:S01]  /*3270*/  SHF.R.S32.HI R17, RZ, 0x1f, R32 ;  /* 0x0000001fff117819 */ /* 0x000fe20000011420 */
[----:B------:R-:W-:Y:S01]  /*3280*/  ULDC.64 UR16, c[0x0][0x288] ;  /* 0x0000a20000107ab9 */ /* 0x000fe20000000a00 */
[----:B------:R-:W-:Y:S01]  /*3290*/  MOV R10, R28 ;  /* 0x0000001c000a7202 */ /* 0x000fe20000000f00 */
[--C-:B------:R-:W-:Y:S01]  /*32a0*/  FFMA.FTZ R13, R38, R3, R14.reuse ;  /* 0x00000003260d7223 */ /* 0x100fe2000001000e */
        /* <DEDUP_REMOVED lines=14> */
.L_x_1593:
[----:B------:R-:W-:Y:S05]  /*3390*/  BSYNC B0 ;  /* 0x0000000000007941 */ /* 0x000fea0003800000 */
.L_x_1592:
        /* <DEDUP_REMOVED lines=19> */
.L_x_1594:
        /* <DEDUP_REMOVED lines=10> */
[-CC-:B------:R-:W-:Y:S01]  /*3570*/  FFMA.FTZ R7, R40, R3.reuse, R14.reuse ;  /* 0x0000000328077223 */ /* 0x180fe2000001000e */
[----:B------:R-:W-:Y:S01]  /*3580*/  SHF.R.S32.HI R6, RZ, 0x1f, R11 ;  /* 0x0000001fff067819 */ /* 0x000fe2000001140b */
[----:B------:R-:W-:Y:S02]  /*3590*/  FFMA.FTZ R14, R39, R3, R14 ;  /* 0x00000003270e7223 */ /* 0x000fe4000001000e */
        /* <DEDUP_REMOVED lines=12> */
.L_x_1596:
[----:B------:R-:W-:Y:S05]  /*3660*/  BSYNC B0 ;  /* 0x0000000000007941 */ /* 0x000fea0003800000 */
.L_x_1595:
[----:B------:R-:W-:Y:S01]  /*3670*/  ULDC UR4, c[0x0][0x2a0] ;  /* 0x0000a80000047ab9 */ /* 0x000fe20000000800 */
[----:B------:R-:W-:Y:S01]  /*3680*/  ULDC UR6, c[0x0][0x270] ;  /* 0x00009c0000067ab9 */ /* 0x000fe20000000800 */
[----:B------:R-:W-:Y:S01]  /*3690*/  IADD3 R34, R2, R34, RZ ;  /* 0x0000002202227210 */ /* 0x000fe20007ffe0ff */
[----:B------:R-:W-:Y:S01]  /*36a0*/  UIMAD UR4, UR4, UR6, URZ ;  /* 0x00000006040472a4 */ /* 0x000fe2000f8e023f */
[----:B------:R-:W-:-:S05]  /*36b0*/  IADD3 R42, R42, 0x1, RZ ;  /* 0x000000012a2a7810 */ /* 0x000fca0007ffe0ff */
[----:B------:R-:W-:-:S13]  /*36c0*/  ISETP.GE.AND P0, PT, R34, UR4, PT ;  /* 0x0000000422007c0c */ /* 0x000fda000bf06270 */
[----:B------:R-:W-:Y:S05]  /*36d0*/  @!P0 BRA `(.L_x_1597) ;  /* 0xffffffc800fc8947 */ /* 0x000fea000383ffff */
.L_x_1570:
        /* <DEDUP_REMOVED lines=23> */
.L_x_1599:
[----:B------:R-:W-:Y:S05]  /*3850*/  BSYNC B0 ;  /* 0x0000000000007941 */ /* 0x000fea0003800000 */
.L_x_1598:
[----:B------:R-:W-:Y:S05]  /*3860*/  @P0 EXIT ;  /* 0x000000000000094d */ /* 0x000fea0003800000 */
[----:B------:R-:W-:Y:S05]  /*3870*/  @P2 BRA `(.L_x_1600) ;  /* 0x0000000000202947 */ /* 0x000fea0003800000 */
[----:B------:R-:W-:-:S05]  /*3880*/  IMAD R4, R7, R8, RZ ;  /* 0x0000000807047224 */ /* 0x000fca00078e02ff */
[----:B------:R-:W-:-:S13]  /*3890*/  ISETP.NE.AND P0, PT, R4, -0x1, PT ;  /* 0xffffffff0400780c */ /* 0x000fda0003f05270 */
[----:B------:R-:W-:Y:S05]  /*38a0*/  @!P0 BRA `(.L_x_1600) ;  /* 0x0000000000148947 */ /* 0x000fea0003800000 */
.L_x_1601:
[----:B0-----:R-:W2:Y:S04]  /*38b0*/  LDG.E.STRONG.GPU R5, desc[UR12][R2.64] ;  /* 0x0000000c02057981 */ /* 0x001ea8000c1ef900 */
[----:B--2---:R-:W-:Y:S01]  /*38c0*/  CCTL.IVALL ;  /* 0x00000000ff00798f */ /* 0x004fe20002000000 */
[----:B------:R-:W-:Y:S05]  /*38d0*/  YIELD ;  /* 0x0000000000007946 */ /* 0x000fea0003800000 */
[----:B------:R-:W-:-:S13]  /*38e0*/  ISETP.NE.AND P0, PT, R5, R4, PT ;  /* 0x000000040500720c */ /* 0x000fda0003f05270 */
[----:B------:R-:W-:Y:S05]  /*38f0*/  @P0 BRA `(.L_x_1601) ;  /* 0xfffffffc00ec0947 */ /* 0x000fea000383ffff */
.L_x_1600:
[----:B------:R-:W-:Y:S05]  /*3900*/  WARPSYNC.ALL ;  /* 0x0000000000007948 */ /* 0x000fea0003800000 */
[----:B0-----:R-:W0:Y:S01]  /*3910*/  LDC.64 R2, c[0x0][0x288] ;  /* 0x0000a200ff027b82 */ /* 0x001e220000000a00 */
[----:B------:R-:W-:-:S07]  /*3920*/  SHF.R.S32.HI R10, RZ, 0x1f, R0 ;  /* 0x0000001fff0a7819 */ /* 0x000fce0000011400 */
[----:B------:R-:W-:Y:S01]  /*3930*/  BAR.SYNC.DEFER_BLOCKING 0x0 ;  /* 0x0000000000007b1d */ /* 0x000fe20000010000 */
[----:B0-----:R-:W-:-:S04]  /*3940*/  LEA.HI R4, P0, R3, R2, RZ, 0x1 ;  /* 0x0000000203047211 */ /* 0x001fc800078108ff */
[----:B------:R-:W-:-:S04]  /*3950*/  IADD3.X R5, RZ, R3, RZ, P0, !PT ;  /* 0x00000003ff057210 */ /* 0x000fc800007fe4ff */
[--C-:B------:R-:W-:Y:S02]  /*3960*/  SHF.R.S64 R25, R4, 0x1, R5.reuse ;  /* 0x0000000104197819 */ /* 0x100fe40000001005 */
[----:B------:R-:W-:Y:S02]  /*3970*/  SHF.R.S32.HI R20, RZ, 0x1, R5 ;  /* 0x00000001ff147819 */ /* 0x000fe40000011405 */
[----:B------:R-:W-:-:S04]  /*3980*/  ISETP.GT.U32.AND P0, PT, R25, R0, PT ;  /* 0x000000001900720c */ /* 0x000fc80003f04070 */
[----:B------:R-:W-:-:S13]  /*3990*/  ISETP.GT.AND.EX P0, PT, R20, R10, PT, P0 ;  /* 0x0000000a1400720c */ /* 0x000fda0003f04300 */
[----:B------:R-:W-:Y:S05]  /*39a0*/  @!P0 EXIT ;  /* 0x000000000000894d */ /* 0x000fea0003800000 */
[C---:B------:R-:W-:Y:S01]  /*39b0*/  IMAD.WIDE.U32 R8, R2.reuse, 0x3, RZ ;  /* 0x0000000302087825 */ /* 0x040fe200078e00ff */
[----:B------:R-:W-:Y:S01]  /*39c0*/  LEA R11, R3, R3, 0x1 ;  /* 0x00000003030b7211 */ /* 0x000fe200078e08ff */
[----:B------:R-:W0:Y:S01]  /*39d0*/  LDC.64 R4, c[0x0][0x218] ;  /* 0x00008600ff047b82 */ /* 0x000e220000000a00 */
[----:B------:R-:W-:Y:S01]  /*39e0*/  MOV R13, R10 ;  /* 0x0000000a000d7202 */ /* 0x000fe20000000f00 */
[----:B------:R-:W-:Y:S01]  /*39f0*/  ULDC.64 UR4, c[0x0][0x268] ;  /* 0x00009a0000047ab9 */ /* 0x000fe20000000a00 */
[----:B------:R-:W-:Y:S02]  /*3a00*/  IADD3 R11, R9, R11, RZ ;  /* 0x0000000b090b7210 */ /* 0x000fe40007ffe0ff */
[----:B------:R-:W-:Y:S02]  /*3a10*/  SHF.L.U64.HI R23, R2, 0x2, R3 ;  /* 0x0000000202177819 */ /* 0x000fe40000010203 */
[----:B------:R-:W-:Y:S01]  /*3a20*/  LEA.HI R8, P0, R11, R8, RZ, 0x1 ;  /* 0x000000080b087211 */ /* 0x000fe200078108ff */
[----:B------:R-:W1:Y:S01]  /*3a30*/  LDC.64 R6, c[0x0][0x220] ;  /* 0x00008800ff067b82 */ /* 0x000e620000000a00 */
[----:B------:R-:W-:-:S02]  /*3a40*/  SHF.L.U64.HI R31, R25, 0x2, R20 ;  /* 0x00000002191f7819 */ /* 0x000fc40000010214 */
[----:B------:R-:W-:-:S04]  /*3a50*/  IADD3.X R11, RZ, R11, RZ, P0, !PT ;  /* 0x0000000bff0b7210 */ /* 0x000fc800007fe4ff */
[--C-:B------:R-:W-:Y:S02]  /*3a60*/  SHF.R.S64 R27, R8, 0x1, R11.reuse ;  /* 0x00000001081b7819 */ /* 0x100fe4000000100b */
[----:B------:R-:W-:-:S04]  /*3a70*/  SHF.R.S32.HI R8, RZ, 0x1, R11 ;  /* 0x00000001ff087819 */ /* 0x000fc8000001140b */
[----:B------:R-:W-:-:S07]  /*3a80*/  SHF.L.U64.HI R29, R27, 0x2, R8 ;  /* 0x000000021b1d7819 */ /* 0x000fce0000010208 */
.L_x_1602:
[----:B------:R-:W-:-:S04]  /*3a90*/  LEA R12, P0, R0, UR4, 0x2 ;  /* 0x00000004000c7c11 */ /* 0x000fc8000f8010ff */
[----:B------:R-:W-:Y:S02]  /*3aa0*/  LEA.HI.X R13, R0, UR5, R13, 0x2, P0 ;  /* 0x00000005000d7c11 */ /* 0x000fe400080f140d */
[-C--:B------:R-:W-:Y:S02]  /*3ab0*/  LEA R14, P0, R25, R12.reuse, 0x2 ;  /* 0x0000000c190e7211 */ /* 0x080fe400078010ff */
[-C--:B------:R-:W-:Y:S01]  /*3ac0*/  LEA R18, P2, R27, R12.reuse, 0x2 ;  /* 0x0000000c1b127211 */ /* 0x080fe200078410ff */
[----:B--2---:R2:W3:Y:S01]  /*3ad0*/  LDG.E R3, desc[UR12][R12.64] ;  /* 0x0000000c0c037981 */ /* 0x0044e2000c1e1900 */
[----:B------:R-:W-:Y:S02]  /*3ae0*/  LEA R16, P1, R2, R12, 0x2 ;  /* 0x0000000c02107211 */ /* 0x000fe400078210ff */
[C---:B------:R-:W-:Y:S02]  /*3af0*/  IADD3.X R15, R13.reuse, R31, RZ, P0, !PT ;  /* 0x0000001f0d0f7210 */ /* 0x040fe400007fe4ff */
[----:B------:R-:W-:-:S02]  /*3b00*/  IADD3.X R19, R13, R29, RZ, P2, !PT ;  /* 0x0000001d0d137210 */ /* 0x000fc400017fe4ff */
[----:B------:R-:W-:Y:S01]  /*3b10*/  IADD3.X R17, R23, R13, RZ, P1, !PT ;  /* 0x0000000d17117210 */ /* 0x000fe20000ffe4ff */
[----:B------:R-:W3:Y:S04]  /*3b20*/  LDG.E R14, desc[UR12][R14.64] ;  /* 0x0000000c0e0e7981 */ /* 0x000ee8000c1e1900 */
[----:B------:R-:W4:Y:S04]  /*3b30*/  LDG.E R16, desc[UR12][R16.64] ;  /* 0x0000000c10107981 */ /* 0x000f28000c1e1900 */
[----:B------:R-:W4:Y:S01]  /*3b40*/  LDG.E R19, desc[UR12][R18.64] ;  /* 0x0000000c12137981 */ /* 0x000f22000c1e1900 */
[----:B------:R-:W-:-:S02]  /*3b50*/  SHF.L.U32 R11, R0, 0x1, RZ ;  /* 0x00000001000b7819 */ /* 0x000fc400000006ff */
[----:B------:R-:W-:-:S03]  /*3b60*/  IADD3 R0, R0, 0x100, RZ ;  /* 0x0000010000007810 */ /* 0x000fc60007ffe0ff */
[----:B0-----:R-:W-:-:S04]  /*3b70*/  IMAD.WIDE R8, R11, 0x2, R4 ;  /* 0x000000020b087825 */ /* 0x001fc800078e0204 */
[----:B-1----:R-:W-:Y:S01]  /*3b80*/  IMAD.WIDE R10, R11, 0x2, R6 ;  /* 0x000000020b0a7825 */ /* 0x002fe200078e0206 */
[----:B------:R-:W-:Y:S02]  /*3b90*/  ISETP.GT.U32.AND P0, PT, R25, R0, PT ;  /* 0x000000001900720c */ /* 0x000fe40003f04070 */
[----:B--2---:R-:W-:-:S04]  /*3ba0*/  SHF.R.S32.HI R13, RZ, 0x1f, R0 ;  /* 0x0000001fff0d7819 */ /* 0x004fc80000011400 */
[----:B------:R-:W-:Y:S02]  /*3bb0*/  ISETP.GT.AND.EX P0, PT, R20, R13, PT, P0 ;  /* 0x0000000d1400720c */ /* 0x000fe40003f04300 */
[----:B---3--:R-:W-:Y:S02]  /*3bc0*/  F2FP.BF16.F32.PACK_AB R3, R14, R3 ;  /* 0x000000030e03723e */ /* 0x008fe400000010ff */
[----:B----4-:R-:W-:-:S03]  /*3bd0*/  F2FP.BF16.F32.PACK_AB R21, R19, R16 ;  /* 0x000000101315723e */ /* 0x010fc600000010ff */
[----:B------:R2:W-:Y:S04]  /*3be0*/  STG.E desc[UR12][R8.64], R3 ;  /* 0x0000000308007986 */ /* 0x0005e8000c10190c */
[----:B------:R2:W-:Y:S02]  /*3bf0*/  STG.E desc[UR12][R10.64], R21 ;  /* 0x000000150a007986 */ /* 0x0005e4000c10190c */
[----:B------:R-:W-:Y:S05]  /*3c00*/  @P0 BRA `(.L_x_1602) ;  /* 0xfffffffc00a00947 */ /* 0x000fea000383ffff */
[----:B------:R-:W-:Y:S05]  /*3c10*/  EXIT ;  /* 0x000000000000794d */ /* 0x000fea0003800000 */
.L_x_1603:
        /* <DEDUP_REMOVED lines=14> */
.L_x_3324:


//--------------------- .text._Z35group_norm_nhwc_bwd_one_pass_kernelI11Fp32IOBf16WLi128ELi16ELi256EEv26Group_norm_nhwc_bwd_params --------------------------
	.section	.text._Z35group_norm_nhwc_bwd_one_pass_kernelI11Fp32IOBf16WLi128ELi16ELi256EEv26Group_norm_nhwc_bwd_params,"ax",@progbits
	.align	128
        .global         _Z35group_norm_nhwc_bwd_one_pass_kernelI11Fp32IOBf16WLi128ELi16ELi256EEv26Group_norm_nhwc_bwd_params
        .type           _Z35group_norm_nhwc_bwd_one_pass_kernelI11Fp32IOBf16WLi128ELi16ELi256EEv26Group_norm_nhwc_bwd_params,@function
        .size           _Z35group_norm_nhwc_bwd_one_pass_kernelI11Fp32IOBf16WLi128ELi16ELi256EEv26Group_norm_nhwc_bwd_params,(.L_x_3325 - _Z35group_norm_nhwc_bwd_one_pass_kernelI11Fp32IOBf16WLi128ELi16ELi256EEv26Group_norm_nhwc_bwd_params)
        .other          _Z35group_norm_nhwc_bwd_one_pass_kernelI11Fp32IOBf16WLi128ELi16ELi256EEv26Group_norm_nhwc_bwd_params,@"STO_CUDA_ENTRY STV_DEFAULT"
_Z35group_norm_nhwc_bwd_one_pass_kernelI11Fp32IOBf16WLi128ELi16ELi256EEv26Group_norm_nhwc_bwd_params:
.text._Z35group_norm_nhwc_bwd_one_pass_kernelI11Fp32IOBf16WLi128ELi16ELi256EEv26Group_norm_nhwc_bwd_params:
        /* <DEDUP_REMOVED lines=14> */
[----:B------:R-:W1:Y:S01]  /*00e0*/  S2R R46, SR_LANEID ;  /* 0x00000000002e7919 */ /* 0x000e620000000000 */
[----:B------:R-:W-:Y:S01]  /*00f0*/  UIMAD.WIDE.U32 UR4, UR10, 0x3, URZ ;  /* 0x000000030a0478a5 */ /* 0x000fe2000f8e003f */
[----:B------:R-:W-:Y:S01]  /*0100*/  ISETP.GE.U32.AND P2, PT, R52, 0x100, PT ;  /* 0x000001003400780c */ /* 0x000fe20003f46070 */
[----:B------:R-:W-:Y:S01]  /*0110*/  UIMAD UR8, UR11, 0x3, URZ ;  /* 0x000000030b0878a4 */ /* 0x000fe2000f8e023f */
[----:B------:R-:W-:Y:S01]  /*0120*/  SHF.R.S32.HI R3, RZ, 0x1f, R52 ;  /* 0x0000001fff037819 */ /* 0x000fe20000011434 */
[----:B------:R-:W2:Y:S01]  /*0130*/  S2UR UR9, SR_CgaCtaId ;  /* 0x00000000000979c3 */ /* 0x000ea20000008800 */
[----:B------:R-:W-:Y:S01]  /*0140*/  ULDC.64 UR16, c[0x0][0x290] ;  /* 0x0000a40000107ab9 */ /* 0x000fe20000000a00 */
[----:B------:R-:W-:Y:S01]  /*0150*/  ULEA.HI UR7, UP0, UR11, UR10, URZ, 0x1 ;  /* 0x0000000a0b077291 */ /* 0x000fe2000f81083f */
[----:B------:R-:W-:Y:S01]  /*0160*/  R2UR UR15, R47 ;  /* 0x000000002f0f72ca */ /* 0x000fe200000e0000 */
[----:B------:R-:W-:Y:S01]  /*0170*/  UIADD3 UR8, UR5, UR8, URZ ;  /* 0x0000000805087290 */ /* 0x000fe2000fffe03f */
[----:B------:R-:W-:Y:S01]  /*0180*/  LEA.HI R3, R3, R52, RZ, 0x5 ;  /* 0x0000003403037211 */ /* 0x000fe200078f28ff */
[----:B------:R-:W-:Y:S01]  /*0190*/  UMOV UR6, 0x400 ;  /* 0x0000040000067882 */ /* 0x000fe20000000000 */
[----:B------:R-:W-:-:S02]  /*01a0*/  UIADD3.X UR10, URZ, UR11, URZ, UP0, !UPT ;  /* 0x0000000b3f0a7290 */ /* 0x000fc400087fe43f */
[----:B------:R-:W-:Y:S02]  /*01b0*/  SHF.R.S32.HI R3, RZ, 0x5, R3 ;  /* 0x00000005ff037819 */ /* 0x000fe40000011403 */
[----:B------:R-:W-:Y:S02]  /*01c0*/  USHF.R.S64 UR5, UR7, 0x1, UR10 ;  /* 0x0000000107057899 */ /* 0x000fe4000800100a */
[----:B------:R-:W-:Y:S01]  /*01d0*/  USHF.R.S32.HI UR7, URZ, 0x1, UR10 ;  /* 0x000000013f077899 */ /* 0x000fe2000801140a */
[----:B0-----:R-:W-:-:S03]  /*01e0*/  IMAD R45, R0, UR14, R45 ;  /* 0x0000000e002d7c24 */ /* 0x001fc6000f8e022d */
[----:B------:R-:W-:Y:S02]  /*01f0*/  USHF.L.U64.HI UR7, UR5, 0x2, UR7 ;  /* 0x0000000205077899 */ /* 0x000fe40008010207 */
[C---:B------:R-:W-:Y:S02]  /*0200*/  ISETP.LT.U32.AND P1, PT, R45.reuse, UR16, PT ;  /* 0x000000102d007c0c */ /* 0x040fe4000bf21070 */
[----:B------:R-:W-:Y:S01]  /*0210*/  SHF.R.S32.HI R0, RZ, 0x1f, R45 ;  /* 0x0000001fff007819 */ /* 0x000fe2000001142d */
[----:B--2---:R-:W-:Y:S02]  /*0220*/  ULEA UR9, UR9, UR6, 0x18 ;  /* 0x0000000609097291 */ /* 0x004fe4000f8ec03f */
[----:B------:R-:W-:Y:S01]  /*0230*/  ULEA.HI UR6, UP0, UR8, UR4, URZ, 0x1 ;  /* 0x0000000408067291 */ /* 0x000fe2000f81083f */
[----:B------:R-:W-:Y:S02]  /*0240*/  ISETP.LT.AND.EX P1, PT, R0, UR17, !P2, P1 ;  /* 0x0000001100007c0c */ /* 0x000fe4000d721310 */
[----:B------:R-:W-:Y:S01]  /*0250*/  IADD3 R0, R45, 0x20, RZ ;  /* 0x000000202d007810 */ /* 0x000fe20007ffe0ff */
[----:B------:R-:W-:Y:S01]  /*0260*/  UIADD3.X UR8, URZ, UR8, URZ, UP0, !UPT ;  /* 0x000000083f087290 */ /* 0x000fe200087fe43f */
[----:B------:R-:W-:Y:S01]  /*0270*/  LEA R44, R3, UR9, 0x3 ;  /* 0x00000009032c7c11 */ /* 0x000fe2000f8e18ff */
[----:B------:R-:W-:Y:S01]  /*0280*/  UMOV UR4, URZ ;  /* 0x0000003f00047c82 */ /* 0x000fe20008000000 */
[----:B------:R-:W-:Y:S01]  /*0290*/  ISETP.LT.U32.AND P0, PT, R0, UR16, PT ;  /* 0x0000001000007c0c */ /* 0x000fe2000bf01070 */
[----:B------:R-:W-:Y:S01]  /*02a0*/  USHF.R.S64 UR6, UR6, 0x1, UR8 ;  /* 0x0000000106067899 */ /* 0x000fe20008001008 */
[----:B------:R-:W-:Y:S01]  /*02b0*/  SHF.R.S32.HI R0, RZ, 0x1f, R0 ;  /* 0x0000001fff007819 */ /* 0x000fe20000011400 */
[----:B------:R-:W-:Y:S01]  /*02c0*/  USHF.R.S32.HI UR8, URZ, 0x1, UR8 ;  /* 0x000000013f087899 */ /* 0x000fe20008011408 */
[----:B------:R-:W-:-:S02]  /*02d0*/  ULDC UR16, c[0x0][0x10] ;  /* 0x0000040000107ab9 */ /* 0x000fc40000000800 */
[----:B------:R-:W-:Y:S01]  /*02e0*/  ISETP.LT.AND.EX P2, PT, R0, UR17, !P2, P0 ;  /* 0x0000001100007c0c */ /* 0x000fe2000d741300 */
[----:B-1----:R-:W-:-:S12]  /*02f0*/  USHF.L.U64.HI UR8, UR6, 0x2, UR8 ;  /* 0x0000000206087899 */ /* 0x002fd80008010208 */
.L_x_1639:
[----:B01-3--:R-:W0:Y:S01]  /*0300*/  LDC R6, c[0x0][0x2a0] ;  /* 0x0000a800ff067b82 */ /* 0x00be220000000800 */
[----:B------:R-:W-:Y:S01]  /*0310*/  ISETP.LE.AND P0, PT, RZ, UR15, PT ;  /* 0x0000000fff007c0c */ /* 0x000fe2000bf03270 */
[----:B------:R-:W-:Y:S01]  /*0320*/  ULDC.64 UR10, c[0x0][0x298] ;  /* 0x0000a600000a7ab9 */ /* 0x000fe20000000a00 */
[----:B------:R-:W-:Y:S01]  /*0330*/  SHF.R.S32.HI R17, RZ, 0x1f, R45 ;  /* 0x0000001fff117819 */ /* 0x000fe2000001142d */
[----:B------:R-:W-:Y:S01]  /*0340*/  ULDC.64 UR18, c[0x0][0x290] ;  /* 0x0000a40000127ab9 */ /* 0x000fe20000000a00 */
[C---:B------:R-:W-:Y:S02]  /*0350*/  IADD3 R26, R45.reuse, 0x40, RZ ;  /* 0x000000402d1a7810 */ /* 0x040fe40007ffe0ff */
[----:B------:R-:W-:Y:S01]  /*0360*/  IADD3 R19, R45, 0x20, RZ ;  /* 0x000000202d137810 */ /* 0x000fe20007ffe0ff */
[----:B------:R-:W1:Y:S03]  /*0370*/  @P1 LDC.64 R14, c[0x0][0x288] ;  /* 0x0000a200ff0e1b82 */ /* 0x000e660000000a00 */
[----:B--2---:R-:W-:-:S05]  /*0380*/  SHF.R.S32.HI R29, RZ, 0x1f, R19 ;  /* 0x0000001fff1d7819 */ /* 0x004fca0000011413 */
[----:B------:R-:W2:Y:S01]  /*0390*/  @P1 LDC.64 R8, c[0x0][0x230] ;  /* 0x00008c00ff081b82 */ /* 0x000ea20000000a00 */
[----:B0-----:R-:W-:-:S07]  /*03a0*/  IABS R5, R6 ;  /* 0x0000000600057213 */ /* 0x001fce0000000000 */
[----:B----4-:R-:W0:Y:S01]  /*03b0*/  @P1 LDC.64 R10, c[0x0][0x228] ;  /* 0x00008a00ff0a1b82 */ /* 0x010e220000000a00 */
[----:B------:R-:W3:Y:S07]  /*03c0*/  I2F.RP R0, R5 ;  /* 0x0000000500007306 */ /* 0x000eee0000209400 */
[----:B------:R-:W4:Y:S01]  /*03d0*/  @P2 LDC.64 R20, c[0x0][0x230] ;  /* 0x00008c00ff142b82 */ /* 0x000f220000000a00 */
[----:B---3--:R-:W3:Y:S02]  /*03e0*/  MUFU.RCP R0, R0 ;  /* 0x0000000000007308 */ /* 0x008ee40000001000 */
[----:B---3--:R-:W-:-:S06]  /*03f0*/  IADD3 R2, R0, 0xffffffe, RZ ;  /* 0x0ffffffe00027810 */ /* 0x008fcc0007ffe0ff */
[----:B------:R3:W1:Y:S02]  /*0400*/  F2I.FTZ.U32.TRUNC.NTZ R3, R2 ;  /* 0x0000000200037305 */ /* 0x000664000021f000 */
[----:B---3--:R-:W-:Y:S01]  /*0410*/  HFMA2.MMA R2, -RZ, RZ, 0, 0 ;  /* 0x00000000ff027435 */ /* 0x008fe200000001ff */
[----:B-1----:R-:W-:-:S05]  /*0420*/  IADD3 R4, RZ, -R3, RZ ;  /* 0x80000003ff047210 */ /* 0x002fca0007ffe0ff */
[----:B------:R-:W-:Y:S01]  /*0430*/  IMAD R7, R4, R5, RZ ;  /* 0x0000000504077224 */ /* 0x000fe200078e02ff */
[----:B------:R-:W-:-:S03]  /*0440*/  IABS R4, UR15 ;  /* 0x0000000f00047c13 */ /* 0x000fc60008000000 */
[----:B------:R-:W-:Y:S01]  /*0450*/  IMAD.HI.U32 R3, R3, R7, R2 ;  /* 0x0000000703037227 */ /* 0x000fe200078e0002 */
[----:B------:R-:W-:Y:S02]  /*0460*/  LOP3.LUT R2, R6, UR15, RZ, 0x3c, !PT ;  /* 0x0000000f06027c12 */ /* 0x000fe4000f8e3cff */
[----:B------:R-:W-:Y:S02]  /*0470*/  SHF.R.S32.HI R7, RZ, 0x1f, R26 ;  /* 0x0000001fff077819 */ /* 0x000fe4000001141a */
[----:B------:R-:W-:Y:S01]  /*0480*/  ISETP.GE.AND P3, PT, R2, RZ, PT ;  /* 0x000000ff0200720c */ /* 0x000fe20003f66270 */
[----:B------:R-:W-:-:S05]  /*0490*/  IMAD.HI.U32 R3, R3, R4, RZ ;  /* 0x0000000403037227 */ /* 0x000fca00078e00ff */
[----:B------:R-:W-:-:S05]  /*04a0*/  IADD3 R0, -R3, RZ, RZ ;  /* 0x000000ff03007210 */ /* 0x000fca0007ffe1ff */
[----:B------:R-:W-:Y:S01]  /*04b0*/  IMAD R0, R5, R0, R4 ;  /* 0x0000000005007224 */ /* 0x000fe200078e0204 */
[----:B------:R-:W-:-:S04]  /*04c0*/  SHF.L.U32 R4, R52, 0x1, RZ ;  /* 0x0000000134047819 */ /* 0x000fc800000006ff */
[----:B------:R-:W-:Y:S02]  /*04d0*/  ISETP.GT.U32.AND P5, PT, R5, R0, PT ;  /* 0x000000000500720c */ /* 0x000fe40003fa4070 */
[----:B------:R-:W-:-:S11]  /*04e0*/  LOP3.LUT R4, R4, 0xe, RZ, 0xc0, !PT ;  /* 0x0000000e04047812 */ /* 0x000fd600078ec0ff */
[-C--:B------:R-:W-:Y:S02]  /*04f0*/  @!P5 IADD3 R0, R0, -R5.reuse, RZ ;  /* 0x800000050000d210 */ /* 0x080fe40007ffe0ff */
[----:B------:R-:W-:Y:S02]  /*0500*/  @!P5 IADD3 R3, R3, 0x1, RZ ;  /* 0x000000010303d810 */ /* 0x000fe40007ffe0ff */
[CC--:B------:R-:W-:Y:S02]  /*0510*/  ISETP.GE.U32.AND P4, PT, R0.reuse, R5.reuse, PT ;  /* 0x000000050000720c */ /* 0x0c0fe40003f86070 */
[----:B------:R-:W-:Y:S02]  /*0520*/  ISETP.GT.U32.AND P5, PT, R5, R0, PT ;  /* 0x000000000500720c */ /* 0x000fe40003fa4070 */
[----:B------:R-:W-:-:S04]  /*0530*/  IADD3 R5, R0, -R5, RZ ;  /* 0x8000000500057210 */ /* 0x000fc80007ffe0ff */
[----:B------:R-:W-:-:S04]  /*0540*/  SEL R0, R5, R0, !P5 ;  /* 0x0000000005007207 */ /* 0x000fc80006800000 */
[----:B------:R-:W-:Y:S02]  /*0550*/  @!P0 IADD3 R0, -R0, RZ, RZ ;  /* 0x000000ff00008210 */ /* 0x000fe40007ffe1ff */
[----:B------:R-:W-:Y:S02]  /*0560*/  @P4 IADD3 R3, R3, 0x1, RZ ;  /* 0x0000000103034810 */ /* 0x000fe40007ffe0ff */
[----:B------:R-:W-:Y:S02]  /*0570*/  ISETP.NE.AND P4, PT, R6, RZ, PT ;  /* 0x000000ff0600720c */ /* 0x000fe40003f85270 */
[----:B------:R-:W-:Y:S02]  /*0580*/  MOV R2, R3 ;  /* 0x0000000300027202 */ /* 0x000fe40000000f00 */
[----:B------:R-:W-:Y:S02]  /*0590*/  LOP3.LUT R3, RZ, R6, RZ, 0x33, !PT ;  /* 0x00000006ff037212 */ /* 0x000fe400078e33ff */
[----:B------:R-:W-:-:S02]  /*05a0*/  @!P3 IADD3 R2, -R2, RZ, RZ ;  /* 0x000000ff0202b210 */ /* 0x000fc40007ffe1ff */
[C---:B------:R-:W-:Y:S02]  /*05b0*/  SEL R43, R3.reuse, R0, !P4 ;  /* 0x00000000032b7207 */ /* 0x040fe40006000000 */
[----:B------:R-:W-:Y:S02]  /*05c0*/  SEL R3, R3, R2, !P4 ;  /* 0x0000000203037207 */ /* 0x000fe40006000000 */
[----:B------:R-:W-:Y:S02]  /*05d0*/  LEA R12, R43, R4, 0x4 ;  /* 0x000000042b0c7211 */ /* 0x000fe400078e20ff */
[----:B------:R-:W-:Y:S01]  /*05e0*/  SHF.R.S32.HI R2, RZ, 0x1f, R3 ;  /* 0x0000001fff027819 */ /* 0x000fe20000011403 */
[----:B------:R-:W1:Y:S01]  /*05f0*/  @P2 LDC.64 R4, c[0x0][0x288] ;  /* 0x0000a200ff042b82 */ /* 0x000e620000000a00 */
[--C-:B------:R-:W-:Y:S02]  /*0600*/  SHF.R.S32.HI R13, RZ, 0x1f, R12.reuse ;  /* 0x0000001fff0d7819 */ /* 0x100fe4000001140c */
[----:B------:R-:W-:Y:S01]  /*0610*/  IADD3 R0, R45, 0x60, RZ ;  /* 0x000000602d007810 */ /* 0x000fe20007ffe0ff */
[----:B------:R-:W-:Y:S01]  /*0620*/  IMAD R2, R2, UR10, RZ ;  /* 0x0000000a02027c24 */ /* 0x000fe2000f8e02ff */
[----:B------:R-:W-:Y:S01]  /*0630*/  ISETP.GE.U32.AND P0, PT, R26, UR18, PT ;  /* 0x000000121a007c0c */ /* 0x000fe2000bf06070 */
[----:B------:R-:W-:Y:S01]  /*0640*/  IMAD.WIDE.U32 R54, R3, UR10, R12 ;  /* 0x0000000a03367c25 */ /* 0x000fe2000f8e000c */
[----:B------:R-:W-:-:S02]  /*0650*/  ISETP.GE.U32.AND P3, PT, R0, UR18, PT ;  /* 0x0000001200007c0c */ /* 0x000fc4000bf66070 */
[----:B------:R-:W-:Y:S01]  /*0660*/  SHF.R.S32.HI R27, RZ, 0x1f, R0 ;  /* 0x0000001fff1b7819 */ /* 0x000fe20000011400 */
[----:B------:R-:W-:Y:S01]  /*0670*/  IMAD R3, R3, UR11, R2 ;  /* 0x0000000b03037c24 */ /* 0x000fe2000f8e0202 */
[----:B------:R-:W-:Y:S01]  /*0680*/  @P1 MOV R56, R54 ;  /* 0x0000003600381202 */ /* 0x000fe20000000f00 */
[-C--:B------:R-:W-:Y:S01]  /*0690*/  @P1 IMAD R2, R17, R14.reuse, RZ ;  /* 0x0000000e11021224 */ /* 0x080fe200078e02ff */
[----:B------:R-:W-:Y:S01]  /*06a0*/  ULDC.64 UR10, c[0x0][0x248] ;  /* 0x00009200000a7ab9 */ /* 0x000fe20000000a00 */
[----:B------:R-:W-:Y:S01]  /*06b0*/  ISETP.GE.AND.EX P0, PT, R7, UR19, PT, P0 ;  /* 0x0000001307007c0c */ /* 0x000fe2000bf06300 */
[----:B------:R-:W-:Y:S01]  /*06c0*/  UIMAD.WIDE UR10, UR15, 0x8, UR10 ;  /* 0x000000080f0a78a5 */ /* 0x000fe2000f8e020a */
[----:B------:R-:W-:Y:S01]  /*06d0*/  IADD3 R57, R55, R3, RZ ;  /* 0x0000000337397210 */ /* 0x000fe20007ffe0ff */
[----:B------:R-:W-:Y:S01]  /*06e0*/  @P1 IMAD R15, R45, R15, R2 ;  /* 0x0000000f2d0f1224 */ /* 0x000fe200078e0202 */
[----:B------:R-:W-:Y:S02]  /*06f0*/  ISETP.GE.AND.EX P3, PT, R27, UR19, PT, P3 ;  /* 0x000000131b007c0c */ /* 0x000fe4000bf66330 */
[----:B------:R-:W-:Y:S01]  /*0700*/  ISETP.LT.U32.AND P0, PT, R52, 0x100, !P0 ;  /* 0x000001003400780c */ /* 0x000fe20004701070 */
[----:B------:R-:W-:Y:S01]  /*0710*/  @P1 IMAD.WIDE.U32 R2, R45, R14, R56 ;  /* 0x0000000e2d021225 */ /* 0x000fe200078e0038 */
[----:B------:R-:W-:-:S02]  /*0720*/  MOV R30, UR10 ;  /* 0x0000000a001e7c02 */ /* 0x000fc40008000f00 */
[----:B------:R-:W-:Y:S01]  /*0730*/  MOV R31, UR11 ;  /* 0x0000000b001f7c02 */ /* 0x000fe20008000f00 */
[----:B-1----:R-:W-:Y:S01]  /*0740*/  @P2 IMAD R16, R29, R4, RZ ;  /* 0x000000041d102224 */ /* 0x002fe200078e02ff */
[----:B------:R-:W-:Y:S02]  /*0750*/  @P1 IADD3 R3, R3, R15, RZ ;  /* 0x0000000f03031210 */ /* 0x000fe40007ffe0ff */
[----:B------:R-:W-:Y:S02]  /*0760*/  @P1 SHF.L.U32 R17, R2, 0x2, RZ ;  /* 0x0000000202111819 */ /* 0x000fe400000006ff */
[----:B------:R-:W-:-:S03]  /*0770*/  ISETP.LT.U32.AND P3, PT, R52, 0x100, !P3 ;  /* 0x000001003400780c */ /* 0x000fc60005f61070 */
[----:B------:R-:W1:Y:S01]  /*0780*/  @P0 LDC.64 R24, c[0x0][0x288] ;  /* 0x0000a200ff180b82 */ /* 0x000e620000000a00 */
[----:B------:R-:W-:Y:S02]  /*0790*/  @P1 SHF.L.U64.HI R6, R2, 0x2, R3 ;  /* 0x0000000202061819 */ /* 0x000fe40000010203 */
[----:B------:R3:W4:Y:S01]  /*07a0*/  LDG.E.64 R2, desc[UR12][R30.64] ;  /* 0x0000000c1e027981 */ /* 0x000722000c1e1b00 */
[----:B------:R-:W-:Y:S02]  /*07b0*/  @P2 MOV R28, R54 ;  /* 0x00000036001c2202 */ /* 0x000fe40000000f00 */
[----:B------:R-:W-:Y:S01]  /*07c0*/  @P2 MOV R29, R57 ;  /* 0x00000039001d2202 */ /* 0x000fe20000000f00 */
[C---:B------:R-:W-:Y:S01]  /*07d0*/  @P2 IMAD R33, R19.reuse, R5, R16 ;  /* 0x0000000513212224 */ /* 0x040fe200078e0210 */
[----:B------:R-:W4:Y:S08]  /*07e0*/  @P2 LDC.64 R14, c[0x0][0x228] ;  /* 0x00008a00ff0e2b82 */ /* 0x000f300000000a00 */
[----:B------:R-:W3:Y:S01]  /*07f0*/  @P3 LDC.64 R22, c[0x0][0x288] ;  /* 0x0000a200ff163b82 */ /* 0x000ee20000000a00 */
[----:B------:R-:W-:Y:S01]  /*0800*/  @P2 IMAD.WIDE.U32 R28, R19, R4, R28 ;  /* 0x00000004131c2225 */ /* 0x000fe200078e001c */
[----:B--2---:R-:W-:-:S04]  /*0810*/  @P1 IADD3 R8, P4, R17, R8, RZ ;  /* 0x0000000811081210 */ /* 0x004fc80007f9e0ff */
[----:B------:R-:W-:Y:S02]  /*0820*/  @P2 IADD3 R29, R29, R33, RZ ;  /* 0x000000211d1d2210 */ /* 0x000fe40007ffe0ff */
[----:B------:R-:W2:Y:S01]  /*0830*/  @P3 LDC.64 R4, c[0x0][0x230] ;  /* 0x00008c00ff043b82 */ /* 0x000ea20000000a00 */
[----:B0-----:R-:W-:Y:S01]  /*0840*/  @P1 IADD3 R10, P5, R17, R10, RZ ;  /* 0x0000000a110a1210 */ /* 0x001fe20007fbe0ff */
[----:B-1----:R-:W-:Y:S01]  /*0850*/  @P0 IMAD R32, R7, R24, RZ ;  /* 0x0000001807200224 */ /* 0x002fe200078e02ff */
[C---:B---3--:R-:W-:Y:S02]  /*0860*/  @P2 SHF.L.U32 R31, R28.reuse, 0x2, RZ ;  /* 0x000000021c1f2819 */ /* 0x048fe400000006ff */
[----:B------:R-:W-:Y:S02]  /*0870*/  @P2 SHF.L.U64.HI R30, R28, 0x2, R29 ;  /* 0x000000021c1e2819 */ /* 0x000fe4000001021d */
[----:B------:R-:W-:Y:S01]  /*0880*/  @P0 MOV R28, R54 ;  /* 0x00000036001c0202 */ /* 0x000fe20000000f00 */
[----:B------:R-:W0:Y:S01]  /*0890*/  @P0 LDC.64 R16, c[0x0][0x230] ;  /* 0x00008c00ff100b82 */ /* 0x000e220000000a00 */
[----:B------:R-:W-:Y:S01]  /*08a0*/  @P0 MOV R29, R57 ;  /* 0x00000039001d0202 */ /* 0x000fe20000000f00 */
[----:B------:R-:W-:Y:S01]  /*08b0*/  @P0 IMAD R33, R26, R25, R32 ;  /* 0x000000191a210224 */ /* 0x000fe200078e0220 */
[----:B------:R-:W-:-:S02]  /*08c0*/  @P1 IADD3.X R9, R6, R9, RZ, P4, !PT ;  /* 0x0000000906091210 */ /* 0x000fc400027fe4ff */
[----:B------:R-:W-:Y:S01]  /*08d0*/  @P1 IADD3.X R11, R6, R11, RZ, P5, !PT ;  /* 0x0000000b060b1210 */ /* 0x000fe20002ffe4ff */
[----:B------:R-:W-:Y:S02]  /*08e0*/  @P3 IMAD R27, R27, R22, RZ ;  /* 0x000000161b1b3224 */ /* 0x000fe400078e02ff */
[----:B------:R-:W1:Y:S01]  /*08f0*/  @P0 LDC.64 R18, c[0x0][0x228] ;  /* 0x00008a00ff120b82 */ /* 0x000e620000000a00 */
[----:B------:R-:W-:Y:S01]  /*0900*/  @P0 IMAD.WIDE.U32 R24, R26, R24, R28 ;  /* 0x000000181a180225 */ /* 0x000fe200078e001c */
[----:B------:R-:W-:-:S03]  /*0910*/  @P3 MOV R26, R54 ;  /* 0x00000036001a3202 */ /* 0x000fc60000000f00 */
[----:B------:R-:W-:-:S03]  /*0920*/  @P3 IMAD R29, R0, R23, R27 ;  /* 0x00000017001d3224 */ /* 0x000fc600078e021b */
[----:B------:R-:W3:Y:S01]  /*0930*/  @P3 LDC.64 R6, c[0x0][0x228] ;  /* 0x00008a00ff063b82 */ /* 0x000ee20000000a00 */
[----:B------:R-:W-:-:S03]  /*0940*/  @P3 MOV R27, R57 ;  /* 0x00000039001b3202 */ /* 0x000fc60000000f00 */
[----:B------:R-:W-:Y:S01]  /*0950*/  @P3 IMAD.WIDE.U32 R22, R0, R22, R26 ;  /* 0x0000001600163225 */ /* 0x000fe200078e001a */
[----:B----4-:R-:W-:Y:S02]  /*0960*/  @P2 IADD3 R20, P4, R31, R20, RZ ;  /* 0x000000141f142210 */ /* 0x010fe40007f9e0ff */
[----:B------:R-:W-:Y:S02]  /*0970*/  @P0 IADD3 R27, R25, R33, RZ ;  /* 0x00000021191b0210 */ /* 0x000fe40007ffe0ff */
[----:B------:R-:W-:Y:S02]  /*0980*/  @P3 IADD3 R23, R23, R29, RZ ;  /* 0x0000001d17173210 */ /* 0x000fe40007ffe0ff */
[----:B------:R-:W-:Y:S02]  /*0990*/  @P3 SHF.L.U32 R33, R22, 0x2, RZ ;  /* 0x0000000216213819 */ /* 0x000fe400000006ff */
[----:B------:R-:W-:Y:S02]  /*09a0*/  @P2 IADD3 R14, P5, R31, R14, RZ ;  /* 0x0000000e1f0e2210 */ /* 0x000fe40007fbe0ff */
[----:B------:R-:W-:-:S02]  /*09b0*/  @P0 SHF.L.U32 R25, R24, 0x2, RZ ;  /* 0x0000000218190819 */ /* 0x000fc400000006ff */
[----:B------:R-:W-:Y:S02]  /*09c0*/  @P2 IADD3.X R21, R30, R21, RZ, P4, !PT ;  /* 0x000000151e152210 */ /* 0x000fe400027fe4ff */
[----:B------:R-:W-:Y:S02]  /*09d0*/  @P3 SHF.L.U64.HI R0, R22, 0x2, R23 ;  /* 0x0000000216003819 */ /* 0x000fe40000010217 */
[----:B--2---:R-:W-:Y:S02]  /*09e0*/  @P3 IADD3 R28, P4, R33, R4, RZ ;  /* 0x00000004211c3210 */ /* 0x004fe40007f9e0ff */
[----:B------:R-:W-:Y:S02]  /*09f0*/  @P2 IADD3.X R15, R30, R15, RZ, P5, !PT ;  /* 0x0000000f1e0f2210 */ /* 0x000fe40002ffe4ff */
[----:B------:R-:W-:Y:S02]  /*0a00*/  @P0 SHF.L.U64.HI R26, R24, 0x2, R27 ;  /* 0x00000002181a0819 */ /* 0x000fe4000001021b */
[----:B0-----:R-:W-:-:S02]  /*0a10*/  @P0 IADD3 R30, P5, R25, R16, RZ ;  /* 0x00000010191e0210 */ /* 0x001fc40007fbe0ff */
[----:B------:R-:W-:Y:S02]  /*0a20*/  @P3 IADD3.X R29, R0, R5, RZ, P4, !PT ;  /* 0x00000005001d3210 */ /* 0x000fe400027fe4ff */
[----:B------:R-:W-:Y:S02]  /*0a30*/  CS2R R4, SRZ ;  /* 0x0000000000047805 */ /* 0x000fe4000001ff00 */
[C---:B------:R-:W-:Y:S02]  /*0a40*/  @P0 IADD3.X R31, R26.reuse, R17, RZ, P5, !PT ;  /* 0x000000111a1f0210 */ /* 0x040fe40002ffe4ff */
[----:B-1----:R-:W-:Y:S02]  /*0a50*/  @P0 IADD3 R24, P6, R25, R18, RZ ;  /* 0x0000001219180210 */ /* 0x002fe40007fde0ff */
[----:B---3--:R-:W-:Y:S01]  /*0a60*/  @P3 IADD3 R32, P5, R33, R6, RZ ;  /* 0x0000000621203210 */ /* 0x008fe20007fbe0ff */
[----:B------:R0:W5:Y:S01]  /*0a70*/  @P1 LDG.E.64 R4, desc[UR12][R10.64] ;  /* 0x0000000c0a041981 */ /* 0x000162000c1e1b00 */
[----:B------:R-:W-:-:S02]  /*0a80*/  @P0 IADD3.X R25, R26, R19, RZ, P6, !PT ;  /* 0x000000131a190210 */ /* 0x000fc400037fe4ff */
[----:B------:R-:W-:Y:S02]  /*0a90*/  CS2R R26, SRZ ;  /* 0x00000000001a7805 */ /* 0x000fe4000001ff00 */
[----:B------:R-:W-:Y:S02]  /*0aa0*/  @P3 IADD3.X R33, R0, R7, RZ, P5, !PT ;  /* 0x0000000700213210 */ /* 0x000fe40002ffe4ff */
[----:B------:R-:W-:Y:S02]  /*0ab0*/  CS2R R6, SRZ ;  /* 0x0000000000067805 */ /* 0x000fe4000001ff00 */
[----:B------:R-:W-:Y:S01]  /*0ac0*/  CS2R R16, SRZ ;  /* 0x0000000000107805 */ /* 0x000fe2000001ff00 */
[----:B------:R-:W5:Y:S01]  /*0ad0*/  @P2 LDG.E.64 R26, desc[UR12][R20.64] ;  /* 0x0000000c141a2981 */ /* 0x000f62000c1e1b00 */
[----:B0-----:R-:W-:-:S03]  /*0ae0*/  CS2R R10, SRZ ;  /* 0x00000000000a7805 */ /* 0x001fc6000001ff00 */
[----:B------:R-:W5:Y:S04]  /*0af0*/  @P2 LDG.E.64 R6, desc[UR12][R14.64] ;  /* 0x0000000c0e062981 */ /* 0x000f68000c1e1b00 */
[----:B------:R-:W5:Y:S04]  /*0b00*/  @P3 LDG.E.64 R16, desc[UR12][R28.64] ;  /* 0x0000000c1c103981 */ /* 0x000f68000c1e1b00 */
[----:B------:R-:W5:Y:S01]  /*0b10*/  @P3 LDG.E.64 R10, desc[UR12][R32.64] ;  /* 0x0000000c200a3981 */ /* 0x000f62000c1e1b00 */
[----:B------:R-:W-:Y:S02]  /*0b20*/  CS2R R22, SRZ ;  /* 0x0000000000167805 */ /* 0x000fe4000001ff00 */
[----:B------:R-:W-:-:S04]  /*0b30*/  CS2R R18, SRZ ;  /* 0x0000000000127805 */ /* 0x000fc8000001ff00 */
[----:B------:R0:W5:Y:S04]  /*0b40*/  @P1 LDG.E.64 R22, desc[UR12][R8.64] ;  /* 0x0000000c08161981 */ /* 0x000168000c1e1b00 */
[----:B------:R1:W5:Y:S01]  /*0b50*/  @P0 LDG.E.64 R18, desc[UR12][R30.64] ;  /* 0x0000000c1e120981 */ /* 0x000362000c1e1b00 */
[----:B0-----:R-:W-:-:S06]  /*0b60*/  CS2R R8, SRZ ;  /* 0x0000000000087805 */ /* 0x001fcc000001ff00 */
[----:B------:R1:W5:Y:S01]  /*0b70*/  @P0 LDG.E.64 R8, desc[UR12][R24.64] ;  /* 0x0000000c18080981 */ /* 0x000362000c1e1b00 */
[----:B------:R-:W-:Y:S01]  /*0b80*/  UMOV UR11, 0x3f800000 ;  /* 0x3f800000000b7882 */ /* 0x000fe20000000000 */
[----:B------:R-:W-:Y:S01]  /*0b90*/  BSSY B0, `(.L_x_1605) ;  /* 0x0000021000007945 */ /* 0x000fe20003800000 */
[----:B------:R-:W-:Y:S02]  /*0ba0*/  CS2R R50, SRZ ;  /* 0x0000000000327805 */ /* 0x000fe4000001ff00 */
[----:B------:R-:W-:Y:S01]  /*0bb0*/  CS2R R48, SRZ ;  /* 0x0000000000307805 */ /* 0x000fe2000001ff00 */
        /* <DEDUP_REMOVED lines=10> */
[----:B-1----:R-:W-:Y:S05]  /*0c60*/  @P0 BRA `(.L_x_1606) ;  /* 0x00000000004c0947 */ /* 0x002fea0003800000 */
        /* <DEDUP_REMOVED lines=19> */
.L_x_1606:
[----:B------:R-:W-:Y:S05]  /*0da0*/  BSYNC B0 ;  /* 0x0000000000007941 */ /* 0x000fea0003800000 */
.L_x_1605:
        /* <DEDUP_REMOVED lines=30> */
.L_x_1607:
        /* <DEDUP_REMOVED lines=26> */
.L_x_1608:
        /* <DEDUP_REMOVED lines=31> */
.L_x_1609:
[----:B------:R-:W-:Y:S01]  /*1320*/  FFMA.FTZ R25, R15, R24, R22 ;  /* 0x000000180f197223 */ /* 0x000fe20000010016 */
[----:B------:R-:W-:Y:S01]  /*1330*/  FMUL.FTZ R23, R18, R51 ;  /* 0x0000003312177220 */ /* 0x000fe20000410000 */
[----:B------:R-:W-:Y:S01]  /*1340*/  FADD.FTZ R22, R24, R3 ;  /* 0x0000000318167221 */ /* 0x000fe20000010000 */
[C---:B------:R-:W-:Y:S01]  /*1350*/  FADD.FTZ R3, -R2.reuse, R16 ;  /* 0x0000001002037221 */ /* 0x040fe20000010100 */
[----:B------:R-:W-:Y:S01]  /*1360*/  FADD.FTZ R24, -R2, R17 ;  /* 0x0000001102187221 */ /* 0x000fe20000010100 */
[----:B------:R-:W-:Y:S01]  /*1370*/  FFMA.FTZ R25, R14, R23, R25 ;  /* 0x000000170e197223 */ /* 0x000fe20000010019 */
        /* <DEDUP_REMOVED lines=25> */
.L_x_1610:
        /* <DEDUP_REMOVED lines=12> */
[C---:B------:R-:W-:Y:S01]  /*15d0*/  ISETP.NE.AND P3, PT, R52.reuse, RZ, PT ;  /* 0x000000ff3400720c */ /* 0x040fe20003f65270 */
[----:B------:R-:W-:Y:S01]  /*15e0*/  BSSY B0, `(.L_x_1611) ;  /* 0x0000046000007945 */ /* 0x000fe20003800000 */
[----:B------:R-:W1:Y:S01]  /*15f0*/  SHFL.DOWN PT, R25, R22, 0x1, 0x1f ;  /* 0x08201f0016197f89 */ /* 0x000e6200000e0000 */
[----:B------:R-:W-:-:S03]  /*1600*/  ISETP.GT.U32.AND P5, PT, R52, 0x7, PT ;  /* 0x000000073400780c */ /* 0x000fc60003fa4070 */
        /* <DEDUP_REMOVED lines=21> */
[----:B-1----:R-:W-:-:S02]  /*1760*/  @!P0 FADD.FTZ R23, R23, R24 ;  /* 0x0000001817178221 */ /* 0x002fc40000010000 */
[----:B------:R-:W0:Y:S01]  /*1770*/  SHFL.DOWN PT, R27, R22, 0x10, 0x1f ;  /* 0x0a001f00161b7f89 */ /* 0x000e2200000e0000 */
[----:B------:R-:W-:Y:S01]  /*1780*/  ISETP.GT.AND P0, PT, R46, 0xf, PT ;  /* 0x0000000f2e00780c */ /* 0x000fe20003f04270 */
[----:B------:R-:W-:Y:S01]  /*1790*/  FADD.FTZ R24, RZ, R20 ;  /* 0x00000014ff187221 */ /* 0x000fe20000010000 */
[----:B------:R-:W-:Y:S01]  /*17a0*/  FFMA.FTZ R20, R41, R20, RZ ;  /* 0x0000001429147223 */ /* 0x000fe200000100ff */
[----:B------:R-:W1:Y:S01]  /*17b0*/  SHFL.DOWN PT, R26, R23, 0x10, 0x1f ;  /* 0x0a001f00171a7f89 */ /* 0x000e6200000e0000 */
        /* <DEDUP_REMOVED lines=11> */
[----:B------:R-:W-:-:S05]  /*1870*/  FFMA.FTZ R29, R3, R17, R12 ;  /* 0x00000011031d7223 */ /* 0x000fca000001000c */
[----:B------:R2:W-:Y:S01]  /*1880*/  STS.128 [R53], R28 ;  /* 0x0000001c35007388 */ /* 0x0005e20000000c00 */
        /* <DEDUP_REMOVED lines=9> */
[----:B------:R-:W0:Y:S04]  /*1920*/  LDS.128 R16, [UR9+0x10] ;  /* 0x00001009ff107984 */ /* 0x000e280008000c00 */
[----:B------:R-:W1:Y:S04]  /*1930*/  LDS.128 R20, [UR9+0x20] ;  /* 0x00002009ff147984 */ /* 0x000e680008000c00 */
[----:B------:R-:W3:Y:S04]  /*1940*/  LDS.128 R24, [UR9+0x30] ;  /* 0x00003009ff187984 */ /* 0x000ee80008000c00 */
[----:B------:R-:W4:Y:S01]  /*1950*/  LDS.64 R32, [UR9+0x40] ;  /* 0x00004009ff207984 */ /* 0x000f220008000a00 */
[----:B0-----:R-:W-:Y:S01]  /*1960*/  FADD.FTZ R35, R12, R16 ;  /* 0x000000100c237221 */ /* 0x001fe20000010000 */
[----:B--2---:R-:W-:-:S03]  /*1970*/  FADD.FTZ R12, R13, R17 ;  /* 0x000000110d0c7221 */ /* 0x004fc60000010000 */
[----:B------:R-:W-:Y:S01]  /*1980*/  FADD.FTZ R35, R35, R18 ;  /* 0x0000001223237221 */ /* 0x000fe20000010000 */
[----:B------:R-:W-:-:S03]  /*1990*/  FADD.FTZ R12, R12, R19 ;  /* 0x000000130c0c7221 */ /* 0x000fc60000010000 */
[----:B-1----:R-:W-:Y:S01]  /*19a0*/  FADD.FTZ R35, R35, R20 ;  /* 0x0000001423237221 */ /* 0x002fe20000010000 */
        /* <DEDUP_REMOVED lines=9> */
.L_x_1612:
[----:B------:R-:W-:Y:S05]  /*1a40*/  BSYNC B0 ;  /* 0x0000000000007941 */ /* 0x000fea0003800000 */
.L_x_1611:
[----:B------:R-:W-:Y:S06]  /*1a50*/  BAR.SYNC.DEFER_BLOCKING 0x0 ;  /* 0x0000000000007b1d */ /* 0x000fec0000010000 */
[----:B------:R-:W-:Y:S04]  /*1a60*/  BSSY B0, `(.L_x_1613) ;  /* 0x000009d000007945 */ /* 0x000fe80003800000 */
[----:B------:R-:W-:Y:S05]  /*1a70*/  @P5 BRA `(.L_x_1614) ;  /* 0x00000008006c5947 */ /* 0x000fea0003800000 */
[----:B------:R-:W0:Y:S04]  /*1a80*/  LDS.128 R32, [R53+0x80] ;  /* 0x0000800035207984 */ /* 0x000e280000000c00 */
[----:B------:R-:W1:Y:S04]  /*1a90*/  LDS.128 R24, [R53+0x100] ;  /* 0x0001000035187984 */ /* 0x000e680000000c00 */
[----:B------:R-:W3:Y:S04]  /*1aa0*/  LDS.128 R16, [R53+0x180] ;  /* 0x0001800035107984 */ /* 0x000ee80000000c00 */
[----:B------:R-:W4:Y:S04]  /*1ab0*/  LDS.128 R36, [R53+0x200] ;  /* 0x0002000035247984 */ /* 0x000f280000000c00 */
[----:B------:R-:W5:Y:S01]  /*1ac0*/  LDS.128 R20, [R53+0x280] ;  /* 0x0002800035147984 */ /* 0x000f620000000c00 */
[----:B0-----:R-:W-:Y:S01]  /*1ad0*/  FADD.FTZ R59, R28, R32 ;  /* 0x000000201c3b7221 */ /* 0x001fe20000010000 */
[----:B--2---:R-:W-:Y:S01]  /*1ae0*/  FADD.FTZ R28, R29, R33 ;  /* 0x000000211d1c7221 */ /* 0x004fe20000010000 */
[----:B------:R-:W-:Y:S01]  /*1af0*/  FADD.FTZ R29, R30, R34 ;  /* 0x000000221e1d7221 */ /* 0x000fe20000010000 */
[----:B------:R-:W-:Y:S01]  /*1b00*/  FADD.FTZ R30, R31, R35 ;  /* 0x000000231f1e7221 */ /* 0x000fe20000010000 */
[----:B-1----:R-:W-:Y:S01]  /*1b10*/  FADD.FTZ R59, R59, R24 ;  /* 0x000000183b3b7221 */ /* 0x002fe20000010000 */
        /* <DEDUP_REMOVED lines=145> */
.L_x_1614:
[----:B------:R-:W-:Y:S05]  /*2430*/  BSYNC B0 ;  /* 0x0000000000007941 */ /* 0x000fea0003800000 */
.L_x_1613:
[----:B------:R-:W0:Y:S01]  /*2440*/  LDC R26, c[0x0][0xc] ;  /* 0x00000300ff1a7b82 */ /* 0x000e220000000800 */
[----:B------:R-:W-:Y:S01]  /*2450*/  LEA R43, R43, R52, 0x3 ;  /* 0x000000342b2b7211 */ /* 0x000fe200078e18ff */
[----:B------:R-:W-:Y:S06]  /*2460*/  BSSY B0, `(.L_x_1615) ;  /* 0x0000012000007945 */ /* 0x000fec0003800000 */
[----:B------:R-:W1:Y:S01]  /*2470*/  LDC.64 R16, c[0x0][0x268] ;  /* 0x00009a00ff107b82 */ /* 0x000e620000000a00 */
[----:B0-----:R-:W-:Y:S01]  /*2480*/  ISETP.GE.U32.AND P0, PT, R26, 0x2, PT ;  /* 0x000000021a00780c */ /* 0x001fe20003f06070 */
[----:B-1----:R-:W-:Y:S01]  /*2490*/  IMAD.WIDE R16, R43, 0x4, R16 ;  /* 0x000000042b107825 */ /* 0x002fe200078e0210 */
[----:B------:R-:W-:Y:S11]  /*24a0*/  @P5 BRA `(.L_x_1616) ;  /* 0x0000000000345947 */ /* 0x000ff60003800000 */
[----:B------:R-:W0:Y:S01]  /*24b0*/  LDC.64 R18, c[0x0][0x288] ;  /* 0x0000a200ff127b82 */ /* 0x000e220000000a00 */
        /* <DEDUP_REMOVED lines=8> */
[----:B0-----:R-:W-:-:S04]  /*2540*/  LEA R22, P6, R18, R16, 0x2 ;  /* 0x0000001012167211 */ /* 0x001fc800078c10ff */
[----:B------:R-:W-:-:S05]  /*2550*/  LEA.HI.X R23, R18, R17, R19, 0x2, P6 ;  /* 0x0000001112177211 */ /* 0x000fca00030f1413 */
[----:B------:R1:W-:Y:S04]  /*2560*/  REDG.E.ADD.F32.FTZ.RN.STRONG.GPU desc[UR12][R22.64], R30 ;  /* 0x0000001e160079a6 */ /* 0x0003e8000c10f38c */
[----:B------:R1:W-:Y:S02]  /*2570*/  REDG.E.ADD.F32.FTZ.RN.STRONG.GPU desc[UR12][R20.64], R31 ;  /* 0x0000001f140079a6 */ /* 0x0003e4000c10f38c */
.L_x_1616:
[----:B------:R-:W-:Y:S05]  /*2580*/  BSYNC B0 ;  /* 0x0000000000007941 */ /* 0x000fea0003800000 */
.L_x_1615:
[----:B------:R-:W-:Y:S05]  /*2590*/  @!P0 BRA `(.L_x_1617) ;  /* 0x0000001000948947 */ /* 0x000fea0003800000 */
[----:B------:R-:W0:Y:S01]  /*25a0*/  LDC.64 R18, c[0x0][0x258] ;  /* 0x00009600ff127b82 */ /* 0x000e220000000a00 */
[----:B------:R-:W-:-:S04]  /*25b0*/  ULOP3.LUT UR9, UR4, 0x1, URZ, 0xc0, !UPT ;  /* 0x0000000104097892 */ /* 0x000fc8000f8ec03f */
[----:B------:R-:W-:-:S03]  /*25c0*/  UIMAD UR9, UR9, UR16, URZ ;  /* 0x00000010090972a4 */ /* 0x000fc6000f8e023f */
[----:B-1----:R-:W1:Y:S03]  /*25d0*/  LDC.64 R16, c[0x0][0x260] ;  /* 0x00009800ff107b82 */ /* 0x002e660000000a00 */
[----:B------:R-:W-:Y:S01]  /*25e0*/  IMAD R20, R26, UR9, RZ ;  /* 0x000000091a147c24 */ /* 0x000fe2000f8e02ff */
[----:B------:R-:W-:-:S04]  /*25f0*/  IADD3 R21, R47, UR9, RZ ;  /* 0x000000092f157c10 */ /* 0x000fc8000fffe0ff */
        /* <DEDUP_REMOVED lines=15> */
[----:B-1----:R-:W-:Y:S02]  /*26f0*/  MOV R47, UR18 ;  /* 0x00000012002f7c02 */ /* 0x002fe40008000f00 */
[----:B0-----:R-:W-:-:S03]  /*2700*/  ISETP.EQ.U32.AND P0, PT, R46, UR17, PT ;  /* 0x000000112e007c0c */ /* 0x001fc6000bf02070 */
        /* <DEDUP_REMOVED lines=10> */
[----:B0-----:R-:W-:Y:S05]  /*27b0*/  @!P0 BRA `(.L_x_1618) ;  /* 0x0000000000148947 */ /* 0x001fea0003800000 */
.L_x_1619:
[----:B------:R-:W3:Y:S04]  /*27c0*/  LDG.E.STRONG.GPU R20, desc[UR12][R18.64] ;  /* 0x0000000c12147981 */ /* 0x000ee8000c1ef900 */
[----:B---3--:R-:W-:Y:S01]  /*27d0*/  CCTL.IVALL ;  /* 0x00000000ff00798f */ /* 0x008fe20002000000 */
[----:B------:R-:W-:Y:S05]  /*27e0*/  YIELD ;  /* 0x0000000000007946 */ /* 0x000fea0003800000 */
[----:B------:R-:W-:-:S13]  /*27f0*/  ISETP.NE.AND P0, PT, R20, R23, PT ;  /* 0x000000171400720c */ /* 0x000fda0003f05270 */
[----:B------:R-:W-:Y:S05]  /*2800*/  @P0 BRA `(.L_x_1619) ;  /* 0xfffffffc00ec0947 */ /* 0x000fea000383ffff */
.L_x_1618:
[----:B------:R-:W-:Y:S01]  /*2810*/  ISETP.NE.AND P0, PT, R26, RZ, PT ;  /* 0x000000ff1a00720c */ /* 0x000fe20003f05270 */
[----:B------:R-:W-:Y:S05]  /*2820*/  WARPSYNC.ALL ;  /* 0x0000000000007948 */ /* 0x000fea0003800000 */
[----:B------:R-:W-:Y:S07]  /*2830*/  BAR.SYNC.DEFER_BLOCKING 0x0 ;  /* 0x0000000000007b1d */ /* 0x000fee0000010000 */
[----:B------:R-:W-:Y:S05]  /*2840*/  @!P0 BRA `(.L_x_1617) ;  /* 0x0000000c00e88947 */ /* 0x000fea0003800000 */
[----:B------:R-:W-:Y:S01]  /*2850*/  IADD3 R18, R26, -0x1, RZ ;  /* 0xffffffff1a127810 */ /* 0x000fe20007ffe0ff */
[----:B--2---:R-:W-:-:S03]  /*2860*/  HFMA2.MMA R28, -RZ, RZ, 0, 0 ;  /* 0x00000000ff1c7435 */ /* 0x004fc600000001ff */
        /* <DEDUP_REMOVED lines=11> */
.L_x_1623:
        /* <DEDUP_REMOVED lines=115> */
.L_x_1622:
        /* <DEDUP_REMOVED lines=12> */
[----:B------:R-:W-:Y:S02]  /*3110*/  IADD3 R30, R28, 0x3, RZ ;  /* 0x000000031c1e7810 */ /* 0x000fe40007ffe0ff */
[----:B------:R-:W-:Y:S02]  /*3120*/  ISETP.EQ.OR P0, PT, R22, UR14, P3 ;  /* 0x0000000e16007c0c */ /* 0x000fe40009f02670 */
[----:B------:R-:W-:Y:S01]  /*3130*/  IADD3 R28, R28, 0x4, RZ ;  /* 0x000000041c1c7810 */ /* 0x000fe20007ffe0ff */
[----:B--2---:R-:W-:Y:S01]  /*3140*/  @!P6 FADD.FTZ R12, R12, R20 ;  /* 0x000000140c0ce221 */ /* 0x004fe20000010000 */
[----:B------:R-:W-:Y:S01]  /*3150*/  @!P6 FADD.FTZ R13, R13, R21 ;  /* 0x000000150d0de221 */ /* 0x000fe20000010000 */
[----:B------:R-:W-:-:S08]  /*3160*/  ISETP.EQ.OR P6, PT, R30, UR14, P3 ;  /* 0x0000000e1e007c0c */ /* 0x000fd00009fc2670 */
[----:B------:R-:W-:-:S04]  /*3170*/  @!P0 IMAD R21, R22, UR16, R47 ;  /* 0x0000001016158c24 */ /* 0x000fc8000f8e022f */
[----:B------:R-:W-:-:S04]  /*3180*/  @!P0 IMAD.WIDE.U32 R20, R21, 0x8, R16 ;  /* 0x0000000815148825 */ /* 0x000fc800078e0010 */
[----:B---3--:R-:W-:Y:S01]  /*3190*/  @!P5 FADD.FTZ R12, R12, R18 ;  /* 0x000000120c0cd221 */ /* 0x008fe20000010000 */
        /* <DEDUP_REMOVED lines=10> */
[----:B------:R-:W-:Y:S01]  /*3240*/  IADD3 R32, R28, 0x2, RZ ;  /* 0x000000021c207810 */ /* 0x000fe20007ffe0ff */
[----:B--2---:R-:W-:Y:S01]  /*3250*/  @!P0 FADD.FTZ R12, R12, R20 ;  /* 0x000000140c0c8221 */ /* 0x004fe20000010000 */
[----:B------:R-:W-:Y:S01]  /*3260*/  @!P0 FADD.FTZ R13, R13, R21 ;  /* 0x000000150d0d8221 */ /* 0x000fe20000010000 */
[----:B------:R-:W-:Y:S02]  /*3270*/  ISETP.EQ.OR P0, PT, R30, UR14, P3 ;  /* 0x0000000e1e007c0c */ /* 0x000fe40009f02670 */
[----:B------:R-:W-:Y:S01]  /*3280*/  IADD3 R20, R28, 0x3, RZ ;  /* 0x000000031c147810 */ /* 0x000fe20007ffe0ff */
[----:B---3--:R-:W-:Y:S01]  /*3290*/  @!P6 FADD.FTZ R12, R12, R18 ;  /* 0x000000120c0ce221 */ /* 0x008fe20000010000 */
[----:B------:R-:W-:Y:S01]  /*32a0*/  @!P6 FADD.FTZ R13, R13, R19 ;  /* 0x000000130d0de221 */ /* 0x000fe20000010000 */
[----:B------:R-:W-:-:S02]  /*32b0*/  ISETP.EQ.OR P6, PT, R32, UR14, P3 ;  /* 0x0000000e20007c0c */ /* 0x000fc40009fc2670 */
[----:B----4-:R-:W-:Y:S01]  /*32c0*/  @!P5 FADD.FTZ R12, R12, R22 ;  /* 0x000000160c0cd221 */ /* 0x010fe20000010000 */
[----:B------:R-:W-:Y:S01]  /*32d0*/  @!P5 FADD.FTZ R13, R13, R23 ;  /* 0x000000170d0dd221 */ /* 0x000fe20000010000 */
[----:B------:R-:W-:-:S04]  /*32e0*/  ISETP.EQ.OR P5, PT, R20, UR14, P3 ;  /* 0x0000000e14007c0c */ /* 0x000fc80009fa2670 */
[----:B------:R-:W-:-:S05]  /*32f0*/  @!P0 IMAD R19, R30, UR16, R47 ;  /* 0x000000101e138c24 */ /* 0x000fca000f8e022f */
        /* <DEDUP_REMOVED lines=18> */
.L_x_1624:
[----:B------:R-:W-:-:S13]  /*3420*/  ISETP.NE.OR P0, PT, R24, RZ, P0 ;  /* 0x000000ff1800720c */ /* 0x000fda0000705670 */
[----:B------:R-:W-:Y:S05]  /*3430*/  @!P0 BRA `(.L_x_1620) ;  /* 0x00000000007c8947 */ /* 0x000fea0003800000 */
.L_x_1621:
[----:B------:R-:W-:-:S13]  /*3440*/  ISETP.EQ.OR P6, PT, R28, UR14, P3 ;  /* 0x0000000e1c007c0c */ /* 0x000fda0009fc2670 */
[----:B------:R-:W-:-:S04]  /*3450*/  @!P6 IMAD R19, R28, UR16, R47 ;  /* 0x000000101c13ec24 */ /* 0x000fc8000f8e022f */
[----:B------:R-:W-:-:S06]  /*3460*/  @!P6 IMAD.WIDE.U32 R18, R19, 0x8, R16 ;  /* 0x000000081312e825 */ /* 0x000fcc00078e0010 */
[----:B------:R-:W2:Y:S01]  /*3470*/  @!P6 LDG.E.64 R18, desc[UR12][R18.64] ;  /* 0x0000000c1212e981 */ /* 0x000ea2000c1e1b00 */
[C---:B------:R-:W-:Y:S02]  /*3480*/  IADD3 R20, R28.reuse, 0x1, RZ ;  /* 0x000000011c147810 */ /* 0x040fe40007ffe0ff */
[----:B------:R-:W-:Y:S02]  /*3490*/  IADD3 R22, R28, 0x2, RZ ;  /* 0x000000021c167810 */ /* 0x000fe40007ffe0ff */
[----:B------:R-:W-:Y:S02]  /*34a0*/  ISETP.EQ.OR P0, PT, R20, UR14, P3 ;  /* 0x0000000e14007c0c */ /* 0x000fe40009f02670 */
[----:B------:R-:W-:Y:S02]  /*34b0*/  IADD3 R30, R28, 0x3, RZ ;  /* 0x000000031c1e7810 */ /* 0x000fe40007ffe0ff */
[----:B------:R-:W-:-:S09]  /*34c0*/  ISETP.EQ.OR P5, PT, R22, UR14, P3 ;  /* 0x0000000e16007c0c */ /* 0x000fd20009fa2670 */
[----:B------:R-:W-:-:S04]  /*34d0*/  @!P0 IMAD R21, R20, UR16, R47 ;  /* 0x0000001014158c24 */ /* 0x000fc8000f8e022f */
[----:B------:R-:W-:-:S04]  /*34e0*/  @!P5 IMAD R23, R22, UR16, R47 ;  /* 0x000000101617dc24 */ /* 0x000fc8000f8e022f */
[----:B------:R-:W-:-:S06]  /*34f0*/  @!P5 IMAD.WIDE.U32 R22, R23, 0x8, R16 ;  /* 0x000000081716d825 */ /* 0x000fcc00078e0010 */
        /* <DEDUP_REMOVED lines=19> */
.L_x_1620:
        /* <DEDUP_REMOVED lines=8> */
[----:B------:R-:W2:Y:S02]  /*36b0*/  LDG.E.64 R18, desc[UR12][R18.64] ;  /* 0x0000000c12127981 */ /* 0x000ea4000c1e1b00 */
[----:B--2---:R-:W-:Y:S01]  /*36c0*/  FADD.FTZ R12, R12, R18 ;  /* 0x000000120c0c7221 */ /* 0x004fe20000010000 */
[----:B------:R-:W-:-:S07]  /*36d0*/  FADD.FTZ R13, R13, R19 ;  /* 0x000000130d0d7221 */ /* 0x000fce0000010000 */
.L_x_1626:
[----:B------:R-:W-:Y:S05]  /*36e0*/  BSYNC B0 ;  /* 0x0000000000007941 */ /* 0x000fea0003800000 */
.L_x_1625:
        /* <DEDUP_REMOVED lines=16> */
.L_x_1617:
[----:B------:R-:W0:Y:S01]  /*37f0*/  S2UR UR10, SR_CgaCtaId ;  /* 0x00000000000a79c3 */ /* 0x000e220000008800 */
[----:B------:R-:W-:Y:S01]  /*3800*/  UMOV UR9, 0x400 ;  /* 0x0000040000097882 */ /* 0x000fe20000000000 */
[C---:B-1----:R-:W-:Y:S01]  /*3810*/  IADD3 R20, R45.reuse, 0x40, RZ ;  /* 0x000000402d147810 */ /* 0x042fe20007ffe0ff */
[----:B------:R-:W-:Y:S01]  /*3820*/  ULDC.64 UR18, c[0x0][0x290] ;  /* 0x0000a40000127ab9 */ /* 0x000fe20000000a00 */
[----:B------:R-:W-:Y:S02]  /*3830*/  IADD3 R16, R45, 0x60, RZ ;  /* 0x000000602d107810 */ /* 0x000fe40007ffe0ff */
[----:B------:R-:W-:Y:S02]  /*3840*/  ISETP.GE.U32.AND P0, PT, R20, UR18, PT ;  /* 0x0000001214007c0c */ /* 0x000fe4000bf06070 */
[----:B------:R-:W-:Y:S02]  /*3850*/  SHF.R.S32.HI R21, RZ, 0x1f, R20 ;  /* 0x0000001fff157819 */ /* 0x000fe40000011414 */
[----:B------:R-:W-:-:S02]  /*3860*/  SHF.R.S32.HI R19, RZ, 0x1f, R16 ;  /* 0x0000001fff137819 */ /* 0x000fc40000011410 */
[----:B------:R-:W-:-:S04]  /*3870*/  ISETP.GE.AND.EX P0, PT, R21, UR19, PT, P0 ;  /* 0x0000001315007c0c */ /* 0x000fc8000bf06300 */
[----:B------:R-:W-:Y:S01]  /*3880*/  ISETP.LT.U32.AND P0, PT, R52, 0x100, !P0 ;  /* 0x000001003400780c */ /* 0x000fe20004701070 */
[----:B0-----:R-:W-:-:S09]  /*3890*/  ULEA UR9, UR10, UR9, 0x18 ;  /* 0x000000090a097291 */ /* 0x001fd2000f8ec03f */
[----:B------:R-:W-:Y:S01]  /*38a0*/  @!P3 STS.64 [UR9+0x50], R12 ;  /* 0x0000500cff00b988 */ /* 0x000fe20008000a09 */
[----:B------:R-:W-:Y:S01]  /*38b0*/  BAR.SYNC.DEFER_BLOCKING 0x0 ;  /* 0x0000000000007b1d */ /* 0x000fe20000010000 */
[----:B------:R-:W-:-:S04]  /*38c0*/  ISETP.GE.U32.AND P3, PT, R16, UR18, PT ;  /* 0x0000001210007c0c */ /* 0x000fc8000bf66070 */
[----:B------:R-:W-:-:S04]  /*38d0*/  ISETP.GE.AND.EX P3, PT, R19, UR19, PT, P3 ;  /* 0x0000001313007c0c */ /* 0x000fc8000bf66330 */
[----:B------:R-:W-:Y:S01]  /*38e0*/  ISETP.LT.U32.AND P3, PT, R52, 0x100, !P3 ;  /* 0x000001003400780c */ /* 0x000fe20005f61070 */
[----:B------:R-:W0:Y:S01]  /*38f0*/  LDS.64 R22, [UR9+0x50] ;  /* 0x00005009ff167984 */ /* 0x000e220008000a00 */
[----:B------:R-:W-:Y:S02]  /*3900*/  ULDC UR9, c[0x0][0x2bc] ;  /* 0x0000af0000097ab9 */ /* 0x000fe40000000800 */
[----:B0-----:R-:W-:Y:S01]  /*3910*/  FMUL.FTZ R17, R22, UR9 ;  /* 0x0000000916117c20 */ /* 0x001fe20008410000 */
[----:B------:R-:W-:Y:S01]  /*3920*/  FMUL.FTZ R18, R23, UR9 ;  /* 0x0000000917127c20 */ /* 0x000fe20008410000 */
[----:B------:R-:W-:Y:S07]  /*3930*/  @!P4 BRA `(.L_x_1627) ;  /* 0x000000000048c947 */ /* 0x000fee0003800000 */
[----:B--2---:R-:W-:Y:S01]  /*3940*/  FFMA.FTZ R12, R42, R51, R49 ;  /* 0x000000332a0c7223 */ /* 0x004fe20000010031 */
        /* <DEDUP_REMOVED lines=17> */
.L_x_1627:
[----:B------:R-:W-:Y:S04]  /*3a60*/  BSSY B0, `(.L_x_1628) ;  /* 0x0000014000007945 */ /* 0x000fe80003800000 */
[----:B------:R-:W-:Y:S05]  /*3a70*/  @!P1 BRA `(.L_x_1629) ;  /* 0x0000000000489947 */ /* 0x000fea0003800000 */
[----:B------:R-:W-:Y:S01]  /*3a80*/  SHF.R.S32.HI R22, RZ, 0x1f, R45 ;  /* 0x0000001fff167819 */ /* 0x000fe2000001142d */
[----:B------:R-:W-:Y:S01]  /*3a90*/  ULDC.64 UR18, c[0x0][0x288] ;  /* 0x0000a20000127ab9 */ /* 0x000fe20000000a00 */
[----:B--2---:R-:W-:Y:S01]  /*3aa0*/  MOV R12, R54 ;  /* 0x00000036000c7202 */ /* 0x004fe20000000f00 */
[--C-:B------:R-:W-:Y:S01]  /*3ab0*/  FFMA.FTZ R42, R42, R17, R18.reuse ;  /* 0x000000112a2a7223 */ /* 0x100fe20000010012 */
[----:B------:R-:W-:Y:S01]  /*3ac0*/  MOV R13, R57 ;  /* 0x00000039000d7202 */ /* 0x000fe20000000f00 */
[----:B------:R-:W-:Y:S02]  /*3ad0*/  IMAD R22, R22, UR18, RZ ;  /* 0x0000001216167c24 */ /* 0x000fe4000f8e02ff */
[----:B------:R-:W-:Y:S01]  /*3ae0*/  FFMA.FTZ R41, R41, R17, R18 ;  /* 0x0000001129297223 */ /* 0x000fe20000010012 */
[----:B------:R-:W-:-:S04]  /*3af0*/  IMAD.WIDE.U32 R12, R45, UR18, R12 ;  /* 0x000000122d0c7c25 */ /* 0x000fc8000f8e000c */
[----:B------:R-:W-:Y:S01]  /*3b00*/  IMAD R23, R45, UR19, R22 ;  /* 0x000000132d177c24 */ /* 0x000fe2000f8e0216 */
[----:B------:R-:W-:Y:S01]  /*3b10*/  ULDC.64 UR18, c[0x0][0x210] ;  /* 0x0000840000127ab9 */ /* 0x000fe20000000a00 */
[----:B------:R-:W-:Y:S01]  /*3b20*/  FFMA.FTZ R22, R51, R4, -R42 ;  /* 0x0000000433167223 */ /* 0x000fe2000001082a */
[----:B------:R-:W-:Y:S02]  /*3b30*/  LEA R4, P5, R12, UR18, 0x2 ;  /* 0x000000120c047c11 */ /* 0x000fe4000f8a10ff */
[----:B------:R-:W-:Y:S01]  /*3b40*/  IADD3 R13, R13, R23, RZ ;  /* 0x000000170d0d7210 */ /* 0x000fe20007ffe0ff */
[----:B------:R-:W-:Y:S01]  /*3b50*/  FFMA.FTZ R23, R48, R5, -R41 ;  /* 0x0000000530177223 */ /* 0x000fe20000010829 */
[----:B------:R-:W-:Y:S02]  /*3b60*/  FMUL.FTZ R22, R22, UR11 ;  /* 0x0000000b16167c20 */ /* 0x000fe40008410000 */
[----:B------:R-:W-:Y:S01]  /*3b70*/  LEA.HI.X R5, R12, UR19, R13, 0x2, P5 ;  /* 0x000000130c057c11 */ /* 0x000fe2000a8f140d */
[----:B------:R-:W-:-:S05]  /*3b80*/  FMUL.FTZ R23, R23, UR11 ;  /* 0x0000000b17177c20 */ /* 0x000fca0008410000 */
[----:B------:R0:W-:Y:S02]  /*3b90*/  STG.E.64 desc[UR12][R4.64], R22 ;  /* 0x0000001604007986 */ /* 0x0001e4000c101b0c */
.L_x_1629:
[----:B------:R-:W-:Y:S05]  /*3ba0*/  BSYNC B0 ;  /* 0x0000000000007941 */ /* 0x000fea0003800000 */
.L_x_1628:
[----:B------:R-:W-:Y:S05]  /*3bb0*/  @!P4 BRA `(.L_x_1630) ;  /* 0x000000000048c947 */ /* 0x000fea0003800000 */
[----:B0-----:R-:W-:Y:S01]  /*3bc0*/  FFMA.FTZ R4, R40, R51, R49 ;  /* 0x0000003328047223 */ /* 0x001fe20000010031 */
[----:B------:R-:W-:-:S03]  /*3bd0*/  FFMA.FTZ R5, R15, R48, R50 ;  /* 0x000000300f057223 */ /* 0x000fc60000010032 */
[----:B--2---:R-:W-:Y:S01]  /*3be0*/  FMUL.FTZ R12, R4, -1.4426950216293334961 ;  /* 0xbfb8aa3b040c7820 */ /* 0x004fe20000410000 */
        /* <DEDUP_REMOVED lines=15> */
.L_x_1630:
[----:B------:R-:W-:Y:S04]  /*3ce0*/  BSSY B0, `(.L_x_1631) ;  /* 0x0000015000007945 */ /* 0x000fe80003800000 */
[----:B------:R-:W-:Y:S05]  /*3cf0*/  @!P2 BRA `(.L_x_1632) ;  /* 0x00000000004ca947 */ /* 0x000fea0003800000 */
[----:B--2---:R-:W-:Y:S01]  /*3d00*/  IADD3 R13, R45, 0x20, RZ ;  /* 0x000000202d0d7810 */ /* 0x004fe20007ffe0ff */
[----:B------:R-:W-:Y:S01]  /*3d10*/  ULDC.64 UR18, c[0x0][0x288] ;  /* 0x0000a20000127ab9 */ /* 0x000fe20000000a00 */
[----:B0-----:R-:W-:Y:S01]  /*3d20*/  MOV R4, R54 ;  /* 0x0000003600047202 */ /* 0x001fe20000000f00 */
[-CC-:B------:R-:W-:Y:S01]  /*3d30*/  FFMA.FTZ R40, R40, R17.reuse, R18.reuse ;  /* 0x0000001128287223 */ /* 0x180fe20000010012 */
        /* <DEDUP_REMOVED lines=15> */
.L_x_1632:
[----:B------:R-:W-:Y:S05]  /*3e30*/  BSYNC B0 ;  /* 0x0000000000007941 */ /* 0x000fea0003800000 */
.L_x_1631:
[----:B------:R-:W-:Y:S05]  /*3e40*/  @!P4 BRA `(.L_x_1633) ;  /* 0x000000000048c947 */ /* 0x000fea0003800000 */
[----:B0-----:R-:W-:Y:S01]  /*3e50*/  FFMA.FTZ R4, R14, R51, R49 ;  /* 0x000000330e047223 */ /* 0x001fe20000010031 */
[----:B------:R-:W-:-:S03]  /*3e60*/  FFMA.FTZ R5, R0, R48, R50 ;  /* 0x0000003000057223 */ /* 0x000fc60000010032 */
[----:B-1----:R-:W-:Y:S01]  /*3e70*/  FMUL.FTZ R6, R4, -1.4426950216293334961 ;  /* 0xbfb8aa3b04067820 */ /* 0x002fe20000410000 */
[----:B--2---:R-:W-:-:S05]  /*3e80*/  FMUL.FTZ R12, R5, -1.4426950216293334961 ;  /* 0xbfb8aa3b050c7820 */ /* 0x004fca0000410000 */
        /* <DEDUP_REMOVED lines=14> */
.L_x_1633:
[----:B------:R-:W-:Y:S04]  /*3f70*/  BSSY B0, `(.L_x_1634) ;  /* 0x0000013000007945 */ /* 0x000fe80003800000 */
[----:B------:R-:W-:Y:S05]  /*3f80*/  @!P0 BRA `(.L_x_1635) ;  /* 0x0000000000448947 */ /* 0x000fea0003800000 */
[----:B------:R-:W-:Y:S01]  /*3f90*/  ULDC.64 UR18, c[0x0][0x288] ;  /* 0x0000a20000127ab9 */ /* 0x000fe20000000a00 */
[----:B0-----:R-:W-:Y:S01]  /*3fa0*/  MOV R4, R54 ;  /* 0x0000003600047202 */ /* 0x001fe20000000f00 */
[----:B------:R-:W-:Y:S01]  /*3fb0*/  IMAD R21, R21, UR18, RZ ;  /* 0x0000001215157c24 */ /* 0x000fe2000f8e02ff */
[----:B------:R-:W-:Y:S01]  /*3fc0*/  MOV R5, R57 ;  /* 0x0000003900057202 */ /* 0x000fe20000000f00 */
[-CC-:B------:R-:W-:Y:S01]  /*3fd0*/  FFMA.FTZ R14, R14, R17.reuse, R18.reuse ;  /* 0x000000110e0e7223 */ /* 0x180fe20000010012 */
[----:B-1----:R-:W-:Y:S01]  /*3fe0*/  FFMA.FTZ R7, R0, R17, R18 ;  /* 0x0000001100077223 */ /* 0x002fe20000010012 */
        /* <DEDUP_REMOVED lines=11> */
.L_x_1635:
[----:B------:R-:W-:Y:S05]  /*40a0*/  BSYNC B0 ;  /* 0x0000000000007941 */ /* 0x000fea0003800000 */
.L_x_1634:
[----:B------:R-:W-:Y:S05]  /*40b0*/  @!P4 BRA `(.L_x_1636) ;  /* 0x000000000048c947 */ /* 0x000fea0003800000 */
[----:B------:R-:W-:Y:S01]  /*40c0*/  FFMA.FTZ R49, R2, R51, R49 ;  /* 0x0000003302317223 */ /* 0x000fe20000010031 */
[----:B------:R-:W-:-:S03]  /*40d0*/  FFMA.FTZ R50, R3, R48, R50 ;  /* 0x0000003003327223 */ /* 0x000fc60000010032 */
[----:B------:R-:W-:Y:S01]  /*40e0*/  FMUL.FTZ R0, R49, -1.4426950216293334961 ;  /* 0xbfb8aa3b31007820 */ /* 0x000fe20000410000 */
[----:B-1-3--:R-:W-:-:S05]  /*40f0*/  FMUL.FTZ R6, R50, -1.4426950216293334961 ;  /* 0xbfb8aa3b32067820 */ /* 0x00afca0000410000 */
[----:B------:R-:W0:Y:S08]  /*4100*/  MUFU.EX2 R0, R0 ;  /* 0x0000000000007308 */ /* 0x000e300000000800 */
[----:B------:R-:W1:Y:S01]  /*4110*/  MUFU.EX2 R6, R6 ;  /* 0x0000000600067308 */ /* 0x000e620000000800 */
[----:B0-----:R-:W-:-:S07]  /*4120*/  FADD.FTZ R4, R0, 1 ;  /* 0x3f80000000047421 */ /* 0x001fce0000010000 */
[----:B------:R-:W2:Y:S01]  /*4130*/  MUFU.RCP R5, R4 ;  /* 0x0000000400057308 */ /* 0x000ea20000001000 */
[----:B-1----:R-:W-:-:S07]  /*4140*/  FADD.FTZ R7, R6, 1 ;  /* 0x3f80000006077421 */ /* 0x002fce0000010000 */
[----:B------:R-:W0:Y:S01]  /*4150*/  MUFU.RCP R8, R7 ;  /* 0x0000000700087308 */ /* 0x000e220000001000 */
[----:B--2---:R-:W-:Y:S01]  /*4160*/  FADD.FTZ R12, -R5, 1 ;  /* 0x3f800000050c7421 */ /* 0x004fe20000010100 */
[----:B------:R-:W-:-:S03]  /*4170*/  FMUL.FTZ R10, R10, R5 ;  /* 0x000000050a0a7220 */ /* 0x000fc60000410000 */
[----:B------:R-:W-:Y:S01]  /*4180*/  FFMA.FTZ R49, R49, R12, 1 ;  /* 0x3f80000031317423 */ /* 0x000fe2000001000c */
[----:B0-----:R-:W-:Y:S01]  /*4190*/  FADD.FTZ R9, -R8, 1 ;  /* 0x3f80000008097421 */ /* 0x001fe20000010100 */
[----:B------:R-:W-:Y:S02]  /*41a0*/  FMUL.FTZ R11, R11, R8 ;  /* 0x000000080b0b7220 */ /* 0x000fe40000410000 */
[----:B------:R-:W-:Y:S01]  /*41b0*/  FMUL.FTZ R10, R10, R49 ;  /* 0x000000310a0a7220 */ /* 0x000fe20000410000 */
[----:B------:R-:W-:-:S04]  /*41c0*/  FFMA.FTZ R50, R50, R9, 1 ;  /* 0x3f80000032327423 */ /* 0x000fc80000010009 */
[----:B------:R-:W-:-:S07]  /*41d0*/  FMUL.FTZ R11, R11, R50 ;  /* 0x000000320b0b7220 */ /* 0x000fce0000410000 */
.L_x_1636:
        /* <DEDUP_REMOVED lines=12> */
[----:B------:R-:W-:Y:S01]  /*42a0*/  FMUL.FTZ R10, R10, UR11 ;  /* 0x0000000b0a0a7c20 */ /* 0x000fe20008410000 */
[----:B------:R-:W-:Y:S01]  /*42b0*/  LEA R2, P0, R54, UR18, 0x2 ;  /* 0x0000001236027c11 */ /* 0x000fe2000f8010ff */
[----:B------:R-:W-:Y:S01]  /*42c0*/  FMUL.FTZ R11, R11, UR11 ;  /* 0x0000000b0b0b7c20 */ /* 0x000fe20008410000 */
[----:B------:R-:W-:-:S04]  /*42d0*/  IADD3 R19, R55, R19, RZ ;  /* 0x0000001337137210 */ /* 0x000fc80007ffe0ff */
[----:B------:R-:W-:-:S05]  /*42e0*/  LEA.HI.X R3, R54, UR19, R19, 0x2, P0 ;  /* 0x0000001336037c11 */ /* 0x000fca00080f1413 */
[----:B------:R4:W-:Y:S02]  /*42f0*/  STG.E.64 desc[UR12][R2.64], R10 ;  /* 0x0000000a02007986 */ /* 0x0009e4000c101b0c */
.L_x_1638:
[----:B------:R-:W-:Y:S05]  /*4300*/  BSYNC B0 ;  /* 0x0000000000007941 */ /* 0x000fea0003800000 */
.L_x_1637:
        /* <DEDUP_REMOVED lines=8> */
.L_x_1604:
[----:B-1-3--:R-:W1:Y:S01]  /*4390*/  LDC R6, c[0x0][0xc] ;  /* 0x00000300ff067b82 */ /* 0x00ae620000000800 */
[----:B------:R-:W-:Y:S01]  /*43a0*/  ISETP.NE.AND P2, PT, R52, RZ, PT ;  /* 0x000000ff3400720c */ /* 0x000fe20003f45270 */
[----:B------:R-:W-:Y:S06]  /*43b0*/  BSSY B0, `(.L_x_1640) ;  /* 0x0000015000007945 */ /* 0x000fec0003800000 */
[----:B------:R-:W3:Y:S08]  /*43c0*/  LDC R7, c[0x0][0x10] ;  /* 0x00000400ff077b82 */ /* 0x000ef00000000800 */
[----:B----4-:R-:W4:Y:S01]  /*43d0*/  LDC.64 R2, c[0x0][0x258] ;  /* 0x00009600ff027b82 */ /* 0x010f220000000a00 */
[----:B-1----:R-:W-:-:S02]  /*43e0*/  IADD3 R0, R6, -0x1, RZ ;  /* 0xffffffff06007810 */ /* 0x002fc40007ffe0ff */
[----:B------:R-:W-:Y:S02]  /*43f0*/  ISETP.NE.AND P1, PT, R6, 0x1, PT ;  /* 0x000000010600780c */ /* 0x000fe40003f25270 */
[----:B------:R-:W-:Y:S02]  /*4400*/  ISETP.NE.AND P0, PT, R0, UR14, PT ;  /* 0x0000000e00007c0c */ /* 0x000fe4000bf05270 */
[C---:B---3--:R-:W-:Y:S02]  /*4410*/  SHF.L.U32 R0, R7.reuse, 0x1, RZ ;  /* 0x0000000107007819 */ /* 0x048fe400000006ff */
[----:B0-----:R-:W-:Y:S02]  /*4420*/  IADD3 R4, R7, -0x1, RZ ;  /* 0xffffffff07047810 */ /* 0x001fe40007ffe0ff */
        /* <DEDUP_REMOVED lines=13> */
.L_x_1641:
[----:B------:R-:W-:Y:S05]  /*4500*/  BSYNC B0 ;  /* 0x0000000000007941 */ /* 0x000fea0003800000 */
.L_x_1640:
[----:B------:R-:W-:Y:S05]  /*4510*/  @P0 EXIT ;  /* 0x000000000000094d */ /* 0x000fea0003800000 */
[----:B------:R-:W-:Y:S05]  /*4520*/  @P2 BRA `(.L_x_1642) ;  /* 0x0000000000202947 */ /* 0x000fea0003800000 */
[----:B------:R-:W-:-:S05]  /*4530*/  IMAD R0, R6, R7, RZ ;  /* 0x0000000706007224 */ /* 0x000fca00078e02ff */
[----:B------:R-:W-:-:S13]  /*4540*/  ISETP.NE.AND P0, PT, R0, -0x1, PT ;  /* 0xffffffff0000780c */ /* 0x000fda0003f05270 */
[----:B------:R-:W-:Y:S05]  /*4550*/  @!P0 BRA `(.L_x_1642) ;  /* 0x0000000000148947 */ /* 0x000fea0003800000 */
.L_x_1643:
[----:B0-----:R-:W3:Y:S04]  /*4560*/  LDG.E.STRONG.GPU R5, desc[UR12][R2.64] ;  /* 0x0000000c02057981 */ /* 0x001ee8000c1ef900 */
[----:B---3--:R-:W-:Y:S01]  /*4570*/  CCTL.IVALL ;  /* 0x00000000ff00798f */ /* 0x008fe20002000000 */
[----:B------:R-:W-:Y:S05]  /*4580*/  YIELD ;  /* 0x0000000000007946 */ /* 0x000fea0003800000 */
[----:B------:R-:W-:-:S13]  /*4590*/  ISETP.NE.AND P0, PT, R5, R0, PT ;  /* 0x000000000500720c */ /* 0x000fda0003f05270 */
[----:B------:R-:W-:Y:S05]  /*45a0*/  @P0 BRA `(.L_x_1643) ;  /* 0xfffffffc00ec0947 */ /* 0x000fea000383ffff */
.L_x_1642:
        /* <DEDUP_REMOVED lines=21> */
[--C-:B--2---:R-:W-:Y:S02]  /*4700*/  SHF.R.S64 R29, R8, 0x1, R11.reuse ;  /* 0x00000001081d7819 */ /* 0x104fe4000000100b */
[----:B------:R-:W-:-:S04]  /*4710*/  SHF.R.S32.HI R8, RZ, 0x1, R11 ;  /* 0x00000001ff087819 */ /* 0x000fc8000001140b */
[----:B------:R-:W-:-:S07]  /*4720*/  SHF.L.U64.HI R31, R29, 0x2, R8 ;  /* 0x000000021d1f7819 */ /* 0x000fce0000010208 */
.L_x_1644:
        /* <DEDUP_REMOVED lines=25> */
.L_x_1645:
        /* <DEDUP_REMOVED lines=12> */
.L_x_3325:


//--------------------- .text._Z35group_norm_nhwc_bwd_one_pass_kernelI11Fp32IOBf16WLi256ELi16ELi256EEv26Group_norm_nhwc_bwd_params --------------------------
	.section	.text._Z35group_norm_nhwc_bwd_one_pass_kernelI11Fp32IOBf16WLi256ELi16ELi256EEv26Group_norm_nhwc_bwd_params,"ax",@progbits
	.align	128
        .global         _Z35group_norm_nhwc_bwd_one_pass_kernelI11Fp32IOBf16WLi256ELi16ELi256EEv26Group_norm_nhwc_bwd_params
        .type           _Z35group_norm_nhwc_bwd_one_pass_kernelI11Fp32IOBf16WLi256ELi16ELi256EEv26Group_norm_nhwc_bwd_params,@function
        .size           _Z35group_norm_nhwc_bwd_one_pass_kernelI11Fp32IOBf16WLi256ELi16ELi256EEv26Group_norm_nhwc_bwd_params,(.L_x_3326 - _Z35group_norm_nhwc_bwd_one_pass_kernelI11Fp32IOBf16WLi256ELi16ELi256EEv26Group_norm_nhwc_bwd_params)
        .other          _Z35group_norm_nhwc_bwd_one_pass_kernelI11Fp32IOBf16WLi256ELi16ELi256EEv26Group_norm_nhwc_bwd_params,@"STO_CUDA_ENTRY STV_DEFAULT"
_Z35group_norm_nhwc_bwd_one_pass_kernelI11Fp32IOBf16WLi256ELi16ELi256EEv26Group_norm_nhwc_bwd_params:
.text._Z35group_norm_nhwc_bwd_one_pass_kernelI11Fp32IOBf16WLi256ELi16ELi256EEv26Group_norm_nhwc_bwd_params:
        /* <DEDUP_REMOVED lines=34> */
.L_x_1698:
[----:B01----:R-:W0:Y:S01]  /*0220*/  LDC R6, c[0x0][0x2a0] ;  /* 0x0000a800ff067b82 */ /* 0x003e220000000800 */
[----:B------:R-:W-:Y:S01]  /*0230*/  SHF.R.U32.HI R58, RZ, 0x3, R66 ;  /* 0x00000003ff3a7819 */ /* 0x000fe20000011642 */
[----:B------:R-:W-:Y:S01]  /*0240*/  ULDC.64 UR20, c[0x0][0x290] ;  /* 0x0000a40000147ab9 */ /* 0x000fe20000000a00 */
[----:B------:R-:W-:Y:S01]  /*0250*/  ULDC.64 UR18, c[0x0][0x290] ;  /* 0x0000a40000127ab9 */ /* 0x000fe20000000a00 */
[----:B------:R-:W-:Y:S01]  /*0260*/  ISETP.GT.U32.AND P6, PT, R66, 0xff, PT ;  /* 0x000000ff4200780c */ /* 0x000fe20003fc4070 */
[----:B------:R-:W-:-:S03]  /*0270*/  ULDC.64 UR10, c[0x0][0x298] ;  /* 0x0000a600000a7ab9 */ /* 0x000fc60000000a00 */
[----:B------:R-:W1:Y:S01]  /*0280*/  S2UR UR12, SR_CTAID.X ;  /* 0x00000000000c79c3 */ /* 0x000e620000002500 */
        /* <DEDUP_REMOVED lines=35> */
[----:B----4-:R-:W0:Y:S01]  /*04c0*/  @!P5 LDC.64 R10, c[0x0][0x288] ;  /* 0x0000a200ff0adb82 */ /* 0x010e220000000a00 */
[----:B------:R-:W-:Y:S02]  /*04d0*/  ISETP.GE.OR.EX P0, PT, R9, UR19, P6, P0 ;  /* 0x0000001309007c0c */ /* 0x000fe4000b706700 */
[----:B------:R-:W-:Y:S02]  /*04e0*/  ISETP.NE.AND P2, PT, R6, RZ, PT ;  /* 0x000000ff0600720c */ /* 0x000fe40003f45270 */
[----:B------:R-:W-:-:S02]  /*04f0*/  LOP3.LUT R3, RZ, R6, RZ, 0x33, !PT ;  /* 0x00000006ff037212 */ /* 0x000fc400078e33ff */
[----:B------:R-:W-:Y:S01]  /*0500*/  @!P1 IADD3 R2, -R2, RZ, RZ ;  /* 0x000000ff02029210 */ /* 0x000fe20007ffe1ff */
[----:B---3--:R-:W1:Y:S01]  /*0510*/  @!P5 LDC.64 R12, c[0x0][0x230] ;  /* 0x00008c00ff0cdb82 */ /* 0x008e620000000a00 */
[----:B------:R-:W-:Y:S02]  /*0520*/  SHF.L.U32 R4, R66, 0x1, RZ ;  /* 0x0000000142047819 */ /* 0x000fe400000006ff */
[----:B------:R-:W-:Y:S02]  /*0530*/  P2R R67, PR, RZ, 0x1 ;  /* 0x00000001ff437803 */ /* 0x000fe40000000000 */
[----:B------:R-:W-:Y:S02]  /*0540*/  @!P3 IADD3 R0, -R0, RZ, RZ ;  /* 0x000000ff0000b210 */ /* 0x000fe40007ffe1ff */
[----:B------:R-:W-:Y:S01]  /*0550*/  SEL R73, R3, R2, !P2 ;  /* 0x0000000203497207 */ /* 0x000fe20005000000 */
[----:B------:R-:W2:Y:S01]  /*0560*/  @!P5 LDC.64 R14, c[0x0][0x228] ;  /* 0x00008a00ff0edb82 */ /* 0x000ea20000000a00 */
[----:B------:R-:W-:-:S02]  /*0570*/  ISETP.NE.AND P1, PT, R67, RZ, PT ;  /* 0x000000ff4300720c */ /* 0x000fc40003f25270 */
[----:B------:R-:W-:Y:S02]  /*0580*/  LOP3.LUT R4, R4, 0xe, RZ, 0xc0, !PT ;  /* 0x0000000e04047812 */ /* 0x000fe400078ec0ff */
[----:B------:R-:W-:Y:S02]  /*0590*/  SEL R69, R3, R0, !P2 ;  /* 0x0000000003457207 */ /* 0x000fe40005000000 */
[----:B------:R-:W-:Y:S02]  /*05a0*/  IADD3 R18, R58, 0x40, RZ ;  /* 0x000000403a127810 */ /* 0x000fe40007ffe0ff */
[----:B------:R-:W-:Y:S02]  /*05b0*/  SHF.R.S32.HI R0, RZ, 0x1f, R73 ;  /* 0x0000001fff007819 */ /* 0x000fe40000011449 */
[----:B------:R-:W-:Y:S02]  /*05c0*/  LEA R34, R69, R4, 0x4 ;  /* 0x0000000445227211 */ /* 0x000fe400078e20ff */
[----:B------:R-:W-:Y:S01]  /*05d0*/  ISETP.GE.U32.AND P4, PT, R18, UR18, PT ;  /* 0x0000001212007c0c */ /* 0x000fe2000bf86070 */
[----:B------:R-:W-:Y:S01]  /*05e0*/  IMAD R0, R0, UR10, RZ ;  /* 0x0000000a00007c24 */ /* 0x000fe2000f8e02ff */
[----:B------:R-:W-:Y:S01]  /*05f0*/  SHF.R.S32.HI R23, RZ, 0x1f, R18 ;  /* 0x0000001fff177819 */ /* 0x000fe20000011412 */
[----:B------:R-:W3:Y:S01]  /*0600*/  @!P1 LDC.64 R2, c[0x0][0x288] ;  /* 0x0000a200ff029b82 */ /* 0x000ee20000000a00 */
[----:B------:R-:W-:Y:S01]  /*0610*/  SHF.R.S32.HI R35, RZ, 0x1f, R34 ;  /* 0x0000001fff237819 */ /* 0x000fe20000011422 */
[----:B------:R-:W-:Y:S01]  /*0620*/  IMAD R71, R73, UR11, R0 ;  /* 0x0000000b49477c24 */ /* 0x000fe2000f8e0200 */
[----:B------:R-:W-:-:S02]  /*0630*/  ISETP.GE.OR.EX P4, PT, R23, UR19, P6, P4 ;  /* 0x0000001317007c0c */ /* 0x000fc4000b786740 */
[----:B------:R-:W-:Y:S01]  /*0640*/  SHF.R.S32.HI R5, RZ, 0x1f, R57 ;  /* 0x0000001fff057819 */ /* 0x000fe20000011439 */
[----:B------:R-:W-:Y:S01]  /*0650*/  IMAD.WIDE.U32 R72, R73, UR10, R34 ;  /* 0x0000000a49487c25 */ /* 0x000fe2000f8e0022 */
[----:B------:R-:W-:Y:S01]  /*0660*/  IADD3 R8, R58, 0x60, RZ ;  /* 0x000000603a087810 */ /* 0x000fe20007ffe0ff */
[----:B------:R-:W4:Y:S01]  /*0670*/  @!P1 LDC.64 R24, c[0x0][0x230] ;  /* 0x00008c00ff189b82 */ /* 0x000f220000000a00 */
[----:B------:R-:W-:Y:S01]  /*0680*/  SHF.R.S32.HI R59, RZ, 0x1f, R58 ;  /* 0x0000001fff3b7819 */ /* 0x000fe2000001143a */
[----:B0-----:R-:W-:Y:S01]  /*0690*/  @!P5 IMAD R0, R5, R10, RZ ;  /* 0x0000000a0500d224 */ /* 0x001fe200078e02ff */
[----:B------:R-:W-:Y:S01]  /*06a0*/  IADD3 R71, R73, R71, RZ ;  /* 0x0000004749477210 */ /* 0x000fe20007ffe0ff */
[----:B------:R-:W-:Y:S01]  /*06b0*/  ULDC.64 UR10, c[0x0][0x248] ;  /* 0x00009200000a7ab9 */ /* 0x000fe20000000a00 */
[----:B------:R-:W-:Y:S01]  /*06c0*/  @!P5 MOV R70, R72 ;  /* 0x000000480046d202 */ /* 0x000fe20000000f00 */
[C---:B------:R-:W-:Y:S01]  /*06d0*/  @!P5 IMAD R7, R57.reuse, R11, R0 ;  /* 0x0000000b3907d224 */ /* 0x040fe200078e0200 */
[----:B------:R-:W-:Y:S01]  /*06e0*/  ISETP.GE.U32.AND P3, PT, R8, UR18, PT ;  /* 0x0000001208007c0c */ /* 0x000fe2000bf66070 */
[----:B------:R-:W0:Y:S01]  /*06f0*/  @!P1 LDC.64 R16, c[0x0][0x228] ;  /* 0x00008a00ff109b82 */ /* 0x000e220000000a00 */
[----:B------:R-:W-:Y:S01]  /*0700*/  SHF.R.S32.HI R27, RZ, 0x1f, R8 ;  /* 0x0000001fff1b7819 */ /* 0x000fe20000011408 */
[----:B------:R-:W-:Y:S01]  /*0710*/  @!P5 IMAD.WIDE.U32 R4, R57, R10, R70 ;  /* 0x0000000a3904d225 */ /* 0x000fe200078e0046 */
[----:B------:R-:W-:Y:S01]  /*0720*/  IADD3 R0, R58, 0x80, RZ ;  /* 0x000000803a007810 */ /* 0x000fe20007ffe0ff */
[----:B------:R-:W-:Y:S01]  /*0730*/  UIMAD.WIDE UR10, UR9, 0x8, UR10 ;  /* 0x00000008090a78a5 */ /* 0x000fe2000f8e020a */
[----:B------:R-:W-:-:S02]  /*0740*/  ISETP.GE.OR.EX P3, PT, R27, UR19, P6, P3 ;  /* 0x000000131b007c0c */ /* 0x000fc4000b766730 */
[----:B------:R-:W-:Y:S01]  /*0750*/  @!P5 IADD3 R5, R5, R7, RZ ;  /* 0x000000070505d210 */ /* 0x000fe20007ffe0ff */
[----:B------:R-:W4:Y:S01]  /*0760*/  @!P4 LDC.64 R10, c[0x0][0x288] ;  /* 0x0000a200ff0acb82 */ /* 0x000f220000000a00 */
[----:B---3--:R-:W-:Y:S01]  /*0770*/  @!P1 IMAD R20, R9, R2, RZ ;  /* 0x0000000209149224 */ /* 0x008fe200078e02ff */
[C---:B------:R-:W-:Y:S02]  /*0780*/  @!P5 SHF.L.U32 R7, R4.reuse, 0x2, RZ ;  /* 0x000000020407d819 */ /* 0x040fe400000006ff */
[----:B------:R-:W-:Y:S01]  /*0790*/  @!P5 SHF.L.U64.HI R6, R4, 0x2, R5 ;  /* 0x000000020406d819 */ /* 0x000fe20000010205 */
[----:B------:R-:W-:Y:S01]  /*07a0*/  @!P1 IMAD R19, R21, R3, R20 ;  /* 0x0000000315139224 */ /* 0x000fe200078e0214 */
[----:B------:R-:W-:Y:S02]  /*07b0*/  ISETP.GE.U32.AND P2, PT, R0, UR18, PT ;  /* 0x0000001200007c0c */ /* 0x000fe4000bf46070 */
[----:B------:R-:W-:Y:S01]  /*07c0*/  SHF.R.S32.HI R9, RZ, 0x1f, R0 ;  /* 0x0000001fff097819 */ /* 0x000fe20000011400 */
[----:B------:R-:W3:Y:S01]  /*07d0*/  @!P4 LDC.64 R30, c[0x0][0x230] ;  /* 0x00008c00ff1ecb82 */ /* 0x000ee20000000a00 */
[----:B------:R-:W-:-:S02]  /*07e0*/  @!P1 MOV R4, R72 ;  /* 0x0000004800049202 */ /* 0x000fc40000000f00 */
[-C--:B------:R-:W-:Y:S02]  /*07f0*/  @!P1 MOV R5, R71.reuse ;  /* 0x0000004700059202 */ /* 0x080fe40000000f00 */
[----:B------:R-:W-:Y:S02]  /*0800*/  ISETP.GE.OR.EX P2, PT, R9, UR19, P6, P2 ;  /* 0x0000001309007c0c */ /* 0x000fe4000b746720 */
[----:B-1----:R-:W-:Y:S01]  /*0810*/  @!P5 IADD3 R12, P0, R7, R12, RZ ;  /* 0x0000000c070cd210 */ /* 0x002fe20007f1e0ff */
[----:B------:R-:W-:Y:S01]  /*0820*/  @!P1 IMAD.WIDE.U32 R2, R21, R2, R4 ;  /* 0x0000000215029225 */ /* 0x000fe200078e0004 */
[----:B------:R-:W-:Y:S01]  /*0830*/  @!P4 MOV R21, R71 ;  /* 0x000000470015c202 */ /* 0x000fe20000000f00 */
[----:B------:R-:W1:Y:S01]  /*0840*/  @!P3 LDC.64 R4, c[0x0][0x288] ;  /* 0x0000a200ff04bb82 */ /* 0x000e620000000a00 */
[----:B------:R-:W-:Y:S02]  /*0850*/  @!P5 IADD3.X R13, R6, R13, RZ, P0, !PT ;  /* 0x0000000d060dd210 */ /* 0x000fe400007fe4ff */
[----:B--2---:R-:W-:Y:S01]  /*0860*/  @!P5 IADD3 R14, P0, R7, R14, RZ ;  /* 0x0000000e070ed210 */ /* 0x004fe20007f1e0ff */
[----:B----4-:R-:W-:Y:S01]  /*0870*/  @!P4 IMAD R20, R23, R10, RZ ;  /* 0x0000000a1714c224 */ /* 0x010fe200078e02ff */
[----:B------:R-:W-:-:S02]  /*0880*/  @!P1 IADD3 R3, R3, R19, RZ ;  /* 0x0000001303039210 */ /* 0x000fc40007ffe0ff */
[----:B------:R-:W-:Y:S01]  /*0890*/  @!P1 SHF.L.U32 R19, R2, 0x2, RZ ;  /* 0x0000000202139819 */ /* 0x000fe200000006ff */
[----:B------:R-:W-:Y:S01]  /*08a0*/  @!P4 IMAD R23, R18, R11, R20 ;  /* 0x0000000b1217c224 */ /* 0x000fe200078e0214 */
[----:B------:R-:W-:Y:S01]  /*08b0*/  @!P5 IADD3.X R15, R6, R15, RZ, P0, !PT ;  /* 0x0000000f060fd210 */ /* 0x000fe200007fe4ff */
[----:B------:R-:W2:Y:S01]  /*08c0*/  @!P2 LDC.64 R42, c[0x0][0x230] ;  /* 0x00008c00ff2aab82 */ /* 0x000ea20000000a00 */
[----:B------:R-:W-:Y:S02]  /*08d0*/  @!P4 MOV R20, R72 ;  /* 0x000000480014c202 */ /* 0x000fe40000000f00 */
[----:B------:R-:W-:Y:S02]  /*08e0*/  @!P1 SHF.L.U64.HI R26, R2, 0x2, R3 ;  /* 0x00000002021a9819 */ /* 0x000fe40000010203 */
[----:B------:R-:W-:Y:S01]  /*08f0*/  @!P1 IADD3 R24, P0, R19, R24, RZ ;  /* 0x0000001813189210 */ /* 0x000fe20007f1e0ff */
[----:B------:R-:W-:Y:S01]  /*0900*/  @!P4 IMAD.WIDE.U32 R10, R18, R10, R20 ;  /* 0x0000000a120ac225 */ /* 0x000fe200078e0014 */
[----:B------:R-:W-:Y:S01]  /*0910*/  IADD3 R56, R58, 0xe0, RZ ;  /* 0x000000e03a387810 */ /* 0x000fe20007ffe0ff */
[----:B------:R-:W4:Y:S01]  /*0920*/  @!P4 LDC.64 R6, c[0x0][0x228] ;  /* 0x00008a00ff06cb82 */ /* 0x000f220000000a00 */
[----:B------:R-:W-:-:S02]  /*0930*/  @!P1 IADD3.X R25, R26, R25, RZ, P0, !PT ;  /* 0x000000191a199210 */ /* 0x000fc400007fe4ff */
[----:B0-----:R-:W-:Y:S02]  /*0940*/  @!P1 IADD3 R16, P0, R19, R16, RZ ;  /* 0x0000001013109210 */ /* 0x001fe40007f1e0ff */
[----:B------:R-:W-:Y:S01]  /*0950*/  @!P4 IADD3 R11, R11, R23, RZ ;  /* 0x000000170b0bc210 */ /* 0x000fe20007ffe0ff */
[----:B-1----:R-:W-:Y:S01]  /*0960*/  @!P3 IMAD R27, R27, R4, RZ ;  /* 0x000000041b1bb224 */ /* 0x002fe200078e02ff */
[----:B------:R-:W-:Y:S01]  /*0970*/  @!P1 IADD3.X R17, R26, R17, RZ, P0, !PT ;  /* 0x000000111a119210 */ /* 0x000fe200007fe4ff */
[----:B------:R-:W0:Y:S01]  /*0980*/  @!P2 LDC.64 R2, c[0x0][0x288] ;  /* 0x0000a200ff02ab82 */ /* 0x000e220000000a00 */
[----:B------:R-:W-:Y:S01]  /*0990*/  @!P4 SHF.L.U32 R23, R10, 0x2, RZ ;  /* 0x000000020a17c819 */ /* 0x000fe200000006ff */
[----:B------:R-:W-:Y:S01]  /*09a0*/  @!P3 IMAD R5, R8, R5, R27 ;  /* 0x000000050805b224 */ /* 0x000fe200078e021b */
[----:B------:R-:W-:Y:S02]  /*09b0*/  @!P4 SHF.L.U64.HI R26, R10, 0x2, R11 ;  /* 0x000000020a1ac819 */ /* 0x000fe4000001020b */
[----:B------:R-:W-:-:S02]  /*09c0*/  @!P3 MOV R10, R72 ;  /* 0x00000048000ab202 */ /* 0x000fc40000000f00 */
[----:B------:R-:W-:Y:S01]  /*09d0*/  @!P3 MOV R11, R71 ;  /* 0x00000047000bb202 */ /* 0x000fe20000000f00 */
[----:B------:R-:W1:Y:S01]  /*09e0*/  @!P3 LDC.64 R18, c[0x0][0x230] ;  /* 0x00008c00ff12bb82 */ /* 0x000e620000000a00 */
[----:B---3--:R-:W-:Y:S02]  /*09f0*/  @!P4 IADD3 R30, P0, R23, R30, RZ ;  /* 0x0000001e171ec210 */ /* 0x008fe40007f1e0ff */
[----:B------:R-:W-:Y:S01]  /*0a00*/  ISETP.GE.U32.AND P1, PT, R58, UR18, PT ;  /* 0x000000123a007c0c */ /* 0x000fe2000bf26070 */
[----:B------:R-:W-:Y:S01]  /*0a10*/  @!P3 IMAD.WIDE.U32 R10, R8, R4, R10 ;  /* 0x00000004080ab225 */ /* 0x000fe200078e000a */
[----:B------:R-:W-:Y:S02]  /*0a20*/  @!P4 IADD3.X R31, R26, R31, RZ, P0, !PT ;  /* 0x0000001f1a1fc210 */ /* 0x000fe400007fe4ff */
[----:B------:R-:W-:Y:S01]  /*0a30*/  ISETP.GE.OR.EX P1, PT, R59, UR19, P6, P1 ;  /* 0x000000133b007c0c */ /* 0x000fe2000b726710 */
[----:B------:R-:W3:Y:S01]  /*0a40*/  @!P3 LDC.64 R20, c[0x0][0x228] ;  /* 0x00008a00ff14bb82 */ /* 0x000ee20000000a00 */
[----:B----4-:R-:W-:-:S02]  /*0a50*/  @!P4 IADD3 R4, P0, R23, R6, RZ ;  /* 0x000000061704c210 */ /* 0x010fc40007f1e0ff */
[----:B------:R-:W-:Y:S02]  /*0a60*/  @!P3 IADD3 R11, R11, R5, RZ ;  /* 0x000000050b0bb210 */ /* 0x000fe40007ffe0ff */
[----:B------:R-:W-:Y:S02]  /*0a70*/  @!P4 IADD3.X R5, R26, R7, RZ, P0, !PT ;  /* 0x000000071a05c210 */ /* 0x000fe400007fe4ff */
[----:B------:R-:W-:Y:S01]  /*0a80*/  @!P2 MOV R7, R71 ;  /* 0x000000470007a202 */ /* 0x000fe20000000f00 */
[----:B0-----:R-:W-:Y:S01]  /*0a90*/  @!P2 IMAD R6, R9, R2, RZ ;  /* 0x000000020906a224 */ /* 0x001fe200078e02ff */
[C---:B------:R-:W-:Y:S01]  /*0aa0*/  @!P3 SHF.L.U32 R9, R10.reuse, 0x2, RZ ;  /* 0x000000020a09b819 */ /* 0x040fe200000006ff */
[----:B------:R-:W0:Y:S01]  /*0ab0*/  @!P2 LDC.64 R44, c[0x0][0x228] ;  /* 0x00008a00ff2cab82 */ /* 0x000e220000000a00 */
[----:B------:R-:W-:Y:S01]  /*0ac0*/  @!P3 SHF.L.U64.HI R10, R10, 0x2, R11 ;  /* 0x000000020a0ab819 */ /* 0x000fe2000001020b */
[----:B------:R-:W-:Y:S01]  /*0ad0*/  @!P2 IMAD R11, R0, R3, R6 ;  /* 0x00000003000ba224 */ /* 0x000fe200078e0206 */
[----:B------:R-:W-:-:S02]  /*0ae0*/  @!P2 MOV R6, R72 ;  /* 0x000000480006a202 */ /* 0x000fc40000000f00 */
[----:B------:R-:W-:Y:S02]  /*0af0*/  SHF.R.S32.HI R55, RZ, 0x1f, R56 ;  /* 0x0000001fff377819 */ /* 0x000fe40000011438 */
[----:B-1----:R-:W-:Y:S01]  /*0b00*/  @!P3 IADD3 R18, P0, R9, R18, RZ ;  /* 0x000000120912b210 */ /* 0x002fe20007f1e0ff */
[----:B------:R-:W-:Y:S01]  /*0b10*/  @!P2 IMAD.WIDE.U32 R2, R0, R2, R6 ;  /* 0x000000020002a225 */ /* 0x000fe200078e0006 */
[----:B------:R-:W1:Y:S01]  /*0b20*/  @!P1 LDC.64 R46, c[0x0][0x230] ;  /* 0x00008c00ff2e9b82 */ /* 0x000e620000000a00 */
[----:B------:R-:W-:Y:S02]  /*0b30*/  P2R R22, PR, RZ, 0x20 ;  /* 0x00000020ff167803 */ /* 0x000fe40000000000 */
[----:B------:R-:W-:Y:S02]  /*0b40*/  @!P3 IADD3.X R19, R10, R19, RZ, P0, !PT ;  /* 0x000000130a13b210 */ /* 0x000fe400007fe4ff */
[----:B------:R-:W-:Y:S02]  /*0b50*/  @!P2 IADD3 R7, R3, R11, RZ ;  /* 0x0000000b0307a210 */ /* 0x000fe40007ffe0ff */
[----:B------:R-:W-:-:S02]  /*0b60*/  @!P2 SHF.L.U32 R3, R2, 0x2, RZ ;  /* 0x000000020203a819 */ /* 0x000fc400000006ff */
[----:B------:R-:W-:Y:S02]  /*0b70*/  @!P2 SHF.L.U64.HI R2, R2, 0x2, R7 ;  /* 0x000000020202a819 */ /* 0x000fe40000010207 */
[----:B------:R-:W4:Y:S01]  /*0b80*/  @!P1 LDC.64 R6, c[0x0][0x288] ;  /* 0x0000a200ff069b82 */ /* 0x000f220000000a00 */
[----:B---3--:R-:W-:Y:S02]  /*0b90*/  @!P3 IADD3 R20, P0, R9, R20, RZ ;  /* 0x000000140914b210 */ /* 0x008fe40007f1e0ff */
[----:B------:R-:W-:Y:S02]  /*0ba0*/  IADD3 R9, R58, 0xa0, RZ ;  /* 0x000000a03a097810 */ /* 0x000fe40007ffe0ff */
[----:B------:R-:W-:Y:S02]  /*0bb0*/  @!P3 IADD3.X R21, R10, R21, RZ, P0, !PT ;  /* 0x000000150a15b210 */ /* 0x000fe400007fe4ff */
[----:B--2---:R-:W-:-:S04]  /*0bc0*/  @!P2 IADD3 R42, P0, R3, R42, RZ ;  /* 0x0000002a032aa210 */ /* 0x004fc80007f1e0ff */
[C---:B------:R-:W-:Y:S02]  /*0bd0*/  @!P2 IADD3.X R43, R2.reuse, R43, RZ, P0, !PT ;  /* 0x0000002b022ba210 */ /* 0x040fe400007fe4ff */
[----:B0-----:R-:W-:Y:S02]  /*0be0*/  @!P2 IADD3 R44, P0, R3, R44, RZ ;  /* 0x0000002c032ca210 */ /* 0x001fe40007f1e0ff */
[----:B------:R-:W-:Y:S02]  /*0bf0*/  @!P1 MOV R3, R71 ;  /* 0x0000004700039202 */ /* 0x000fe40000000f00 */
[----:B------:R-:W-:Y:S02]  /*0c00*/  @!P2 IADD3.X R45, R2, R45, RZ, P0, !PT ;  /* 0x0000002d022da210 */ /* 0x000fe400007fe4ff */
[----:B------:R-:W-:Y:S01]  /*0c10*/  @!P1 MOV R2, R72 ;  /* 0x0000004800029202 */ /* 0x000fe20000000f00 */
[----:B----4-:R-:W-:-:S04]  /*0c20*/  @!P1 IMAD R0, R59, R6, RZ ;  /* 0x000000063b009224 */ /* 0x010fc800078e02ff */
[----:B------:R-:W-:-:S04]  /*0c30*/  @!P1 IMAD.WIDE.U32 R2, R58, R6, R2 ;  /* 0x000000063a029225 */ /* 0x000fc800078e0002 */
[----:B------:R-:W-:Y:S01]  /*0c40*/  @!P1 IMAD R7, R58, R7, R0 ;  /* 0x000000073a079224 */ /* 0x000fe200078e0200 */
[----:B------:R-:W-:-:S04]  /*0c50*/  @!P1 SHF.L.U32 R37, R2, 0x2, RZ ;  /* 0x0000000202259819 */ /* 0x000fc800000006ff */
[----:B------:R-:W-:Y:S02]  /*0c60*/  @!P1 IADD3 R3, R3, R7, RZ ;  /* 0x0000000703039210 */ /* 0x000fe40007ffe0ff */
[----:B------:R-:W0:Y:S01]  /*0c70*/  @!P1 LDC.64 R6, c[0x0][0x228] ;  /* 0x00008a00ff069b82 */ /* 0x000e220000000a00 */
[C---:B-1----:R-:W-:Y:S02]  /*0c80*/  @!P1 IADD3 R46, P0, R37.reuse, R46, RZ ;  /* 0x0000002e252e9210 */ /* 0x042fe40007f1e0ff */
[----:B------:R-:W-:Y:S02]  /*0c90*/  @!P1 SHF.L.U64.HI R2, R2, 0x2, R3 ;  /* 0x0000000202029819 */ /* 0x000fe40000010203 */
[----:B------:R-:W-:Y:S02]  /*0ca0*/  SHF.R.S32.HI R3, RZ, 0x1f, R9 ;  /* 0x0000001fff037819 */ /* 0x000fe40000011409 */
[----:B------:R-:W-:Y:S02]  /*0cb0*/  @!P1 IADD3.X R47, R2, R47, RZ, P0, !PT ;  /* 0x0000002f022f9210 */ /* 0x000fe400007fe4ff */
[----:B0-----:R-:W-:-:S04]  /*0cc0*/  @!P1 IADD3 R36, P0, R37, R6, RZ ;  /* 0x0000000625249210 */ /* 0x001fc80007f1e0ff */
        /* <DEDUP_REMOVED lines=37> */
[----:B------:R-:W-:Y:S02]  /*0f20*/  CS2R R32, SRZ ;  /* 0x0000000000207805 */ /* 0x000fe4000001ff00 */
[----:B------:R-:W-:Y:S02]  /*0f30*/  CS2R R10, SRZ ;  /* 0x00000000000a7805 */ /* 0x000fe4000001ff00 */
        /* <DEDUP_REMOVED lines=24> */
[----:B------:R-:W-:-:S02]  /*10c0*/  ISETP.NE.AND P5, PT, R67, RZ, PT ;  /* 0x000000ff4300720c */ /* 0x000fc40003fa5270 */
[----:B0-----:R-:W-:Y:S02]  /*10d0*/  CS2R R26, SRZ ;  /* 0x00000000001a7805 */ /* 0x001fe4000001ff00 */
[----:B------:R-:W-:Y:S02]  /*10e0*/  CS2R R8, SRZ ;  /* 0x0000000000087805 */ /* 0x000fe4000001ff00 */
[----:B-1----:R-:W-:Y:S02]  /*10f0*/  CS2R R12, SRZ ;  /* 0x00000000000c7805 */ /* 0x002fe4000001ff00 */
[----:B------:R0:W5:Y:S01]  /*1100*/  @!P3 LDG.E.64 R26, desc[UR14][R18.64] ;  /* 0x0000000e121ab981 */ /* 0x000162000c1e1b00 */
[----:B--2---:R-:W-:-:S03]  /*1110*/  CS2R R14, SRZ ;  /* 0x00000000000e7805 */ /* 0x004fc6000001ff00 */
[----:B------:R1:W5:Y:S04]  /*1120*/  @!P4 LDG.E.64 R12, desc[UR14][R4.64] ;  /* 0x0000000e040cc981 */ /* 0x000368000c1e1b00 */
[----:B------:R2:W5:Y:S01]  /*1130*/  @!P5 LDG.E.64 R32, desc[UR14][R24.64] ;  /* 0x0000000e1820d981 */ /* 0x000562000c1e1b00 */
[----:B0-----:R-:W-:-:S03]  /*1140*/  CS2R R18, SRZ ;  /* 0x0000000000127805 */ /* 0x001fc6000001ff00 */
[----:B------:R0:W5:Y:S01]  /*1150*/  @!P5 LDG.E.64 R10, desc[UR14][R16.64] ;  /* 0x0000000e100ad981 */ /* 0x000162000c1e1b00 */
[----:B-1----:R-:W-:-:S03]  /*1160*/  CS2R R4, SRZ ;  /* 0x0000000000047805 */ /* 0x002fc6000001ff00 */
[----:B------:R1:W5:Y:S01]  /*1170*/  @!P3 LDG.E.64 R14, desc[UR14][R20.64] ;  /* 0x0000000e140eb981 */ /* 0x000362000c1e1b00 */
[----:B--2---:R-:W-:-:S03]  /*1180*/  CS2R R24, SRZ ;  /* 0x0000000000187805 */ /* 0x004fc6000001ff00 */
[----:B------:R2:W5:Y:S01]  /*1190*/  @!P6 LDG.E.64 R8, desc[UR14][R48.64] ;  /* 0x0000000e3008e981 */ /* 0x000562000c1e1b00 */
[----:B0-----:R-:W-:-:S03]  /*11a0*/  CS2R R16, SRZ ;  /* 0x0000000000107805 */ /* 0x001fc6000001ff00 */
[----:B------:R2:W5:Y:S01]  /*11b0*/  @!P2 LDG.E.64 R24, desc[UR14][R42.64] ;  /* 0x0000000e2a18a981 */ /* 0x000562000c1e1b00 */
[----:B-1----:R-:W-:-:S03]  /*11c0*/  CS2R R20, SRZ ;  /* 0x0000000000147805 */ /* 0x002fc6000001ff00 */
[----:B------:R2:W5:Y:S04]  /*11d0*/  @!P2 LDG.E.64 R16, desc[UR14][R44.64] ;  /* 0x0000000e2c10a981 */ /* 0x000568000c1e1b00 */
[----:B------:R2:W5:Y:S04]  /*11e0*/  @!P1 LDG.E.64 R18, desc[UR14][R36.64] ;  /* 0x0000000e24129981 */ /* 0x000568000c1e1b00 */
[----:B------:R2:W5:Y:S04]  /*11f0*/  @!P0 LDG.E.64 R4, desc[UR14][R38.64] ;  /* 0x0000000e26048981 */ /* 0x000568000c1e1b00 */
[----:B------:R2:W5:Y:S01]  /*1200*/  @!P0 LDG.E.64 R20, desc[UR14][R40.64] ;  /* 0x0000000e28148981 */ /* 0x000562000c1e1b00 */
[----:B------:R-:W-:Y:S01]  /*1210*/  ISETP.GT.U32.AND P5, PT, R66, 0xff, PT ;  /* 0x000000ff4200780c */ /* 0x000fe20003fa4070 */
[----:B------:R-:W-:Y:S01]  /*1220*/  UMOV UR17, 0x3f800000 ;  /* 0x3f80000000117882 */ /* 0x000fe20000000000 */
[----:B------:R-:W-:Y:S01]  /*1230*/  @UP0 UMOV UR17, UR10 ;  /* 0x0000000a00110c82 */ /* 0x000fe20008000000 */
[----:B------:R-:W-:Y:S01]  /*1240*/  BSSY B0, `(.L_x_1647) ;  /* 0x0000015000007945 */ /* 0x000fe20003800000 */
[----:B------:R-:W-:-:S02]  /*1250*/  CS2R R64, SRZ ;  /* 0x0000000000407805 */ /* 0x000fc4000001ff00 */
[----:B------:R-:W-:-:S07]  /*1260*/  CS2R R62, SRZ ;  /* 0x00000000003e7805 */ /* 0x000fce000001ff00 */
[----:B--2---:R-:W-:Y:S05]  /*1270*/  @P5 BRA `(.L_x_1648) ;  /* 0x0000000000445947 */ /* 0x004fea0003800000 */
[C---:B------:R-:W-:Y:S01]  /*1280*/  SHF.L.U32 R39, R34.reuse, 0x1, RZ ;  /* 0x0000000122277819 */ /* 0x040fe200000006ff */
[----:B------:R-:W-:Y:S01]  /*1290*/  ULDC.64 UR10, c[0x0][0x238] ;  /* 0x00008e00000a7ab9 */ /* 0x000fe20000000a00 */
[----:B------:R-:W-:Y:S02]  /*12a0*/  SHF.L.U64.HI R0, R34, 0x1, R35 ;  /* 0x0000000122007819 */ /* 0x000fe40000010223 */
[----:B------:R-:W-:-:S04]  /*12b0*/  IADD3 R34, P5, R39, UR10, RZ ;  /* 0x0000000a27227c10 */ /* 0x000fc8000ffbe0ff */
[----:B------:R-:W-:Y:S02]  /*12c0*/  IADD3.X R35, R0, UR11, RZ, P5, !PT ;  /* 0x0000000b00237c10 */ /* 0x000fe4000affe4ff */
[----:B------:R-:W-:-:S03]  /*12d0*/  ISETP.NE.AND P5, PT, RZ, UR16, PT ;  /* 0x00000010ff007c0c */ /* 0x000fc6000bfa5270 */
[----:B------:R-:W2:Y:S04]  /*12e0*/  LDG.E.U16 R65, desc[UR14][R34.64] ;  /* 0x0000000e22417981 */ /* 0x000ea8000c1e1500 */
[----:B------:R-:W3:Y:S06]  /*12f0*/  LDG.E.U16 R62, desc[UR14][R34.64+0x2] ;  /* 0x0000020e223e7981 */ /* 0x000eec000c1e1500 */
[----:B------:R-:W0:Y:S02]  /*1300*/  @P5 LDC.64 R36, c[0x0][0x240] ;  /* 0x00009000ff245b82 */ /* 0x000e240000000a00 */
        /* <DEDUP_REMOVED lines=8> */
.L_x_1648:
[----:B------:R-:W-:Y:S05]  /*1390*/  BSYNC B0 ;  /* 0x0000000000007941 */ /* 0x000fea0003800000 */
.L_x_1647:
[----:B------:R-:W-:Y:S01]  /*13a0*/  ISETP.NE.AND P5, PT, RZ, UR16, PT ;  /* 0x00000010ff007c0c */ /* 0x000fe2000bfa5270 */
[----:B-----5:R-:W-:Y:S01]  /*13b0*/  FADD.FTZ R30, R30, -UR13 ;  /* 0x8000000d1e1e7e21 */ /* 0x020fe20008010000 */
[----:B------:R-:W-:Y:S01]  /*13c0*/  FADD.FTZ R53, R31, -UR13 ;  /* 0x8000000d1f357e21 */ /* 0x000fe20008010000 */
[----:B------:R-:W-:Y:S01]  /*13d0*/  FADD.FTZ R52, R32, -UR13 ;  /* 0x8000000d20347e21 */ /* 0x000fe20008010000 */
[----:B------:R-:W-:Y:S01]  /*13e0*/  FADD.FTZ R51, R33, -UR13 ;  /* 0x8000000d21337e21 */ /* 0x000fe20008010000 */
[----:B------:R-:W-:Y:S01]  /*13f0*/  P2R R0, PR, RZ, 0x20 ;  /* 0x00000020ff007803 */ /* 0x000fe20000000000 */
[----:B------:R-:W-:Y:S01]  /*1400*/  FMUL.FTZ R54, R30, UR17 ;  /* 0x000000111e367c20 */ /* 0x000fe20008410000 */
[----:B------:R-:W-:Y:S01]  /*1410*/  MOV R33, R10 ;  /* 0x0000000a00217202 */ /* 0x000fe20000000f00 */
        /* <DEDUP_REMOVED lines=22> */
.L_x_1649:
        /* <DEDUP_REMOVED lines=26> */
.L_x_1650:
        /* <DEDUP_REMOVED lines=31> */
.L_x_1651:
        /* <DEDUP_REMOVED lines=31> */
.L_x_1652:
        /* <DEDUP_REMOVED lines=31> */
.L_x_1653:
        /* <DEDUP_REMOVED lines=31> */
.L_x_1654:
        /* <DEDUP_REMOVED lines=31> */
.L_x_1655:
        /* <DEDUP_REMOVED lines=28> */
[----:B------:R-:W-:-:S04]  /*2290*/  FFMA.FTZ R23, R23, R76, 1 ;  /* 0x3f80000017177423 */ /* 0x000fc8000001004c */
[----:B------:R-:W-:Y:S01]  /*22a0*/  FMUL.FTZ R22, R22, R23 ;  /* 0x0000001716167220 */ /* 0x000fe20000410000 */
[----:B------:R-:W-:-:S07]  /*22b0*/  FMUL.FTZ R23, R40, R75 ;  /* 0x0000004b28177220 */ /* 0x000fce0000410000 */
.L_x_1656:
        /* <DEDUP_REMOVED lines=98> */
.L_x_1658:
[----:B------:R-:W-:Y:S05]  /*28e0*/  BSYNC B0 ;  /* 0x0000000000007941 */ /* 0x000fea0003800000 */
.L_x_1657:
        /* <DEDUP_REMOVED lines=160> */
.L_x_1660:
[----:B------:R-:W-:Y:S05]  /*32f0*/  BSYNC B0 ;  /* 0x0000000000007941 */ /* 0x000fea0003800000 */
.L_x_1659:
        /* <DEDUP_REMOVED lines=19> */
.L_x_1662:
[----:B------:R-:W-:Y:S05]  /*3430*/  BSYNC B0 ;  /* 0x0000000000007941 */ /* 0x000fea0003800000 */
.L_x_1661:
        /* <DEDUP_REMOVED lines=35> */
.L_x_1665:
[----:B------:R-:W2:Y:S04]  /*3670*/  LDG.E.STRONG.GPU R28, desc[UR14][R24.64] ;  /* 0x0000000e181c7981 */ /* 0x000ea8000c1ef900 */
[----:B--2---:R-:W-:Y:S01]  /*3680*/  CCTL.IVALL ;  /* 0x00000000ff00798f */ /* 0x004fe20002000000 */
[----:B------:R-:W-:Y:S05]  /*3690*/  YIELD ;  /* 0x0000000000007946 */ /* 0x000fea0003800000 */
[----:B------:R-:W-:-:S13]  /*36a0*/  ISETP.NE.AND P6, PT, R28, R31, PT ;  /* 0x0000001f1c00720c */ /* 0x000fda0003fc5270 */
[----:B------:R-:W-:Y:S05]  /*36b0*/  @P6 BRA `(.L_x_1665) ;  /* 0xfffffffc00ec6947 */ /* 0x000fea000383ffff */
.L_x_1664:
        /* <DEDUP_REMOVED lines=20> */
.L_x_1669:
        /* <DEDUP_REMOVED lines=117> */
.L_x_1668:
        /* <DEDUP_REMOVED lines=62> */
.L_x_1670:
[----:B------:R-:W-:-:S06]  /*4330*/  UISETP.NE.OR UP0, UPT, UR10, URZ, UP0 ;  /* 0x0000003f0a00728c */ /* 0x000fcc0008705670 */
[----:B------:R-:W-:-:S13]  /*4340*/  PLOP3.LUT P6, PT, PT, PT, UP0, 0x80, 0x0 ;  /* 0x000000000000781c */ /* 0x000fda0003fcf008 */
[----:B------:R-:W-:Y:S05]  /*4350*/  @!P6 BRA `(.L_x_1666) ;  /* 0x000000000088e947 */ /* 0x000fea0003800000 */
.L_x_1667:
[----:B------:R-:W0:Y:S01]  /*4360*/  S2UR UR11, SR_CTAID.X ;  /* 0x00000000000b79c3 */ /* 0x000e220000002500 */
[----:B------:R-:W-:Y:S01]  /*4370*/  NOP ;  /* 0x0000000000007918 */ /* 0x000fe20000000000 */
.L_x_1671:
        /* <DEDUP_REMOVED lines=32> */
.L_x_1666:
        /* <DEDUP_REMOVED lines=10> */
.L_x_1673:
[----:B------:R-:W-:Y:S05]  /*4620*/  BSYNC B0 ;  /* 0x0000000000007941 */ /* 0x000fea0003800000 */
.L_x_1672:
        /* <DEDUP_REMOVED lines=17> */
.L_x_1663:
        /* <DEDUP_REMOVED lines=34> */
.L_x_1674:
        /* <DEDUP_REMOVED lines=19> */
.L_x_1676:
[----:B------:R-:W-:Y:S05]  /*4a90*/  BSYNC B0 ;  /* 0x0000000000007941 */ /* 0x000fea0003800000 */
.L_x_1675:
        /* <DEDUP_REMOVED lines=21> */
.L_x_1677:
[----:B------:R-:W-:Y:S01]  /*4bf0*/  ISETP.NE.AND P5, PT, R67, RZ, PT ;  /* 0x000000ff4300720c */ /* 0x000fe20003fa5270 */
[----:B------:R-:W-:-:S12]  /*4c00*/  BSSY B0, `(.L_x_1678) ;  /* 0x0000015000007945 */ /* 0x000fd80003800000 */
[----:B------:R-:W-:Y:S05]  /*4c10*/  @P5 BRA `(.L_x_1679) ;  /* 0x00000000004c5947 */ /* 0x000fea0003800000 */
[----:B------:R-:W-:Y:S01]  /*4c20*/  IADD3 R23, R58, 0x20, RZ ;  /* 0x000000203a177810 */ /* 0x000fe20007ffe0ff */
[----:B------:R-:W-:Y:S01]  /*4c30*/  ULDC.64 UR10, c[0x0][0x288] ;  /* 0x0000a200000a7ab9 */ /* 0x000fe20000000a00 */
[----:B0-----:R-:W-:Y:S01]  /*4c40*/  MOV R18, R72 ;  /* 0x0000004800127202 */ /* 0x001fe20000000f00 */
[-CC-:B------:R-:W-:Y:S01]  /*4c50*/  FFMA.FTZ R52, R52, R27.reuse, R26.reuse ;  /* 0x0000001b34347223 */ /* 0x180fe2000001001a */
[----:B------:R-:W-:Y:S01]  /*4c60*/  SHF.R.S32.HI R22, RZ, 0x1f, R23 ;  /* 0x0000001fff167819 */ /* 0x000fe20000011417 */
[----:B------:R-:W-:Y:S01]  /*4c70*/  FFMA.FTZ R51, R51, R27, R26 ;  /* 0x0000001b33337223 */ /* 0x000fe2000001001a */
[----:B------:R-:W-:-:S03]  /*4c80*/  MOV R19, R71 ;  /* 0x0000004700137202 */ /* 0x000fc60000000f00 */
[----:B------:R-:W-:Y:S02]  /*4c90*/  IMAD R22, R22, UR10, RZ ;  /* 0x0000000a16167c24 */ /* 0x000fe4000f8e02ff */
        /* <DEDUP_REMOVED lines=11> */
.L_x_1679:
[----:B------:R-:W-:Y:S05]  /*4d50*/  BSYNC B0 ;  /* 0x0000000000007941 */ /* 0x000fea0003800000 */
.L_x_1678:
        /* <DEDUP_REMOVED lines=27> */
.L_x_1680:
[----:B------:R-:W-:Y:S04]  /*4f10*/  BSSY B0, `(.L_x_1681) ;  /* 0x0000015000007945 */ /* 0x000fe80003800000 */
[----:B------:R-:W-:Y:S05]  /*4f20*/  @P4 BRA `(.L_x_1682) ;  /* 0x00000000004c4947 */ /* 0x000fea0003800000 */
        /* <DEDUP_REMOVED lines=19> */
.L_x_1682:
[----:B------:R-:W-:Y:S05]  /*5060*/  BSYNC B0 ;  /* 0x0000000000007941 */ /* 0x000fea0003800000 */
.L_x_1681:
        /* <DEDUP_REMOVED lines=19> */
.L_x_1683:
[----:B------:R-:W-:Y:S04]  /*51a0*/  BSSY B0, `(.L_x_1684) ;  /* 0x0000015000007945 */ /* 0x000fe80003800000 */
[----:B------:R-:W-:Y:S05]  /*51b0*/  @P3 BRA `(.L_x_1685) ;  /* 0x00000000004c3947 */ /* 0x000fea0003800000 */
[----:B--2---:R-:W-:Y:S01]  /*51c0*/  IADD3 R13, R58, 0x60, RZ ;  /* 0x000000603a0d7810 */ /* 0x004fe20007ffe0ff */
        /* <DEDUP_REMOVED lines=18> */
.L_x_1685:
[----:B------:R-:W-:Y:S05]  /*52f0*/  BSYNC B0 ;  /* 0x0000000000007941 */ /* 0x000fea0003800000 */
.L_x_1684:
[----:B------:R-:W-:Y:S05]  /*5300*/  @!P6 BRA `(.L_x_1686) ;  /* 0x000000000048e947 */ /* 0x000fea0003800000 */
[----:B-1----:R-:W-:Y:S01]  /*5310*/  FFMA.FTZ R10, R46, R65, R63 ;  /* 0x000000412e0a7223 */ /* 0x002fe2000001003f */
[----:B------:R-:W-:-:S03]  /*5320*/  FFMA.FTZ R11, R45, R62, R64 ;  /* 0x0000003e2d0b7223 */ /* 0x000fc60000010040 */
[----:B--23--:R-:W-:Y:S01]  /*5330*/  FMUL.FTZ R12, R10, -1.4426950216293334961 ;  /* 0xbfb8aa3b0a0c7820 */ /* 0x00cfe20000410000 */
        /* <DEDUP_REMOVED lines=15> */
.L_x_1686:
[----:B------:R-:W-:Y:S04]  /*5430*/  BSSY B0, `(.L_x_1687) ;  /* 0x0000015000007945 */ /* 0x000fe80003800000 */
[----:B------:R-:W-:Y:S05]  /*5440*/  @P2 BRA `(.L_x_1688) ;  /* 0x00000000004c2947 */ /* 0x000fea0003800000 */
[----:B------:R-:W-:Y:S01]  /*5450*/  IADD3 R15, R58, 0x80, RZ ;  /* 0x000000803a0f7810 */ /* 0x000fe20007ffe0ff */
        /* <DEDUP_REMOVED lines=9> */
[----:B--23--:R-:W-:-:S04]  /*54f0*/  IMAD.WIDE.U32 R12, R15, UR10, R10 ;  /* 0x0000000a0f0c7c25 */ /* 0x00cfc8000f8e000a */
        /* <DEDUP_REMOVED lines=8> */
.L_x_1688:
[----:B------:R-:W-:Y:S05]  /*5580*/  BSYNC B0 ;  /* 0x0000000000007941 */ /* 0x000fea0003800000 */
.L_x_1687:
[----:B------:R-:W-:Y:S05]  /*5590*/  @!P6 BRA `(.L_x_1689) ;  /* 0x000000000048e947 */ /* 0x000fea0003800000 */
[----:B-1--4-:R-:W-:Y:S01]  /*55a0*/  FFMA.FTZ R10, R44, R65, R63 ;  /* 0x000000412c0a7223 */ /* 0x012fe2000001003f */
        /* <DEDUP_REMOVED lines=17> */
.L_x_1689:
[----:B------:R-:W-:Y:S04]  /*56c0*/  BSSY B0, `(.L_x_1690) ;  /* 0x0000015000007945 */ /* 0x000fe80003800000 */
[----:B------:R-:W-:Y:S05]  /*56d0*/  @P0 BRA `(.L_x_1691) ;  /* 0x00000000004c0947 */ /* 0x000fea0003800000 */
[----:B------:R-:W-:Y:S01]  /*56e0*/  IADD3 R15, R58, 0xa0, RZ ;  /* 0x000000a03a0f7810 */ /* 0x000fe20007ffe0ff */
[----:B------:R-:W-:Y:S01]  /*56f0*/  ULDC.64 UR10, c[0x0][0x288] ;  /* 0x0000a200000a7ab9 */ /* 0x000fe20000000a00 */
[----:B-1--4-:R-:W-:Y:S01]  /*5700*/  MOV R10, R72 ;  /* 0x00000048000a7202 */ /* 0x012fe20000000f00 */
        /* <DEDUP_REMOVED lines=16> */
.L_x_1691:
[----:B------:R-:W-:Y:S05]  /*5810*/  BSYNC B0 ;  /* 0x0000000000007941 */ /* 0x000fea0003800000 */
.L_x_1690:
[----:B------:R-:W-:Y:S05]  /*5820*/  @!P6 BRA `(.L_x_1692) ;  /* 0x000000000048e947 */ /* 0x000fea0003800000 */
[----:B------:R-:W-:Y:S01]  /*5830*/  FFMA.FTZ R5, R0, R65, R63 ;  /* 0x0000004100057223 */ /* 0x000fe2000001003f */
[----:B-1--4-:R-:W-:-:S03]  /*5840*/  FFMA.FTZ R10, R2, R62, R64 ;  /* 0x0000003e020a7223 */ /* 0x012fc60000010040 */
[----:B------:R-:W-:Y:S01]  /*5850*/  FMUL.FTZ R11, R5, -1.4426950216293334961 ;  /* 0xbfb8aa3b050b7820 */ /* 0x000fe20000410000 */
[----:B------:R-:W-:-:S05]  /*5860*/  FMUL.FTZ R14, R10, -1.4426950216293334961 ;  /* 0xbfb8aa3b0a0e7820 */ /* 0x000fca0000410000 */
[----:B------:R-:W2:Y:S08]  /*5870*/  MUFU.EX2 R11, R11 ;  /* 0x0000000b000b7308 */ /* 0x000eb00000000800 */
[----:B------:R-:W1:Y:S01]  /*5880*/  MUFU.EX2 R14, R14 ;  /* 0x0000000e000e7308 */ /* 0x000e620000000800 */
[----:B--23--:R-:W-:-:S07]  /*5890*/  FADD.FTZ R12, R11, 1 ;  /* 0x3f8000000b0c7421 */ /* 0x00cfce0000010000 */
        /* <DEDUP_REMOVED lines=11> */
.L_x_1692:
[----:B------:R-:W-:Y:S04]  /*5950*/  BSSY B0, `(.L_x_1693) ;  /* 0x0000014000007945 */ /* 0x000fe80003800000 */
[----:B------:R-:W-:Y:S05]  /*5960*/  @P1 BRA `(.L_x_1694) ;  /* 0x0000000000481947 */ /* 0x000fea0003800000 */
[----:B--23--:R-:W-:Y:S01]  /*5970*/  SHF.R.S32.HI R12, RZ, 0x1f, R57 ;  /* 0x0000001fff0c7819 */ /* 0x00cfe20000011439 */
[----:B------:R-:W-:Y:S01]  /*5980*/  ULDC.64 UR10, c[0x0][0x288] ;  /* 0x0000a200000a7ab9 */ /* 0x000fe20000000a00 */
[----:B-1--4-:R-:W-:Y:S01]  /*5990*/  MOV R10, R72 ;  /* 0x00000048000a7202 */ /* 0x012fe20000000f00 */
[--C-:B------:R-:W-:Y:S01]  /*59a0*/  FFMA.FTZ R0, R0, R27, R26.reuse ;  /* 0x0000001b00007223 */ /* 0x100fe2000001001a */
[----:B------:R-:W-:Y:S01]  /*59b0*/  MOV R11, R71 ;  /* 0x00000047000b7202 */ /* 0x000fe20000000f00 */
[----:B------:R-:W-:Y:S02]  /*59c0*/  IMAD R12, R12, UR10, RZ ;  /* 0x0000000a0c0c7c24 */ /* 0x000fe4000f8e02ff */
[----:B------:R-:W-:Y:S01]  /*59d0*/  FFMA.FTZ R5, R2, R27, R26 ;  /* 0x0000001b02057223 */ /* 0x000fe2000001001a */
[----:B------:R-:W-:Y:S01]  /*59e0*/  FFMA.FTZ R0, R65, R6, -R0 ;  /* 0x0000000641007223 */ /* 0x000fe20000010800 */
[----:B------:R-:W-:-:S04]  /*59f0*/  IMAD.WIDE.U32 R10, R57, UR10, R10 ;  /* 0x0000000a390a7c25 */ /* 0x000fc8000f8e000a */
        /* <DEDUP_REMOVED lines=9> */
.L_x_1694:
[----:B------:R-:W-:Y:S05]  /*5a90*/  BSYNC B0 ;  /* 0x0000000000007941 */ /* 0x000fea0003800000 */
.L_x_1693:
[----:B------:R-:W-:Y:S05]  /*5aa0*/  @!P6 BRA `(.L_x_1695) ;  /* 0x000000000048e947 */ /* 0x000fea0003800000 */
[----:B------:R-:W-:Y:S01]  /*5ab0*/  FFMA.FTZ R63, R3, R65, R63 ;  /* 0x00000041033f7223 */ /* 0x000fe2000001003f */
[----:B------:R-:W-:-:S03]  /*5ac0*/  FFMA.FTZ R64, R4, R62, R64 ;  /* 0x0000003e04407223 */ /* 0x000fc60000010040 */
[----:B------:R-:W-:Y:S01]  /*5ad0*/  FMUL.FTZ R0, R63, -1.4426950216293334961 ;  /* 0xbfb8aa3b3f007820 */ /* 0x000fe20000410000 */
[----:B-1----:R-:W-:-:S05]  /*5ae0*/  FMUL.FTZ R6, R64, -1.4426950216293334961 ;  /* 0xbfb8aa3b40067820 */ /* 0x002fca0000410000 */
[----:B------:R-:W1:Y:S08]  /*5af0*/  MUFU.EX2 R0, R0 ;  /* 0x0000000000007308 */ /* 0x000e700000000800 */
[----:B------:R-:W5:Y:S01]  /*5b00*/  MUFU.EX2 R6, R6 ;  /* 0x0000000600067308 */ /* 0x000f620000000800 */
[----:B-1----:R-:W-:-:S07]  /*5b10*/  FADD.FTZ R2, R0, 1 ;  /* 0x3f80000000027421 */ /* 0x002fce0000010000 */
[----:B------:R-:W2:Y:S01]  /*5b20*/  MUFU.RCP R5, R2 ;  /* 0x0000000200057308 */ /* 0x000ea20000001000 */
[----:B-----5:R-:W-:-:S07]  /*5b30*/  FADD.FTZ R7, R6, 1 ;  /* 0x3f80000006077421 */ /* 0x020fce0000010000 */
[----:B----4-:R-:W1:Y:S01]  /*5b40*/  MUFU.RCP R10, R7 ;  /* 0x00000007000a7308 */ /* 0x010e620000001000 */
[----:B--23--:R-:W-:Y:S01]  /*5b50*/  FADD.FTZ R12, -R5, 1 ;  /* 0x3f800000050c7421 */ /* 0x00cfe20000010100 */
[----:B------:R-:W-:-:S03]  /*5b60*/  FMUL.FTZ R8, R8, R5 ;  /* 0x0000000508087220 */ /* 0x000fc60000410000 */
[----:B------:R-:W-:Y:S01]  /*5b70*/  FFMA.FTZ R63, R63, R12, 1 ;  /* 0x3f8000003f3f7423 */ /* 0x000fe2000001000c */
[----:B-1----:R-:W-:Y:S01]  /*5b80*/  FADD.FTZ R11, -R10, 1 ;  /* 0x3f8000000a0b7421 */ /* 0x002fe20000010100 */
[----:B------:R-:W-:Y:S02]  /*5b90*/  FMUL.FTZ R9, R9, R10 ;  /* 0x0000000a09097220 */ /* 0x000fe40000410000 */
[----:B------:R-:W-:Y:S01]  /*5ba0*/  FMUL.FTZ R8, R8, R63 ;  /* 0x0000003f08087220 */ /* 0x000fe20000410000 */
[----:B------:R-:W-:-:S04]  /*5bb0*/  FFMA.FTZ R64, R64, R11, 1 ;  /* 0x3f80000040407423 */ /* 0x000fc8000001000b */
[----:B------:R-:W-:-:S07]  /*5bc0*/  FMUL.FTZ R9, R9, R64 ;  /* 0x0000004009097220 */ /* 0x000fce0000410000 */
.L_x_1695:
        /* <DEDUP_REMOVED lines=18> */
.L_x_1697:
[----:B------:R-:W-:Y:S05]  /*5cf0*/  BSYNC B0 ;  /* 0x0000000000007941 */ /* 0x000fea0003800000 */
.L_x_1696:
        /* <DEDUP_REMOVED lines=9> */
.L_x_1646:
[----:B------:R-:W5:Y:S01]  /*5d90*/  LDC R4, c[0x0][0xc] ;  /* 0x00000300ff047b82 */ /* 0x000f620000000800 */
[----:B------:R-:W-:Y:S01]  /*5da0*/  ISETP.NE.AND P1, PT, R66, RZ, PT ;  /* 0x000000ff4200720c */ /* 0x000fe20003f25270 */
[----:B------:R-:W-:Y:S06]  /*5db0*/  BSSY B0, `(.L_x_1699) ;  /* 0x0000011000007945 */ /* 0x000fec0003800000 */
[----:B-1----:R-:W1:Y:S08]  /*5dc0*/  LDC R7, c[0x0][0x10] ;  /* 0x00000400ff077b82 */ /* 0x002e700000000800 */
[----:B0-----:R-:W0:Y:S01]  /*5dd0*/  LDC.64 R2, c[0x0][0x258] ;  /* 0x00009600ff027b82 */ /* 0x001e220000000a00 */
[----:B-----5:R-:W-:-:S02]  /*5de0*/  ISETP.NE.AND P0, PT, R4, 0x1, PT ;  /* 0x000000010400780c */ /* 0x020fc40003f05270 */
[----:B-1----:R-:W-:-:S04]  /*5df0*/  SHF.L.U32 R0, R7, 0x1, RZ ;  /* 0x0000000107007819 */ /* 0x002fc800000006ff */
        /* <DEDUP_REMOVED lines=12> */
.L_x_1700:
[----:B------:R-:W-:Y:S05]  /*5ec0*/  BSYNC B0 ;  /* 0x0000000000007941 */ /* 0x000fea0003800000 */
.L_x_1699:
        /* <DEDUP_REMOVED lines=11> */
.L_x_1702:
[----:B------:R-:W5:Y:S04]  /*5f80*/  LDG.E.STRONG.GPU R5, desc[UR14][R2.64] ;  /* 0x0000000e02057981 */ /* 0x000f68000c1ef900 */
[----:B-----5:R-:W-:Y:S01]  /*5f90*/  CCTL.IVALL ;  /* 0x00000000ff00798f */ /* 0x020fe20002000000 */
[----:B------:R-:W-:Y:S05]  /*5fa0*/  YIELD ;  /* 0x0000000000007946 */ /* 0x000fea0003800000 */
[----:B------:R-:W-:-:S13]  /*5fb0*/  ISETP.NE.AND P0, PT, R5, R0, PT ;  /* 0x000000000500720c */ /* 0x000fda0003f05270 */
[----:B------:R-:W-:Y:S05]  /*5fc0*/  @P0 BRA `(.L_x_1702) ;  /* 0xfffffffc00ec0947 */ /* 0x000fea000383ffff */
.L_x_1701:
        /* <DEDUP_REMOVED lines=24> */
.L_x_1703:
[----:B------:R-:W-:-:S04]  /*6150*/  LEA R6, P0, R66, UR4, 0x2 ;  /* 0x0000000442067c11 */ /* 0x000fc8000f8010ff */
[----:B------:R-:W-:Y:S02]  /*6160*/  LEA.HI.X R7, R66, UR5, R0, 0x2, P0 ;  /* 0x0000000542077c11 */ /* 0x000fe400080f1400 */
[-C--:B------:R-:W-:Y:S02]  /*6170*/  LEA R8, P0, R25, R6.reuse, 0x2 ;  /* 0x0000000619087211 */ /* 0x080fe400078010ff */
[-C--:B--23--:R-:W-:Y:S01]  /*6180*/  LEA R12, P2, R29, R6.reuse, 0x2 ;  /* 0x000000061d0c7211 */ /* 0x08cfe200078410ff */
[----:B------:R-:W2:Y:S01]  /*6190*/  LDG.E R0, desc[UR14][R6.64] ;  /* 0x0000000e06007981 */ /* 0x000ea2000c1e1900 */
[----:B----4-:R-:W-:Y:S02]  /*61a0*/  LEA R10, P1, R22, R6, 0x2 ;  /* 0x00000006160a7211 */ /* 0x010fe400078210ff */
        /* <DEDUP_REMOVED lines=17> */
[----:B0-----:R-:W-:Y:S05]  /*62c0*/  @P0 BRA `(.L_x_1703) ;  /* 0xfffffffc00a00947 */ /* 0x001fea000383ffff */
[----:B------:R-:W-:Y:S05]  /*62d0*/  EXIT ;  /* 0x000000000000794d */ /* 0x000fea0003800000 */
.L_x_1704:
        /* <DEDUP_REMOVED lines=10> */
.L_x_3326:


//--------------------- .text._Z35group_norm_nhwc_bwd_one_pass_kernelI11Fp32IOBf16WLi512ELi16ELi256EEv26Group_norm_nhwc_bwd_params --------------------------
	.section	.text._Z35group_norm_nhwc_bwd_one_pass_kernelI11Fp32IOBf16WLi512ELi16ELi256EEv26Group_norm_nhwc_bwd_params,"ax",@progbits
	.align	128
        .global         _Z35group_norm_nhwc_bwd_one_pass_kernelI11Fp32IOBf16WLi512ELi16ELi256EEv26Group_norm_nhwc_bwd_params
        .type           _Z35group_norm_nhwc_bwd_one_pass_kernelI11Fp32IOBf16WLi512ELi16ELi256EEv26Group_norm_nhwc_bwd_params,@function
        .size           _Z35group_norm_nhwc_bwd_one_pass_kernelI11Fp32IOBf16WLi512ELi16ELi256EEv26Group_norm_nhwc_bwd_params,(.L_x_3327 - _Z35group_norm_nhwc_bwd_one_pass_kernelI11Fp32IOBf16WLi512ELi16ELi256EEv26Group_norm_nhwc_bwd_params)
        .other          _Z35group_norm_nhwc_bwd_one_pass_kernelI11Fp32IOBf16WLi512ELi16ELi256EEv26Group_norm_nhwc_bwd_params,@"STO_CUDA_ENTRY STV_DEFAULT"
_Z35group_norm_nhwc_bwd_one_pass_kernelI11Fp32IOBf16WLi512ELi16ELi256EEv26Group_norm_nhwc_bwd_params:
.text._Z35group_norm_nhwc_bwd_one_pass_kernelI11Fp32IOBf16WLi512ELi16ELi256EEv26Group_norm_nhwc_bwd_params:
        /* <DEDUP_REMOVED lines=104> */
.L_x_1788:
[----:B0-----:R-:W0:Y:S01]  /*0680*/  LDC R10, c[0x0][0x2a0] ;  /* 0x0000a800ff0a7b82 */ /* 0x001e220000000800 */
[----:B------:R-:W-:Y:S01]  /*0690*/  ISETP.NE.AND P6, PT, R115, RZ, PT ;  /* 0x000000ff7300720c */ /* 0x000fe20003fc5270 */
[----:B------:R-:W-:Y:S01]  /*06a0*/  ULDC.64 UR12, c[0x0][0x298] ;  /* 0x0000a600000c7ab9 */ /* 0x000fe20000000a00 */
[C---:B-1----:R-:W-:Y:S02]  /*06b0*/  IADD3 R17, R0.reuse, 0xa0, RZ ;  /* 0x000000a000117810 */ /* 0x042fe40007ffe0ff */
[C---:B------:R-:W-:Y:S02]  /*06c0*/  IADD3 R19, R0.reuse, 0x140, RZ ;  /* 0x0000014000137810 */ /* 0x040fe40007ffe0ff */
[C---:B------:R-:W-:Y:S01]  /*06d0*/  IADD3 R21, R0.reuse, 0x180, RZ ;  /* 0x0000018000157810 */ /* 0x040fe20007ffe0ff */
[----:B--2---:R-:W1:Y:S01]  /*06e0*/  @P3 LDC.64 R22, c[0x0][0x230] ;  /* 0x00008c00ff163b82 */ /* 0x004e620000000a00 */
[C---:B------:R-:W-:Y:S02]  /*06f0*/  IADD3 R45, R0.reuse, 0x1a0, RZ ;  /* 0x000001a0002d7810 */ /* 0x040fe40007ffe0ff */
[----:B---3--:R-:W-:-:S02]  /*0700*/  IADD3 R51, R0, 0x1c0, RZ ;  /* 0x000001c000337810 */ /* 0x008fc40007ffe0ff */
[----:B------:R-:W-:-:S03]  /*0710*/  IADD3 R71, R0, 0x60, RZ ;  /* 0x0000006000477810 */ /* 0x000fc60007ffe0ff */
        /* <DEDUP_REMOVED lines=11> */
[----:B------:R-:W4:Y:S01]  /*07d0*/  @P2 LDC.64 R86, c[0x0][0x228] ;  /* 0x00008a00ff562b82 */ /* 0x000f220000000a00 */
[----:B---3--:R-:W-:-:S07]  /*07e0*/  MOV R4, RZ ;  /* 0x000000ff00047202 */ /* 0x008fce0000000f00 */
[----:B------:R-:W3:Y:S01]  /*07f0*/  LDC.64 R74, c[0x0][0x248] ;  /* 0x00009200ff4a7b82 */ /* 0x000ee20000000a00 */
[----:B-1----:R-:W-:-:S05]  /*0800*/  IADD3 R8, RZ, -R5, RZ ;  /* 0x80000005ff087210 */ /* 0x002fca0007ffe0ff */
[----:B------:R-:W-:Y:S01]  /*0810*/  IMAD R7, R8, R11, RZ ;  /* 0x0000000b08077224 */ /* 0x000fe200078e02ff */
[----:B------:R-:W-:-:S03]  /*0820*/  IABS R8, R69 ;  /* 0x0000004500087213 */ /* 0x000fc60000000000 */
[----:B------:R-:W-:Y:S01]  /*0830*/  IMAD.HI.U32 R5, R5, R7, R4 ;  /* 0x0000000705057227 */ /* 0x000fe200078e0004 */
[----:B------:R-:W-:-:S05]  /*0840*/  LOP3.LUT R4, R69, R10, RZ, 0x3c, !PT ;  /* 0x0000000a45047212 */ /* 0x000fca00078e3cff */
[----:B------:R-:W-:-:S04]  /*0850*/  IMAD.HI.U32 R5, R5, R8, RZ ;  /* 0x0000000805057227 */ /* 0x000fc800078e00ff */
[----:B---3--:R-:W-:Y:S01]  /*0860*/  IMAD.WIDE R74, R69, 0x8, R74 ;  /* 0x00000008454a7825 */ /* 0x008fe200078e024a */
[----:B------:R-:W-:-:S05]  /*0870*/  IADD3 R6, -R5, RZ, RZ ;  /* 0x000000ff05067210 */ /* 0x000fca0007ffe1ff */
[C---:B------:R-:W-:Y:S01]  /*0880*/  IMAD R6, R11.reuse, R6, R8 ;  /* 0x000000060b067224 */ /* 0x040fe200078e0208 */
[----:B------:R-:W3:Y:S04]  /*0890*/  LDG.E.64 R74, desc[UR8][R74.64] ;  /* 0x000000084a4a7981 */ /* 0x000ee8000c1e1b00 */
        /* <DEDUP_REMOVED lines=15> */
[----:B------:R-:W1:Y:S01]  /*0990*/  @P6 LDC.64 R6, c[0x0][0x288] ;  /* 0x0000a200ff066b82 */ /* 0x000e620000000a00 */
[----:B------:R-:W-:Y:S02]  /*09a0*/  SEL R5, R4, R5, !P5 ;  /* 0x0000000504057207 */ /* 0x000fe40006800000 */
[----:B------:R-:W-:Y:S02]  /*09b0*/  LEA R84, R105, R121, 0x4 ;  /* 0x0000007969547211 */ /* 0x000fe400078e20ff */
[----:B------:R-:W-:Y:S02]  /*09c0*/  SHF.R.S32.HI R4, RZ, 0x1f, R5 ;  /* 0x0000001fff047819 */ /* 0x000fe40000011405 */
[----:B------:R-:W-:-:S03]  /*09d0*/  SHF.R.S32.HI R85, RZ, 0x1f, R84 ;  /* 0x0000001fff557819 */ /* 0x000fc60000011454 */
[----:B------:R-:W-:Y:S02]  /*09e0*/  IMAD R4, R4, UR12, RZ ;  /* 0x0000000c04047c24 */ /* 0x000fe4000f8e02ff */
[----:B------:R-:W-:-:S04]  /*09f0*/  IMAD.WIDE.U32 R10, R5, UR12, R84 ;  /* 0x0000000c050a7c25 */ /* 0x000fc8000f8e0054 */
[----:B------:R-:W-:Y:S01]  /*0a00*/  IMAD R13, R5, UR13, R4 ;  /* 0x0000000d050d7c24 */ /* 0x000fe2000f8e0204 */
[-C--:B------:R-:W-:Y:S01]  /*0a10*/  @P6 MOV R12, R10.reuse ;  /* 0x0000000a000c6202 */ /* 0x080fe20000000f00 */
[----:B------:R-:W-:Y:S01]  /*0a20*/  ULDC.64 UR12, c[0x0][0x290] ;  /* 0x0000a400000c7ab9 */ /* 0x000fe20000000a00 */
[----:B------:R-:W-:Y:S02]  /*0a30*/  @P2 MOV R16, R10 ;  /* 0x0000000a00102202 */ /* 0x000fe40000000f00 */
        /* <DEDUP_REMOVED lines=23> */
[----:B------:R-:W-:Y:S01]  /*0bb0*/  @P3 SHF.L.U64.HI R4, R4, 0x2, R5 ;  /* 0x0000000204043819 */ /* 0x000fe20000010205 */
[----:B0-----:R-:W-:Y:S01]  /*0bc0*/  @P4 IMAD R5, R116, R14, RZ ;  /* 0x0000000e74054224 */ /* 0x001fe200078e02ff */
[----:B------:R-:W-:-:S03]  /*0bd0*/  @P3 IADD3 R22, P5, R27, R22, RZ ;  /* 0x000000161b163210 */ /* 0x000fc60007fbe0ff */
[----:B------:R-:W-:Y:S01]  /*0be0*/  @P4 IMAD R5, R108, R15, R5 ;  /* 0x0000000f6c054224 */ /* 0x000fe200078e0205 */
[C---:B------:R-:W-:Y:S02]  /*0bf0*/  @P3 IADD3.X R23, R4.reuse, R23, RZ, P5, !PT ;  /* 0x0000001704173210 */ /* 0x040fe40002ffe4ff */
[----:B-1----:R-:W-:Y:S02]  /*0c00*/  @P3 IADD3 R26, P5, R27, R6, RZ ;  /* 0x000000061b1a3210 */ /* 0x002fe40007fbe0ff */
[----:B------:R-:W-:Y:S02]  /*0c10*/  @P4 MOV R6, R10 ;  /* 0x0000000a00064202 */ /* 0x000fe40000000f00 */
[----:B------:R-:W-:Y:S02]  /*0c20*/  @P3 IADD3.X R27, R4, R7, RZ, P5, !PT ;  /* 0x00000007041b3210 */ /* 0x000fe40002ffe4ff */
[----:B------:R-:W-:Y:S02]  /*0c30*/  @P4 MOV R7, R13 ;  /* 0x0000000d00074202 */ /* 0x000fe40000000f00 */
[----:B------:R-:W-:-:S02]  /*0c40*/  P2R R4, PR, RZ, 0x8 ;  /* 0x00000008ff047803 */ /* 0x000fc40000000000 */
[----:B------:R-:W-:Y:S01]  /*0c50*/  ISETP.NE.AND P3, PT, R113, RZ, PT ;  /* 0x000000ff7100720c */ /* 0x000fe20003f65270 */
[----:B------:R-:W-:Y:S02]  /*0c60*/  @P4 IMAD.WIDE.U32 R6, R108, R14, R6 ;  /* 0x0000000e6c064225 */ /* 0x000fe400078e0006 */
[----:B------:R-:W0:Y:S03]  /*0c70*/  @P4 LDC.64 R14, c[0x0][0x228] ;  /* 0x00008a00ff0e4b82 */ /* 0x000e260000000a00 */
[----:B------:R-:W-:Y:S02]  /*0c80*/  @P4 IADD3 R5, R7, R5, RZ ;  /* 0x0000000507054210 */ /* 0x000fe40007ffe0ff */
[C---:B------:R-:W-:Y:S02]  /*0c90*/  @P4 SHF.L.U32 R55, R6.reuse, 0x2, RZ ;  /* 0x0000000206374819 */ /* 0x040fe400000006ff */
[----:B------:R-:W-:-:S02]  /*0ca0*/  @P4 SHF.L.U64.HI R6, R6, 0x2, R5 ;  /* 0x0000000206064819 */ /* 0x000fc40000010205 */
[C---:B----4-:R-:W-:Y:S01]  /*0cb0*/  @P4 IADD3 R52, P5, R55.reuse, R52, RZ ;  /* 0x0000003437344210 */ /* 0x050fe20007fbe0ff */
[----:B------:R-:W1:Y:S01]  /*0cc0*/  @P3 LDC.64 R28, c[0x0][0x230] ;  /* 0x00008c00ff1c3b82 */ /* 0x000e620000000a00 */
[----:B------:R-:W-:Y:S02]  /*0cd0*/  SHF.R.S32.HI R5, RZ, 0x1f, R70 ;  /* 0x0000001fff057819 */ /* 0x000fe40000011446 */
[----:B------:R-:W-:Y:S02]  /*0ce0*/  @P4 IADD3.X R53, R6, R53, RZ, P5, !PT ;  /* 0x0000003506354210 */ /* 0x000fe40002ffe4ff */
[----:B------:R-:W-:Y:S02]  /*0cf0*/  @P3 MOV R7, R13 ;  /* 0x0000000d00073202 */ /* 0x000fe40000000f00 */
[----:B0-----:R-:W-:-:S04]  /*0d00*/  @P4 IADD3 R54, P5, R55, R14, RZ ;  /* 0x0000000e37364210 */ /* 0x001fc80007fbe0ff */
[----:B------:R-:W-:Y:S02]  /*0d10*/  @P4 IADD3.X R55, R6, R15, RZ, P5, !PT ;  /* 0x0000000f06374210 */ /* 0x000fe40002ffe4ff */
[----:B------:R-:W0:Y:S01]  /*0d20*/  @P3 LDC.64 R14, c[0x0][0x288] ;  /* 0x0000a200ff0e3b82 */ /* 0x000e220000000a00 */
[----:B------:R-:W-:Y:S01]  /*0d30*/  @P3 MOV R6, R10 ;  /* 0x0000000a00063202 */ /* 0x000fe20000000f00 */
[----:B0-----:R-:W-:-:S04]  /*0d40*/  @P3 IMAD R5, R5, R14, RZ ;  /* 0x0000000e05053224 */ /* 0x001fc800078e02ff */
[----:B------:R-:W-:-:S04]  /*0d50*/  @P3 IMAD.WIDE.U32 R6, R70, R14, R6 ;  /* 0x0000000e46063225 */ /* 0x000fc800078e0006 */
[----:B------:R-:W-:Y:S01]  /*0d60*/  @P3 IMAD R5, R70, R15, R5 ;  /* 0x0000000f46053224 */ /* 0x000fe200078e0205 */
[C---:B------:R-:W-:Y:S01]  /*0d70*/  @P3 SHF.L.U32 R31, R6.reuse, 0x2, RZ ;  /* 0x00000002061f3819 */ /* 0x040fe200000006ff */
[----:B------:R-:W0:Y:S03]  /*0d80*/  @P3 LDC.64 R14, c[0x0][0x228] ;  /* 0x00008a00ff0e3b82 */ /* 0x000e260000000a00 */
[----:B------:R-:W-:Y:S02]  /*0d90*/  @P3 IADD3 R5, R7, R5, RZ ;  /* 0x0000000507053210 */ /* 0x000fe40007ffe0ff */
[----:B-1----:R-:W-:Y:S02]  /*0da0*/  @P3 IADD3 R28, P5, R31, R28, RZ ;  /* 0x0000001c1f1c3210 */ /* 0x002fe40007fbe0ff */
[----:B------:R-:W-:Y:S02]  /*0db0*/  @P3 SHF.L.U64.HI R6, R6, 0x2, R5 ;  /* 0x0000000206063819 */ /* 0x000fe40000010205 */
[----:B------:R-:W-:-:S02]  /*0dc0*/  SHF.R.S32.HI R5, RZ, 0x1f, R17 ;  /* 0x0000001fff057819 */ /* 0x000fc40000011411 */
[----:B------:R-:W-:Y:S02]  /*0dd0*/  @P3 IADD3.X R29, R6, R29, RZ, P5, !PT ;  /* 0x0000001d061d3210 */ /* 0x000fe40002ffe4ff */
[----:B------:R-:W-:Y:S02]  /*0de0*/  @P6 MOV R7, R13 ;  /* 0x0000000d00076202 */ /* 0x000fe40000000f00 */
[----:B0-----:R-:W-:-:S04]  /*0df0*/  @P3 IADD3 R30, P5, R31, R14, RZ ;  /* 0x0000000e1f1e3210 */ /* 0x001fc80007fbe0ff */
[----:B------:R-:W-:Y:S02]  /*0e00*/  @P3 IADD3.X R31, R6, R15, RZ, P5, !PT ;  /* 0x0000000f061f3210 */ /* 0x000fe40002ffe4ff */
[----:B------:R-:W0:Y:S01]  /*0e10*/  @P6 LDC.64 R14, c[0x0][0x288] ;  /* 0x0000a200ff0e6b82 */ /* 0x000e220000000a00 */
[----:B------:R-:W-:-:S13]  /*0e20*/  ISETP.NE.AND P3, PT, R111, RZ, PT ;  /* 0x000000ff6f00720c */ /* 0x000fda0003f65270 */
[----:B------:R-:W1:Y:S01]  /*0e30*/  @P3 LDC.64 R58, c[0x0][0x230] ;  /* 0x00008c00ff3a3b82 */ /* 0x000e620000000a00 */
[----:B0-----:R-:W-:-:S04]  /*0e40*/  @P6 IMAD R6, R5, R14, RZ ;  /* 0x0000000e05066224 */ /* 0x001fc800078e02ff */
[----:B------:R-:W-:Y:S01]  /*0e50*/  @P6 IMAD R5, R17, R15, R6 ;  /* 0x0000000f11056224 */ /* 0x000fe200078e0206 */
[----:B------:R-:W-:-:S05]  /*0e60*/  @P6 MOV R6, R10 ;  /* 0x0000000a00066202 */ /* 0x000fca0000000f00 */
[----:B------:R-:W-:Y:S01]  /*0e70*/  @P6 IMAD.WIDE.U32 R6, R17, R14, R6 ;  /* 0x0000000e11066225 */ /* 0x000fe200078e0006 */
[----:B------:R-:W-:Y:S01]  /*0e80*/  IADD3 R17, R0, 0xc0, RZ ;  /* 0x000000c000117810 */ /* 0x000fe20007ffe0ff */
[----:B------:R-:W0:Y:S03]  /*0e90*/  @P6 LDC.64 R14, c[0x0][0x228] ;  /* 0x00008a00ff0e6b82 */ /* 0x000e260000000a00 */
[----:B------:R-:W-:Y:S02]  /*0ea0*/  @P6 IADD3 R5, R7, R5, RZ ;  /* 0x0000000507056210 */ /* 0x000fe40007ffe0ff */
[C---:B------:R-:W-:Y:S02]  /*0eb0*/  @P6 SHF.L.U32 R33, R6.reuse, 0x2, RZ ;  /* 0x0000000206216819 */ /* 0x040fe400000006ff */
[----:B------:R-:W-:Y:S02]  /*0ec0*/  @P6 SHF.L.U64.HI R6, R6, 0x2, R5 ;  /* 0x0000000206066819 */ /* 0x000fe40000010205 */
[----:B--2---:R-:W-:-:S02]  /*0ed0*/  @P6 IADD3 R56, P5, R33, R56, RZ ;  /* 0x0000003821386210 */ /* 0x004fc40007fbe0ff */
[----:B------:R-:W-:Y:S02]  /*0ee0*/  SHF.R.S32.HI R5, RZ, 0x1f, R17 ;  /* 0x0000001fff057819 */ /* 0x000fe40000011411 */
[----:B------:R-:W-:Y:S02]  /*0ef0*/  @P6 IADD3.X R57, R6, R57, RZ, P5, !PT ;  /* 0x0000003906396210 */ /* 0x000fe40002ffe4ff */
[----:B------:R-:W-:Y:S02]  /*0f00*/  @P3 MOV R7, R13 ;  /* 0x0000000d00073202 */ /* 0x000fe40000000f00 */
[----:B0-----:R-:W-:-:S04]  /*0f10*/  @P6 IADD3 R32, P5, R33, R14, RZ ;  /* 0x0000000e21206210 */ /* 0x001fc80007fbe0ff */
[----:B------:R-:W-:Y:S02]  /*0f20*/  @P6 IADD3.X R33, R6, R15, RZ, P5, !PT ;  /* 0x0000000f06216210 */ /* 0x000fe40002ffe4ff */
[----:B------:R-:W0:Y:S01]  /*0f30*/  @P3 LDC.64 R14, c[0x0][0x288] ;  /* 0x0000a200ff0e3b82 */ /* 0x000e220000000a00 */
[----:B------:R-:W-:-:S13]  /*0f40*/  ISETP.NE.AND P6, PT, R110, RZ, PT ;  /* 0x000000ff6e00720c */ /* 0x000fda0003fc5270 */
[----:B------:R-:W2:Y:S01]  /*0f50*/  @P6 LDC.64 R34, c[0x0][0x230] ;  /* 0x00008c00ff226b82 */ /* 0x000ea20000000a00 */
        /* <DEDUP_REMOVED lines=9> */
[----:B-1----:R-:W-:-:S02]  /*0ff0*/  @P3 IADD3 R58, P5, R61, R58, RZ ;  /* 0x0000003a3d3a3210 */ /* 0x002fc40007fbe0ff */
[----:B------:R-:W-:Y:S02]  /*1000*/  SHF.R.S32.HI R5, RZ, 0x1f, R17 ;  /* 0x0000001fff057819 */ /* 0x000fe40000011411 */
        /* <DEDUP_REMOVED lines=22> */
[----:B------:R-:W0:Y:S02]  /*1170*/  @P3 LDC.64 R14, c[0x0][0x288] ;  /* 0x0000a200ff0e3b82 */ /* 0x000e240000000a00 */
        /* <DEDUP_REMOVED lines=17> */
[----:B------:R-:W1:Y:S08]  /*1290*/  @P3 LDC.64 R88, c[0x0][0x230] ;  /* 0x00008c00ff583b82 */ /* 0x000e700000000a00 */
[----:B------:R-:W2:Y:S01]  /*12a0*/  @P3 LDC.64 R90, c[0x0][0x228] ;  /* 0x00008a00ff5a3b82 */ /* 0x000ea20000000a00 */
[----:B0-----:R-:W-:-:S04]  /*12b0*/  @P0 IMAD R6, R5, R14, RZ ;  /* 0x0000000e05060224 */ /* 0x001fc800078e02ff */
[----:B------:R-:W-:Y:S01]  /*12c0*/  @P0 IMAD R5, R17, R15, R6 ;  /* 0x0000000f11050224 */ /* 0x000fe200078e0206 */
[----:B------:R-:W-:-:S05]  /*12d0*/  @P0 MOV R6, R10 ;  /* 0x0000000a00060202 */ /* 0x000fca0000000f00 */
[----:B------:R-:W-:Y:S02]  /*12e0*/  @P0 IMAD.WIDE.U32 R6, R17, R14, R6 ;  /* 0x0000000e11060225 */ /* 0x000fe400078e0006 */
[----:B------:R-:W0:Y:S03]  /*12f0*/  @P0 LDC.64 R14, c[0x0][0x228] ;  /* 0x00008a00ff0e0b82 */ /* 0x000e260000000a00 */
[----:B------:R-:W-:Y:S02]  /*1300*/  @P0 IADD3 R5, R7, R5, RZ ;  /* 0x0000000507050210 */ /* 0x000fe40007ffe0ff */
[C---:B------:R-:W-:Y:S02]  /*1310*/  @P0 SHF.L.U32 R73, R6.reuse, 0x2, RZ ;  /* 0x0000000206490819 */ /* 0x040fe400000006ff */
[----:B------:R-:W-:Y:S02]  /*1320*/  @P0 SHF.L.U64.HI R6, R6, 0x2, R5 ;  /* 0x0000000206060819 */ /* 0x000fe40000010205 */
[----:B------:R-:W-:-:S02]  /*1330*/  @P0 IADD3 R64, P5, R73, R64, RZ ;  /* 0x0000004049400210 */ /* 0x000fc40007fbe0ff */
[----:B------:R-:W-:Y:S02]  /*1340*/  P2R R5, PR, RZ, 0x1 ;  /* 0x00000001ff057803 */ /* 0x000fe40000000000 */
        /* <DEDUP_REMOVED lines=8> */
[C---:B------:R-:W-:Y:S02]  /*13d0*/  @P1 IMAD R17, R19.reuse, R7, R8 ;  /* 0x0000000713111224 */ /* 0x040fe400078e0208 */
[----:B------:R-:W-:Y:S01]  /*13e0*/  @P1 IMAD.WIDE.U32 R6, R19, R6, R14 ;  /* 0x0000000613061225 */ /* 0x000fe200078e000e */
[----:B------:R-:W-:Y:S01]  /*13f0*/  IADD3 R19, R0, 0x160, RZ ;  /* 0x0000016000137810 */ /* 0x000fe20007ffe0ff */
[----:B------:R-:W0:Y:S03]  /*1400*/  @P1 LDC.64 R14, c[0x0][0x228] ;  /* 0x00008a00ff0e1b82 */ /* 0x000e260000000a00 */
[----:B------:R-:W-:Y:S02]  /*1410*/  @P1 IADD3 R7, R7, R17, RZ ;  /* 0x0000001107071210 */ /* 0x000fe40007ffe0ff */
[C---:B------:R-:W-:Y:S02]  /*1420*/  @P1 SHF.L.U32 R43, R6.reuse, 0x2, RZ ;  /* 0x00000002062b1819 */ /* 0x040fe400000006ff */
[----:B------:R-:W-:-:S02]  /*1430*/  @P1 SHF.L.U64.HI R6, R6, 0x2, R7 ;  /* 0x0000000206061819 */ /* 0x000fc40000010207 */
[C---:B------:R-:W-:Y:S02]  /*1440*/  @P1 IADD3 R40, P5, R43.reuse, R40, RZ ;  /* 0x000000282b281210 */ /* 0x040fe40007fbe0ff */
[----:B------:R-:W-:Y:S02]  /*1450*/  SHF.R.S32.HI R7, RZ, 0x1f, R19 ;  /* 0x0000001fff077819 */ /* 0x000fe40000011413 */
[----:B------:R-:W-:Y:S02]  /*1460*/  @P1 IADD3.X R41, R6, R41, RZ, P5, !PT ;  /* 0x0000002906291210 */ /* 0x000fe40002ffe4ff */
[----:B------:R-:W-:Y:S02]  /*1470*/  @P2 MOV R17, R13 ;  /* 0x0000000d00112202 */ /* 0x000fe40000000f00 */
[----:B0-----:R-:W-:-:S04]  /*1480*/  @P1 IADD3 R42, P5, R43, R14, RZ ;  /* 0x0000000e2b2a1210 */ /* 0x001fc80007fbe0ff */
[----:B------:R-:W-:Y:S02]  /*1490*/  @P1 IADD3.X R43, R6, R15, RZ, P5, !PT ;  /* 0x0000000f062b1210 */ /* 0x000fe40002ffe4ff */
[----:B------:R-:W0:Y:S01]  /*14a0*/  @P2 LDC.64 R14, c[0x0][0x288] ;  /* 0x0000a200ff0e2b82 */ /* 0x000e220000000a00 */
[----:B------:R-:W-:Y:S01]  /*14b0*/  P2R R6, PR, RZ, 0x2 ;  /* 0x00000002ff067803 */ /* 0x000fe20000000000 */
[----:B0-----:R-:W-:-:S04]  /*14c0*/  @P2 IMAD R8, R7, R14, RZ ;  /* 0x0000000e07082224 */ /* 0x001fc800078e02ff */
[C---:B------:R-:W-:Y:S01]  /*14d0*/  @P2 IMAD R7, R19.reuse, R15, R8 ;  /* 0x0000000f13072224 */ /* 0x040fe200078e0208 */
[----:B------:R-:W-:Y:S01]  /*14e0*/  SHF.R.U32.HI R8, RZ, 0x3, R9 ;  /* 0x00000003ff087819 */ /* 0x000fe20000011609 */
[----:B------:R-:W-:Y:S01]  /*14f0*/  @P2 IMAD.WIDE.U32 R14, R19, R14, R16 ;  /* 0x0000000e130e2225 */ /* 0x000fe200078e0010 */
[----:B------:R-:W-:-:S04]  /*1500*/  SHF.R.S32.HI R19, RZ, 0x1f, R21 ;  /* 0x0000001fff137819 */ /* 0x000fc80000011415 */
[----:B------:R-:W-:Y:S02]  /*1510*/  @P2 IADD3 R15, R15, R7, RZ ;  /* 0x000000070f0f2210 */ /* 0x000fe40007ffe0ff */
[C---:B------:R-:W-:Y:S02]  /*1520*/  @P2 SHF.L.U32 R7, R14.reuse, 0x2, RZ ;  /* 0x000000020e072819 */ /* 0x040fe400000006ff */
[----:B------:R-:W-:Y:S02]  /*1530*/  @P2 SHF.L.U64.HI R14, R14, 0x2, R15 ;  /* 0x000000020e0e2819 */ /* 0x000fe4000001020f */
[----:B------:R-:W0:Y:S01]  /*1540*/  LDC R15, c[0x0][0x2ac] ;  /* 0x0000ab00ff0f7b82 */ /* 0x000e220000000800 */
[----:B------:R-:W-:-:S04]  /*1550*/  @P2 IADD3 R76, P5, R7, R76, RZ ;  /* 0x0000004c074c2210 */ /* 0x000fc80007fbe0ff */
[C---:B------:R-:W-:Y:S02]  /*1560*/  @P2 IADD3.X R77, R14.reuse, R77, RZ, P5, !PT ;  /* 0x0000004d0e4d2210 */ /* 0x040fe40002ffe4ff */
[----:B------:R-:W-:Y:S02]  /*1570*/  @P2 IADD3 R86, P5, R7, R86, RZ ;  /* 0x0000005607562210 */ /* 0x000fe40007fbe0ff */
[----:B------:R-:W-:Y:S02]  /*1580*/  P2R R7, PR, RZ, 0x4 ;  /* 0x00000004ff077803 */ /* 0x000fe40000000000 */
        /* <DEDUP_REMOVED lines=8> */
[----:B------:R-:W4:Y:S08]  /*1610*/  @P2 LDC.64 R16, c[0x0][0x230] ;  /* 0x00008c00ff102b82 */ /* 0x000f300000000a00 */
        /* <DEDUP_REMOVED lines=11> */
[----:B----4-:R-:W-:-:S04]  /*16d0*/  @P2 IADD3 R16, P5, R15, R16, RZ ;  /* 0x000000100f102210 */ /* 0x010fc80007fbe0ff */
        /* <DEDUP_REMOVED lines=8> */
[----:B------:R-:W3:Y:S08]  /*1760*/  @P1 LDC.64 R18, c[0x0][0x230] ;  /* 0x00008c00ff121b82 */ /* 0x000ef00000000a00 */
[----:B------:R-:W4:Y:S01]  /*1770*/  @P1 LDC.64 R48, c[0x0][0x228] ;  /* 0x00008a00ff301b82 */ /* 0x000f220000000a00 */
        /* <DEDUP_REMOVED lines=10> */
[----:B---3--:R-:W-:-:S02]  /*1820*/  @P1 IADD3 R18, P5, R15, R18, RZ ;  /* 0x000000120f121210 */ /* 0x008fc40007fbe0ff */
[----:B------:R-:W-:Y:S02]  /*1830*/  IADD3 R8, R8, 0x1e0, RZ ;  /* 0x000001e008087810 */ /* 0x000fe40007ffe0ff */
[C---:B------:R-:W-:Y:S02]  /*1840*/  @P1 IADD3.X R19, R20.reuse, R19, RZ, P5, !PT ;  /* 0x0000001314131210 */ /* 0x040fe40002ffe4ff */
[----:B----4-:R-:W-:Y:S02]  /*1850*/  @P1 IADD3 R48, P5, R15, R48, RZ ;  /* 0x000000300f301210 */ /* 0x010fe40007fbe0ff */
[----:B------:R-:W-:Y:S02]  /*1860*/  SHF.R.S32.HI R15, RZ, 0x1f, R14 ;  /* 0x0000001fff0f7819 */ /* 0x000fe4000001140e */
[----:B------:R-:W-:Y:S02]  /*1870*/  @P1 IADD3.X R49, R20, R49, RZ, P5, !PT ;  /* 0x0000003114311210 */ /* 0x000fe40002ffe4ff */
[----:B------:R-:W-:-:S04]  /*1880*/  ISETP.GE.U32.AND P5, PT, R14, UR12, PT ;  /* 0x0000000c0e007c0c */ /* 0x000fc8000bfa6070 */
[----:B------:R-:W-:-:S04]  /*1890*/  ISETP.GE.AND.EX P5, PT, R15, UR13, PT, P5 ;  /* 0x0000000d0f007c0c */ /* 0x000fc8000bfa6350 */
[----:B------:R-:W-:-:S13]  /*18a0*/  ISETP.LT.U32.AND P5, PT, R9, 0x100, !P5 ;  /* 0x000001000900780c */ /* 0x000fda0006fa1070 */
[----:B------:R-:W0:Y:S08]  /*18b0*/  @P5 LDC.64 R14, c[0x0][0x288] ;  /* 0x0000a200ff0e5b82 */ /* 0x000e300000000a00 */
[----:B------:R-:W3:Y:S01]  /*18c0*/  @P5 LDC.64 R20, c[0x0][0x230] ;  /* 0x00008c00ff145b82 */ /* 0x000ee20000000a00 */
[----:B0-----:R-:W-:Y:S01]  /*18d0*/  @P5 IMAD R44, R45, R14, RZ ;  /* 0x0000000e2d2c5224 */ /* 0x001fe200078e02ff */
[----:B------:R-:W-:-:S03]  /*18e0*/  @P5 MOV R45, R13 ;  /* 0x0000000d002d5202 */ /* 0x000fc60000000f00 */
[----:B------:R-:W-:Y:S01]  /*18f0*/  @P5 IMAD R15, R51, R15, R44 ;  /* 0x0000000f330f5224 */ /* 0x000fe200078e022c */
[----:B------:R-:W-:-:S05]  /*1900*/  @P5 MOV R44, R10 ;  /* 0x0000000a002c5202 */ /* 0x000fca0000000f00 */
[----:B------:R-:W-:Y:S01]  /*1910*/  @P5 IMAD.WIDE.U32 R44, R51, R14, R44 ;  /* 0x0000000e332c5225 */ /* 0x000fe200078e002c */
[----:B------:R-:W-:Y:S01]  /*1920*/  SHF.R.S32.HI R14, RZ, 0x1f, R8 ;  /* 0x0000001fff0e7819 */ /* 0x000fe20000011408 */
[----:B------:R-:W0:Y:S03]  /*1930*/  @P5 LDC.64 R50, c[0x0][0x228] ;  /* 0x00008a00ff325b82 */ /* 0x000e260000000a00 */
[----:B------:R-:W-:Y:S02]  /*1940*/  @P5 IADD3 R45, R45, R15, RZ ;  /* 0x0000000f2d2d5210 */ /* 0x000fe40007ffe0ff */
[C---:B------:R-:W-:Y:S02]  /*1950*/  @P5 SHF.L.U32 R15, R44.reuse, 0x2, RZ ;  /* 0x000000022c0f5819 */ /* 0x040fe400000006ff */
[----:B------:R-:W-:Y:S02]  /*1960*/  @P5 SHF.L.U64.HI R44, R44, 0x2, R45 ;  /* 0x000000022c2c5819 */ /* 0x000fe4000001022d */
[----:B---3--:R-:W-:-:S02]  /*1970*/  @P5 IADD3 R20, P6, R15, R20, RZ ;  /* 0x000000140f145210 */ /* 0x008fc40007fde0ff */
[----:B------:R-:W-:Y:S02]  /*1980*/  SHF.R.S32.HI R45, RZ, 0x1f, R101 ;  /* 0x0000001fff2d7819 */ /* 0x000fe40000011465 */
[----:B------:R-:W-:Y:S02]  /*1990*/  @P5 IADD3.X R21, R44, R21, RZ, P6, !PT ;  /* 0x000000152c155210 */ /* 0x000fe400037fe4ff */
[----:B0-----:R-:W-:-:S04]  /*19a0*/  @P5 IADD3 R50, P6, R15, R50, RZ ;  /* 0x000000320f325210 */ /* 0x001fc80007fde0ff */
[----:B------:R-:W-:Y:S02]  /*19b0*/  @P5 IADD3.X R51, R44, R51, RZ, P6, !PT ;  /* 0x000000332c335210 */ /* 0x000fe400037fe4ff */
[----:B------:R-:W-:-:S04]  /*19c0*/  ISETP.GE.U32.AND P6, PT, R8, UR12, PT ;  /* 0x0000000c08007c0c */ /* 0x000fc8000bfc6070 */
[----:B------:R-:W-:-:S04]  /*19d0*/  ISETP.GE.AND.EX P6, PT, R14, UR13, PT, P6 ;  /* 0x0000000d0e007c0c */ /* 0x000fc8000bfc6360 */
[----:B------:R-:W-:-:S13]  /*19e0*/  ISETP.LT.U32.AND P6, PT, R9, 0x100, !P6 ;  /* 0x000001000900780c */ /* 0x000fda00077c1070 */
[----:B------:R-:W0:Y:S01]  /*19f0*/  @P6 LDC.64 R14, c[0x0][0x288] ;  /* 0x0000a200ff0e6b82 */ /* 0x000e220000000a00 */
[----:B------:R-:W-:-:S07]  /*1a00*/  @P6 MOV R44, R10 ;  /* 0x0000000a002c6202 */ /* 0x000fce0000000f00 */
[----:B------:R-:W3:Y:S08]  /*1a10*/  @P6 LDC.64 R66, c[0x0][0x230] ;  /* 0x00008c00ff426b82 */ /* 0x000ef00000000a00 */
[----:B------:R-:W4:Y:S01]  /*1a20*/  @P6 LDC.64 R78, c[0x0][0x228] ;  /* 0x00008a00ff4e6b82 */ /* 0x000f220000000a00 */
[----:B0-----:R-:W-:Y:S01]  /*1a30*/  @P6 IMAD R8, R45, R14, RZ ;  /* 0x0000000e2d086224 */ /* 0x001fe200078e02ff */
[----:B------:R-:W-:-:S03]  /*1a40*/  @P6 MOV R45, R13 ;  /* 0x0000000d002d6202 */ /* 0x000fc60000000f00 */
[C---:B------:R-:W-:Y:S02]  /*1a50*/  @P6 IMAD R15, R101.reuse, R15, R8 ;  /* 0x0000000f650f6224 */ /* 0x040fe400078e0208 */
[----:B------:R-:W-:-:S05]  /*1a60*/  @P6 IMAD.WIDE.U32 R44, R101, R14, R44 ;  /* 0x0000000e652c6225 */ /* 0x000fca00078e002c */
[----:B------:R-:W-:Y:S02]  /*1a70*/  @P6 IADD3 R45, R45, R15, RZ ;  /* 0x0000000f2d2d6210 */ /* 0x000fe40007ffe0ff */
[C---:B------:R-:W-:Y:S02]  /*1a80*/  @P6 SHF.L.U32 R15, R44.reuse, 0x2, RZ ;  /* 0x000000022c0f6819 */ /* 0x040fe400000006ff */
[----:B------:R-:W-:Y:S02]  /*1a90*/  @P6 SHF.L.U64.HI R44, R44, 0x2, R45 ;  /* 0x000000022c2c6819 */ /* 0x000fe4000001022d */
[----:B---3--:R-:W-:Y:S02]  /*1aa0*/  @P6 IADD3 R66, P0, R15, R66, RZ ;  /* 0x000000420f426210 */ /* 0x008fe40007f1e0ff */
[----:B------:R-:W-:Y:S02]  /*1ab0*/  SHF.R.S32.HI R45, RZ, 0x1f, R71 ;  /* 0x0000001fff2d7819 */ /* 0x000fe40000011447 */
[----:B------:R-:W-:-:S02]  /*1ac0*/  @P6 IADD3.X R67, R44, R67, RZ, P0, !PT ;  /* 0x000000432c436210 */ /* 0x000fc400007fe4ff */
[----:B----4-:R-:W-:Y:S02]  /*1ad0*/  @P6 IADD3 R78, P0, R15, R78, RZ ;  /* 0x0000004e0f4e6210 */ /* 0x010fe40007f1e0ff */
[----:B------:R-:W0:Y:S02]  /*1ae0*/  @P3 LDC.64 R14, c[0x0][0x288] ;  /* 0x0000a200ff0e3b82 */ /* 0x000e240000000a00 */
[----:B------:R-:W-:Y:S02]  /*1af0*/  @P6 IADD3.X R79, R44, R79, RZ, P0, !PT ;  /* 0x0000004f2c4f6210 */ /* 0x000fe400007fe4ff */
[----:B------:R-:W-:Y:S01]  /*1b00*/  @P3 MOV R44, R10 ;  /* 0x0000000a002c3202 */ /* 0x000fe20000000f00 */
[----:B0-----:R-:W-:Y:S01]  /*1b10*/  @P3 IMAD R8, R45, R14, RZ ;  /* 0x0000000e2d083224 */ /* 0x001fe200078e02ff */
[----:B------:R-:W-:-:S03]  /*1b20*/  @P3 MOV R45, R13 ;  /* 0x0000000d002d3202 */ /* 0x000fc60000000f00 */
[C---:B------:R-:W-:Y:S02]  /*1b30*/  @P3 IMAD R15, R71.reuse, R15, R8 ;  /* 0x0000000f470f3224 */ /* 0x040fe400078e0208 */
[----:B------:R-:W-:-:S05]  /*1b40*/  @P3 IMAD.WIDE.U32 R44, R71, R14, R44 ;  /* 0x0000000e472c3225 */ /* 0x000fca00078e002c */
[----:B------:R-:W-:Y:S02]  /*1b50*/  @P3 IADD3 R45, R45, R15, RZ ;  /* 0x0000000f2d2d3210 */ /* 0x000fe40007ffe0ff */
[C---:B------:R-:W-:Y:S02]  /*1b60*/  @P3 SHF.L.U32 R15, R44.reuse, 0x2, RZ ;  /* 0x000000022c0f3819 */ /* 0x040fe400000006ff */
[----:B------:R-:W-:Y:S02]  /*1b70*/  @P3 SHF.L.U64.HI R44, R44, 0x2, R45 ;  /* 0x000000022c2c3819 */ /* 0x000fe4000001022d */
[----:B-1----:R-:W-:-:S04]  /*1b80*/  @P3 IADD3 R88, P0, R15, R88, RZ ;  /* 0x000000580f583210 */ /* 0x002fc80007f1e0ff */
[----:B------:R-:W-:Y:S02]  /*1b90*/  @P3 IADD3.X R89, R44, R89, RZ, P0, !PT ;  /* 0x000000592c593210 */ /* 0x000fe400007fe4ff */
[----:B--2---:R-:W-:Y:S01]  /*1ba0*/  @P3 IADD3 R90, P0, R15, R90, RZ ;  /* 0x0000005a0f5a3210 */ /* 0x004fe20007f1e0ff */
[----:B------:R-:W-:-:S03]  /*1bb0*/  FFMA.FTZ R15, -R74, R74, R75 ;  /* 0x0000004a4a0f7223 */ /* 0x000fc6000001014b */
[----:B------:R-:W-:Y:S02]  /*1bc0*/  @P3 IADD3.X R91, R44, R91, RZ, P0, !PT ;  /* 0x0000005b2c5b3210 */ /* 0x000fe400007fe4ff */
[----:B------:R-:W-:Y:S02]  /*1bd0*/  FSETP.GTU.FTZ.AND P0, PT, R15, RZ, PT ;  /* 0x000000ff0f00720b */ /* 0x000fe40003f1c000 */
[----:B------:R-:W-:Y:S02]  /*1be0*/  CS2R R44, SRZ ;  /* 0x00000000002c7805 */ /* 0x000fe4000001ff00 */
[----:B------:R-:W-:-:S09]  /*1bf0*/  ISETP.NE.AND P3, PT, R4, RZ, PT ;  /* 0x000000ff0400720c */ /* 0x000fd20003f65270 */
[----:B------:R-:W0:Y:S01]  /*1c00*/  @P0 LDC R8, c[0x0][0x250] ;  /* 0x00009400ff080b82 */ /* 0x000e220000000800 */
[----:B------:R1:W5:Y:S01]  /*1c10*/  @P2 LDG.E.64 R44, desc[UR8][R16.64] ;  /* 0x00000008102c2981 */ /* 0x000362000c1e1b00 */
[----:B------:R-:W-:Y:S01]  /*1c20*/  MOV R4, 0x3f800000 ;  /* 0x3f80000000047802 */ /* 0x000fe20000000f00 */
[----:B0-----:R-:W-:Y:S01]  /*1c30*/  @P0 FADD.FTZ R8, R15, R8 ;  /* 0x000000080f080221 */ /* 0x001fe20000010000 */
[----:B------:R-:W-:-:S06]  /*1c40*/  CS2R R14, SRZ ;  /* 0x00000000000e7805 */ /* 0x000fcc000001ff00 */
[----:B------:R0:W5:Y:S01]  /*1c50*/  @P2 LDG.E.64 R14, desc[UR8][R46.64] ;  /* 0x000000082e0e2981 */ /* 0x000162000c1e1b00 */
[----:B-1----:R-:W-:Y:S01]  /*1c60*/  CS2R R16, SRZ ;  /* 0x0000000000107805 */ /* 0x002fe2000001ff00 */
[----:B------:R1:W2:Y:S01]  /*1c70*/  @P0 MUFU.RSQ R4, R8 ;  /* 0x0000000800040308 */ /* 0x0002a20000001400 */
[----:B0-----:R-:W-:-:S04]  /*1c80*/  CS2R R46, SRZ ;  /* 0x00000000002e7805 */ /* 0x001fc8000001ff00 */
[----:B------:R-:W5:Y:S04]  /*1c90*/  @P1 LDG.E.64 R16, desc[UR8][R48.64] ;  /* 0x0000000830101981 */ /* 0x000f68000c1e1b00 */
[----:B------:R0:W5:Y:S01]  /*1ca0*/  @P1 LDG.E.64 R46, desc[UR8][R18.64] ;  /* 0x00000008122e1981 */ /* 0x000162000c1e1b00 */
[----:B------:R-:W-:Y:S02]  /*1cb0*/  ISETP.NE.AND P0, PT, R115, RZ, PT ;  /* 0x000000ff7300720c */ /* 0x000fe40003f05270 */
[----:B0-----:R-:W-:Y:S02]  /*1cc0*/  CS2R R18, SRZ ;  /* 0x0000000000127805 */ /* 0x001fe4000001ff00 */
[----:B------:R-:W-:-:S04]  /*1cd0*/  CS2R R48, SRZ ;  /* 0x0000000000307805 */ /* 0x000fc8000001ff00 */
[----:B------:R0:W5:Y:S01]  /*1ce0*/  @P5 LDG.E.64 R18, desc[UR8][R50.64] ;  /* 0x0000000832125981 */ /* 0x000162000c1e1b00 */
[----:B------:R-:W-:-:S03]  /*1cf0*/  CS2R R82, SRZ ;  /* 0x0000000000527805 */ /* 0x000fc6000001ff00 */
[----:B------:R3:W5:Y:S01]  /*1d00*/  @P5 LDG.E.64 R48, desc[UR8][R20.64] ;  /* 0x0000000814305981 */ /* 0x000762000c1e1b00 */
[----:B------:R-:W-:Y:S02]  /*1d10*/  ISETP.NE.AND P2, PT, R113, RZ, PT ;  /* 0x000000ff7100720c */ /* 0x000fe40003f45270 */
[----:B------:R-:W-:Y:S01]  /*1d20*/  ISETP.NE.AND P1, PT, R112, RZ, PT ;  /* 0x000000ff7000720c */ /* 0x000fe20003f25270 */
[----:B------:R4:W5:Y:S01]  /*1d30*/  @P0 LDG.E.64 R82, desc[UR8][R80.64] ;  /* 0x0000000850520981 */ /* 0x000962000c1e1b00 */
[----:B0-----:R-:W-:Y:S02]  /*1d40*/  CS2R R50, SRZ ;  /* 0x0000000000327805 */ /* 0x001fe4000001ff00 */
[----:B---3--:R-:W-:-:S04]  /*1d50*/  CS2R R20, SRZ ;  /* 0x0000000000147805 */ /* 0x008fc8000001ff00 */
[----:B------:R0:W5:Y:S01]  /*1d60*/  @P6 LDG.E.64 R50, desc[UR8][R66.64] ;  /* 0x0000000842326981 */ /* 0x000162000c1e1b00 */
[----:B----4-:R-:W-:-:S03]  /*1d70*/  CS2R R80, SRZ ;  /* 0x0000000000507805 */ /* 0x010fc6000001ff00 */
[----:B------:R3:W5:Y:S01]  /*1d80*/  @P6 LDG.E.64 R20, desc[UR8][R78.64] ;  /* 0x000000084e146981 */ /* 0x000762000c1e1b00 */
[----:B------:R-:W-:-:S03]  /*1d90*/  ISETP.NE.AND P5, PT, R111, RZ, PT ;  /* 0x000000ff6f00720c */ /* 0x000fc60003fa5270 */
[----:B------:R4:W5:Y:S01]  /*1da0*/  @P4 LDG.E.64 R80, desc[UR8][R52.64] ;  /* 0x0000000834504981 */ /* 0x000962000c1e1b00 */
[----:B0-----:R-:W-:Y:S02]  /*1db0*/  CS2R R66, SRZ ;  /* 0x0000000000427805 */ /* 0x001fe4000001ff00 */
[----:B---3--:R-:W-:-:S04]  /*1dc0*/  CS2R R78, SRZ ;  /* 0x00000000004e7805 */ /* 0x008fc8000001ff00 */
[----:B------:R0:W5:Y:S01]  /*1dd0*/  @P0 LDG.E.64 R66, desc[UR8][R24.64] ;  /* 0x0000000818420981 */ /* 0x000162000c1e1b00 */
[----:B----4-:R-:W-:-:S03]  /*1de0*/  CS2R R52, SRZ ;  /* 0x0000000000347805 */ /* 0x010fc6000001ff00 */
[----:B------:R3:W5:Y:S01]  /*1df0*/  @P3 LDG.E.64 R78, desc[UR8][R22.64] ;  /* 0x00000008164e3981 */ /* 0x000762000c1e1b00 */
[----:B0-----:R-:W-:-:S03]  /*1e00*/  CS2R R24, SRZ ;  /* 0x0000000000187805 */ /* 0x001fc6000001ff00 */
[----:B------:R-:W5:Y:S01]  /*1e10*/  @P2 LDG.E.64 R52, desc[UR8][R28.64] ;  /* 0x000000081c342981 */ /* 0x000f62000c1e1b00 */
[----:B---3--:R-:W-:-:S03]  /*1e20*/  CS2R R22, SRZ ;  /* 0x0000000000167805 */ /* 0x008fc6000001ff00 */
[----:B------:R0:W5:Y:S01]  /*1e30*/  @P4 LDG.E.64 R24, desc[UR8][R54.64] ;  /* 0x0000000836184981 */ /* 0x000162000c1e1b00 */
[----:B------:R-:W-:-:S03]  /*1e40*/  ISETP.NE.AND P0, PT, R110, RZ, PT ;  /* 0x000000ff6e00720c */ /* 0x000fc60003f05270 */
[----:B------:R3:W5:Y:S01]  /*1e50*/  @P3 LDG.E.64 R22, desc[UR8][R26.64] ;  /* 0x000000081a163981 */ /* 0x000762000c1e1b00 */
[----:B0-----:R-:W-:Y:S02]  /*1e60*/  CS2R R54, SRZ ;  /* 0x0000000000367805 */ /* 0x001fe4000001ff00 */
[----:B------:R-:W-:Y:S02]  /*1e70*/  CS2R R28, SRZ ;  /* 0x00000000001c7805 */ /* 0x000fe4000001ff00 */
[----:B---3--:R-:W-:Y:S02]  /*1e80*/  CS2R R26, SRZ ;  /* 0x00000000001a7805 */ /* 0x008fe4000001ff00 */
[----:B------:R0:W5:Y:S01]  /*1e90*/  @P1 LDG.E.64 R54, desc[UR8][R56.64] ;  /* 0x0000000838361981 */ /* 0x000162000c1e1b00 */
[----:B------:R-:W-:-:S03]  /*1ea0*/  ISETP.NE.AND P6, PT, R109, RZ, PT ;  /* 0x000000ff6d00720c */ /* 0x000fc60003fc5270 */
[----:B------:R3:W5:Y:S04]  /*1eb0*/  @P2 LDG.E.64 R26, desc[UR8][R30.64] ;  /* 0x000000081e1a2981 */ /* 0x000768000c1e1b00 */
[----:B------:R4:W5:Y:S01]  /*1ec0*/  @P1 LDG.E.64 R28, desc[UR8][R32.64] ;  /* 0x00000008201c1981 */ /* 0x000962000c1e1b00 */
[----:B0-----:R-:W-:Y:S02]  /*1ed0*/  CS2R R56, SRZ ;  /* 0x0000000000387805 */ /* 0x001fe4000001ff00 */
[----:B---3--:R-:W-:-:S04]  /*1ee0*/  CS2R R30, SRZ ;  /* 0x00000000001e7805 */ /* 0x008fc8000001ff00 */
[----:B------:R0:W5:Y:S01]  /*1ef0*/  @P5 LDG.E.64 R56, desc[UR8][R58.64] ;  /* 0x000000083a385981 */ /* 0x000162000c1e1b00 */
[----:B----4-:R-:W-:-:S03]  /*1f00*/  CS2R R32, SRZ ;  /* 0x0000000000207805 */ /* 0x010fc6000001ff00 */
[----:B------:R3:W5:Y:S04]  /*1f10*/  @P5 LDG.E.64 R30, desc[UR8][R60.64] ;  /* 0x000000083c1e5981 */ /* 0x000768000c1e1b00 */
[----:B------:R-:W5:Y:S01]  /*1f20*/  @P0 LDG.E.64 R32, desc[UR8][R36.64] ;  /* 0x0000000824200981 */ /* 0x000f62000c1e1b00 */
[----:B0-----:R-:W-:Y:S02]  /*1f30*/  CS2R R58, SRZ ;  /* 0x00000000003a7805 */ /* 0x001fe4000001ff00 */
[----:B---3--:R-:W-:-:S04]  /*1f40*/  CS2R R60, SRZ ;  /* 0x00000000003c7805 */ /* 0x008fc8000001ff00 */
[----:B------:R-:W5:Y:S01]  /*1f50*/  @P0 LDG.E.64 R58, desc[UR8][R34.64] ;  /* 0x00000008223a0981 */ /* 0x000f62000c1e1b00 */
[----:B------:R-:W-:Y:S02]  /*1f60*/  ISETP.NE.AND P0, PT, R5, RZ, PT ;  /* 0x000000ff0500720c */ /* 0x000fe40003f05270 */
[----:B------:R-:W-:Y:S01]  /*1f70*/  ISETP.NE.AND P1, PT, R6, RZ, PT ;  /* 0x000000ff0600720c */ /* 0x000fe20003f25270 */
[----:B------:R0:W5:Y:S01]  /*1f80*/  @P6 LDG.E.64 R60, desc[UR8][R62.64] ;  /* 0x000000083e3c6981 */ /* 0x000162000c1e1b00 */
[----:B------:R-:W-:Y:S02]  /*1f90*/  ISETP.NE.AND P2, PT, R7, RZ, PT ;  /* 0x000000ff0700720c */ /* 0x000fe40003f45270 */
[----:B0-----:R-:W-:-:S07]  /*1fa0*/  CS2R R62, SRZ ;  /* 0x00000000003e7805 */ /* 0x001fce000001ff00 */
[----:B------:R0:W5:Y:S02]  /*1fb0*/  @P0 LDG.E.64 R62, desc[UR8][R64.64] ;  /* 0x00000008403e0981 */ /* 0x000164000c1e1b00 */
[----:B0-----:R-:W-:-:S06]  /*1fc0*/  CS2R R64, SRZ ;  /* 0x0000000000407805 */ /* 0x001fcc000001ff00 */
[----:B------:R0:W5:Y:S02]  /*1fd0*/  @P1 LDG.E.64 R64, desc[UR8][R40.64] ;  /* 0x0000000828401981 */ /* 0x000164000c1e1b00 */
[----:B0-----:R-:W-:-:S06]  /*1fe0*/  CS2R R40, SRZ ;  /* 0x0000000000287805 */ /* 0x001fcc000001ff00 */
[----:B------:R-:W5:Y:S01]  /*1ff0*/  @P2 LDG.E.64 R40, desc[UR8][R86.64] ;  /* 0x0000000856282981 */ /* 0x000f62000c1e1b00 */
[----:B------:R-:W-:Y:S02]  /*2000*/  CS2R R34, SRZ ;  /* 0x0000000000227805 */ /* 0x000fe4000001ff00 */
[----:B------:R-:W-:Y:S02]  /*2010*/  CS2R R36, SRZ ;  /* 0x0000000000247805 */ /* 0x000fe4000001ff00 */
[----:B------:R-:W-:Y:S02]  /*2020*/  ISETP.NE.AND P5, PT, R114, RZ, PT ;  /* 0x000000ff7200720c */ /* 0x000fe40003fa5270 */
[----:B------:R0:W5:Y:S04]  /*2030*/  @P6 LDG.E.64 R34, desc[UR8][R38.64] ;  /* 0x0000000826226981 */ /* 0x000168000c1e1b00 */
[----:B------:R3:W5:Y:S01]  /*2040*/  @P0 LDG.E.64 R36, desc[UR8][R72.64] ;  /* 0x0000000848240981 */ /* 0x000762000c1e1b00 */
[----:B0-----:R-:W-:-:S02]  /*2050*/  CS2R R38, SRZ ;  /* 0x0000000000267805 */ /* 0x001fc4000001ff00 */
[----:B---3--:R-:W-:-:S04]  /*2060*/  CS2R R72, SRZ ;  /* 0x0000000000487805 */ /* 0x008fc8000001ff00 */
[----:B------:R0:W5:Y:S04]  /*2070*/  @P1 LDG.E.64 R38, desc[UR8][R42.64] ;  /* 0x000000082a261981 */ /* 0x000168000c1e1b00 */
[----:B------:R3:W5:Y:S01]  /*2080*/  @P2 LDG.E.64 R72, desc[UR8][R76.64] ;  /* 0x000000084c482981 */ /* 0x000762000c1e1b00 */
[----:B0-----:R-:W-:Y:S02]  /*2090*/  CS2R R42, SRZ ;  /* 0x00000000002a7805 */ /* 0x001fe4000001ff00 */
[----:B---3--:R-:W-:-:S04]  /*20a0*/  CS2R R76, SRZ ;  /* 0x00000000004c7805 */ /* 0x008fc8000001ff00 */
[----:B------:R0:W5:Y:S04]  /*20b0*/  @P5 LDG.E.64 R42, desc[UR8][R90.64] ;  /* 0x000000085a2a5981 */ /* 0x000168000c1e1b00 */
[----:B------:R0:W5:Y:S01]  /*20c0*/  @P5 LDG.E.64 R76, desc[UR8][R88.64] ;  /* 0x00000008584c5981 */ /* 0x000162000c1e1b00 */
[----:B------:R-:W-:Y:S01]  /*20d0*/  ISETP.GT.U32.AND P5, PT, R9, 0xff, PT ;  /* 0x000000ff0900780c */ /* 0x000fe20003fa4070 */
[----:B------:R-:W-:Y:S01]  /*20e0*/  BSSY B0, `(.L_x_1706) ;  /* 0x0000016000007945 */ /* 0x000fe20003800000 */
[----:B------:R-:W-:Y:S02]  /*20f0*/  MOV R5, RZ ;  /* 0x000000ff00057202 */ /* 0x000fe40000000f00 */
[----:B------:R-:W-:Y:S02]  /*2100*/  CS2R R6, SRZ ;  /* 0x0000000000067805 */ /* 0x000fe4000001ff00 */
[----:B-1----:R-:W-:-:S07]  /*2110*/  MOV R8, RZ ;  /* 0x000000ff00087202 */ /* 0x002fce0000000f00 */
        /* <DEDUP_REMOVED lines=18> */
.L_x_1707:
[----:B------:R-:W-:Y:S05]  /*2240*/  BSYNC B0 ;  /* 0x0000000000007941 */ /* 0x000fea0003800000 */
.L_x_1706:
        /* <DEDUP_REMOVED lines=29> */
.L_x_1708:
[----:B------:R-:W-:Y:S01]  /*2420*/  FMUL.FTZ R75, R83, R5 ;  /* 0x00000005534b7220 */ /* 0x000fe20000410000 */
[----:B------:R-:W-:Y:S01]  /*2430*/  FMUL.FTZ R98, R71, R4 ;  /* 0x0000000447627220 */ /* 0x000fe20000410000 */
        /* <DEDUP_REMOVED lines=24> */
.L_x_1709:
[----:B------:R-:W-:Y:S01]  /*25c0*/  FFMA.FTZ R85, R99, R84, R86 ;  /* 0x0000005463557223 */ /* 0x000fe20000010056 */
[----:B------:R-:W-:Y:S01]  /*25d0*/  FMUL.FTZ R75, R82, R5 ;  /* 0x00000005524b7220 */ /* 0x000fe20000410000 */
[----:B------:R-:W-:Y:S01]  /*25e0*/  FADD.FTZ R86, R84, R71 ;  /* 0x0000004754567221 */ /* 0x000fe20000010000 */
[----:B------:R-:W-:Y:S02]  /*25f0*/  FADD.FTZ R81, -R74, R81 ;  /* 0x000000514a517221 */ /* 0x000fe40000010100 */
[----:B------:R-:W-:Y:S01]  /*2600*/  FFMA.FTZ R84, R98, R75, R85 ;  /* 0x0000004b62547223 */ /* 0x000fe20000010055 */
[----:B------:R-:W-:Y:S01]  /*2610*/  FADD.FTZ R85, -R74, R80 ;  /* 0x000000504a557221 */ /* 0x000fe20000010100 */
[----:B------:R-:W-:Y:S01]  /*2620*/  FADD.FTZ R71, R86, R75 ;  /* 0x0000004b56477221 */ /* 0x000fe20000010000 */
[----:B------:R-:W-:Y:S01]  /*2630*/  MOV R80, R24 ;  /* 0x0000001800507202 */ /* 0x000fe20000000f00 */
[----:B------:R-:W-:Y:S01]  /*2640*/  FMUL.FTZ R86, R78, R8 ;  /* 0x000000084e567220 */ /* 0x000fe20000410000 */
        /* <DEDUP_REMOVED lines=22> */
.L_x_1710:
        /* <DEDUP_REMOVED lines=27> */
[----:B------:R-:W-:-:S03]  /*2960*/  FMUL.FTZ R77, R43, R88 ;  /* 0x000000582b4d7220 */ /* 0x000fc60000410000 */
[----:B------:R-:W-:Y:S01]  /*2970*/  FFMA.FTZ R92, R76, R89, 1 ;  /* 0x3f8000004c5c7423 */ /* 0x000fe20000010059 */
[----:B------:R-:W-:-:S03]  /*2980*/  FMUL.FTZ R76, R71, R90 ;  /* 0x0000005a474c7220 */ /* 0x000fc60000410000 */
[----:B------:R-:W-:-:S07]  /*2990*/  FMUL.FTZ R71, R77, R92 ;  /* 0x0000005c4d477220 */ /* 0x000fce0000410000 */
.L_x_1711:
[----:B------:R-:W-:Y:S01]  /*29a0*/  FFMA.FTZ R77, R95, R86, R84 ;  /* 0x000000565f4d7223 */ /* 0x000fe20000010054 */
[----:B------:R-:W-:Y:S01]  /*29b0*/  FMUL.FTZ R85, R76, R5 ;  /* 0x000000054c557220 */ /* 0x000fe20000410000 */
[----:B------:R-:W-:Y:S01]  /*29c0*/  FADD.FTZ R86, R86, R81 ;  /* 0x0000005156567221 */ /* 0x000fe20000010000 */
[----:B------:R-:W-:Y:S01]  /*29d0*/  FMUL.FTZ R84, R71, R8 ;  /* 0x0000000847547220 */ /* 0x000fe20000410000 */
[----:B------:R-:W-:Y:S01]  /*29e0*/  FADD.FTZ R52, -R74, R52 ;  /* 0x000000344a347221 */ /* 0x000fe20000010100 */
[----:B------:R-:W-:Y:S01]  /*29f0*/  FFMA.FTZ R77, R94, R85, R77 ;  /* 0x000000555e4d7223 */ /* 0x000fe2000001004d */
[----:B------:R-:W-:Y:S01]  /*2a00*/  FADD.FTZ R81, R86, R85 ;  /* 0x0000005556517221 */ /* 0x000fe20000010000 */
        /* <DEDUP_REMOVED lines=48> */
.L_x_1712:
[----:B------:R-:W-:Y:S01]  /*2d10*/  FMUL.FTZ R53, R84, R5 ;  /* 0x0000000554357220 */ /* 0x000fe20000410000 */
[----:B------:R-:W-:Y:S01]  /*2d20*/  FFMA.FTZ R85, R100, R83, RZ ;  /* 0x0000005364557223 */ /* 0x000fe200000100ff */
[----:B------:R-:W-:Y:S01]  /*2d30*/  FMUL.FTZ R52, R81, R8 ;  /* 0x0000000851347220 */ /* 0x000fe20000410000 */
[----:B------:R-:W-:Y:S01]  /*2d40*/  FADD.FTZ R87, RZ, R83 ;  /* 0x00000053ff577221 */ /* 0x000fe20000010000 */
[----:B------:R-:W-:Y:S01]  /*2d50*/  FFMA.FTZ R86, R92, R53, R77 ;  /* 0x000000355c567223 */ /* 0x000fe2000001004d */
[----:B------:R-:W-:Y:S01]  /*2d60*/  FADD.FTZ R53, R74, R53 ;  /* 0x000000354a357221 */ /* 0x000fe20000010000 */
[----:B------:R-:W-:Y:S01]  /*2d70*/  FFMA.FTZ R83, R98, R82, R85 ;  /* 0x0000005262537223 */ /* 0x000fe20000010055 */
[----:B------:R-:W-:Y:S01]  /*2d80*/  FADD.FTZ R87, R87, R82 ;  /* 0x0000005257577221 */ /* 0x000fe20000010000 */
[----:B------:R-:W-:Y:S01]  /*2d90*/  FFMA.FTZ R85, R91, R52, R86 ;  /* 0x000000345b557223 */ /* 0x000fe20000010056 */
[----:B------:R-:W-:Y:S01]  /*2da0*/  FADD.FTZ R74, R52, R53 ;  /* 0x00000035344a7221 */ /* 0x000fe20000010000 */
[----:B------:R-:W-:Y:S01]  /*2db0*/  FFMA.FTZ R52, R99, R79, RZ ;  /* 0x0000004f63347223 */ /* 0x000fe200000100ff */
[----:B------:R-:W-:Y:S01]  /*2dc0*/  MOV R53, R28 ;  /* 0x0000001c00357202 */ /* 0x000fe20000000f00 */
[-C--:B------:R-:W-:Y:S01]  /*2dd0*/  FMUL.FTZ R90, R54, R4.reuse ;  /* 0x00000004365a7220 */ /* 0x080fe20000410000 */
[----:B------:R-:W-:Y:S01]  /*2de0*/  MOV R77, R29 ;  /* 0x0000001d004d7202 */ /* 0x000fe20000000f00 */
        /* <DEDUP_REMOVED lines=21> */
.L_x_1713:
[----:B------:R-:W-:Y:S01]  /*2f40*/  FMUL.FTZ R55, R53, R5 ;  /* 0x0000000535377220 */ /* 0x000fe20000410000 */
[----:B------:R-:W-:Y:S01]  /*2f50*/  FFMA.FTZ R52, R97, R78, R52 ;  /* 0x0000004e61347223 */ /* 0x000fe20000010034 */
[----:B------:R-:W-:Y:S01]  /*2f60*/  FADD.FTZ R54, R79, R78 ;  /* 0x0000004e4f367221 */ /* 0x000fe20000010000 */
        /* <DEDUP_REMOVED lines=24> */
[----:B-1----:R-:W-:Y:S01]  /*30f0*/  FADD.FTZ R56, -R78, 1 ;  /* 0x3f8000004e387421 */ /* 0x002fe20000010100 */
[----:B------:R-:W-:-:S03]  /*3100*/  FMUL.FTZ R103, R31, R78 ;  /* 0x0000004e1f677220 */ /* 0x000fc60000410000 */
[----:B------:R-:W-:Y:S01]  /*3110*/  FFMA.FTZ R56, R55, R56, 1 ;  /* 0x3f80000037387423 */ /* 0x000fe20000010038 */
[----:B------:R-:W-:-:S03]  /*3120*/  FMUL.FTZ R55, R30, R57 ;  /* 0x000000391e377220 */ /* 0x000fc60000410000 */
[----:B------:R-:W-:Y:S01]  /*3130*/  FMUL.FTZ R78, R103, R56 ;  /* 0x00000038674e7220 */ /* 0x000fe20000410000 */
[----:B------:R-:W-:-:S07]  /*3140*/  FMUL.FTZ R55, R55, R80 ;  /* 0x0000005037377220 */ /* 0x000fce0000410000 */
.L_x_1714:
        /* <DEDUP_REMOVED lines=33> */
.L_x_1715:
        /* <DEDUP_REMOVED lines=33> */
.L_x_1716:
        /* <DEDUP_REMOVED lines=33> */
.L_x_1717:
        /* <DEDUP_REMOVED lines=33> */
.L_x_1718:
[----:B------:R-:W-:Y:S01]  /*3990*/  FMUL.FTZ R65, R56, R5 ;  /* 0x0000000538417220 */ /* 0x000fe20000410000 */
[----:B------:R-:W-:Y:S01]  /*39a0*/  FFMA.FTZ R60, R87, R78, R58 ;  /* 0x0000004e573c7223 */ /* 0x000fe2000001003a */
[----:B------:R-:W-:Y:S01]  /*39b0*/  FMUL.FTZ R75, R55, R8 ;  /* 0x00000008374b7220 */ /* 0x000fe20000410000 */
[----:B------:R-:W-:Y:S01]  /*39c0*/  FADD.FTZ R61, R61, R78 ;  /* 0x0000004e3d3d7221 */ /* 0x000fe20000010000 */
[----:B------:R-:W-:Y:S01]  /*39d0*/  FFMA.FTZ R58, R80, R65, R63 ;  /* 0x00000041503a7223 */ /* 0x000fe2000001003f */
[----:B------:R-:W-:Y:S01]  /*39e0*/  FADD.FTZ R64, R62, R65 ;  /* 0x000000413e407221 */ /* 0x000fe20000010000 */
[----:B------:R-:W-:Y:S01]  /*39f0*/  FADD.FTZ R62, R76, R57 ;  /* 0x000000394c3e7221 */ /* 0x000fe20000010000 */
        /* <DEDUP_REMOVED lines=26> */
.L_x_1719:
        /* <DEDUP_REMOVED lines=33> */
.L_x_1720:
        /* <DEDUP_REMOVED lines=29> */
.L_x_1721:
[----:B------:R-:W-:Y:S01]  /*3f80*/  FMUL.FTZ R72, R45, R5 ;  /* 0x000000052d487220 */ /* 0x000fe20000410000 */
[----:B------:R-:W-:-:S03]  /*3f90*/  FMUL.FTZ R47, R44, R8 ;  /* 0x000000082c2f7220 */ /* 0x000fc60000410000 */
[----:B------:R-:W-:Y:S01]  /*3fa0*/  FFMA.FTZ R46, R74, R72, R65 ;  /* 0x000000484a2e7223 */ /* 0x000fe20000010041 */
[----:B------:R-:W-:Y:S01]  /*3fb0*/  FADD.FTZ R72, R71, R72 ;  /* 0x0000004847487221 */ /* 0x000fe20000010000 */
[----:B------:R-:W-:Y:S01]  /*3fc0*/  FMUL.FTZ R71, R49, R4 ;  /* 0x0000000431477220 */ /* 0x000fe20000410000 */
[----:B------:R-:W-:Y:S01]  /*3fd0*/  MOV R49, R18 ;  /* 0x0000001200317202 */ /* 0x000fe20000000f00 */
        /* <DEDUP_REMOVED lines=23> */
.L_x_1722:
        /* <DEDUP_REMOVED lines=29> */
.L_x_1723:
[----:B------:R-:W0:Y:S01]  /*4320*/  S2R R68, SR_LANEID ;  /* 0x0000000000447919 */ /* 0x000e220000000000 */
[----:B------:R-:W-:Y:S01]  /*4330*/  FMUL.FTZ R51, R50, R5 ;  /* 0x0000000532337220 */ /* 0x000fe20000410000 */
[----:B------:R-:W-:Y:S01]  /*4340*/  FFMA.FTZ R63, R83, R52, R63 ;  /* 0x00000034533f7223 */ /* 0x000fe2000001003f */
[----:B------:R-:W-:Y:S01]  /*4350*/  FADD.FTZ R64, R64, R52 ;  /* 0x0000003440407221 */ /* 0x000fe20000010000 */
[----:B------:R-:W-:Y:S01]  /*4360*/  FFMA.FTZ R61, R82, R54, R61 ;  /* 0x00000036523d7223 */ /* 0x000fe2000001003d */
[----:B------:R-:W-:Y:S01]  /*4370*/  FFMA.FTZ R46, R103, R51, R46 ;  /* 0x00000033672e7223 */ /* 0x000fe2000001002e */
[----:B------:R-:W-:Y:S01]  /*4380*/  FADD.FTZ R65, R65, R51 ;  /* 0x0000003341417221 */ /* 0x000fe20000010000 */
[----:B------:R-:W-:Y:S01]  /*4390*/  FMUL.FTZ R51, R47, R8 ;  /* 0x000000082f337220 */ /* 0x000fe20000410000 */
[----:B------:R-:W-:Y:S01]  /*43a0*/  FFMA.FTZ R52, R81, R53, R63 ;  /* 0x0000003551347223 */ /* 0x000fe2000001003f */
[----:B------:R-:W-:Y:S01]  /*43b0*/  FADD.FTZ R64, R64, R53 ;  /* 0x0000003540407221 */ /* 0x000fe20000010000 */
[----:B------:R-:W-:Y:S01]  /*43c0*/  FFMA.FTZ R61, R80, R56, R61 ;  /* 0x00000038503d7223 */ /* 0x000fe2000001003d */
[----:B------:R-:W-:Y:S01]  /*43d0*/  FADD.FTZ R65, R51, R65 ;  /* 0x0000004133417221 */ /* 0x000fe20000010000 */
[----:B------:R-:W-:Y:S01]  /*43e0*/  FFMA.FTZ R46, R102, R51, R46 ;  /* 0x00000033662e7223 */ /* 0x000fe2000001002e */
[----:B------:R-:W-:Y:S01]  /*43f0*/  FFMA.FTZ R52, R79, R55, R52 ;  /* 0x000000374f347223 */ /* 0x000fe20000010034 */
[----:B------:R-:W-:Y:S01]  /*4400*/  FADD.FTZ R64, R64, R55 ;  /* 0x0000003740407221 */ /* 0x000fe20000010000 */
[----:B------:R-:W-:Y:S01]  /*4410*/  FFMA.FTZ R61, R78, R58, R61 ;  /* 0x0000003a4e3d7223 */ /* 0x000fe2000001003d */
[----:B------:R-:W1:Y:S01]  /*4420*/  SHFL.DOWN PT, R125, R65, 0x1, 0x1f ;  /* 0x08201f00417d7f89 */ /* 0x000e6200000e0000 */
[----:B------:R-:W-:Y:S01]  /*4430*/  FFMA.FTZ R52, R77, R57, R52 ;  /* 0x000000394d347223 */ /* 0x000fe20000010034 */
[----:B------:R-:W-:Y:S01]  /*4440*/  FADD.FTZ R64, R64, R57 ;  /* 0x0000003940407221 */ /* 0x000fe20000010000 */
[----:B------:R-:W-:Y:S01]  /*4450*/  FFMA.FTZ R61, R76, R60, R61 ;  /* 0x0000003c4c3d7223 */ /* 0x000fe2000001003d */
[----:B------:R-:W2:Y:S01]  /*4460*/  SHFL.DOWN PT, R51, R46, 0x1, 0x1f ;  /* 0x08201f002e337f89 */ /* 0x000ea200000e0000 */
[----:B------:R-:W-:Y:S01]  /*4470*/  FFMA.FTZ R52, R75, R59, R52 ;  /* 0x0000003b4b347223 */ /* 0x000fe20000010034 */
[----:B------:R-:W-:Y:S01]  /*4480*/  BSSY B0, `(.L_x_1724) ;  /* 0x0000047000007945 */ /* 0x000fe20003800000 */
[----:B------:R-:W-:-:S02]  /*4490*/  FFMA.FTZ R61, R74, R45, R61 ;  /* 0x0000002d4a3d7223 */ /* 0x000fc4000001003d */
[----:B------:R-:W-:Y:S01]  /*44a0*/  FFMA.FTZ R52, R73, R44, R52 ;  /* 0x0000002c49347223 */ /* 0x000fe20000010034 */
[----:B0-----:R-:W-:-:S13]  /*44b0*/  ISETP.GT.AND P5, PT, R68, 0x1e, PT ;  /* 0x0000001e4400780c */ /* 0x001fda0003fa4270 */
[----:B-1----:R-:W-:Y:S01]  /*44c0*/  @!P5 FADD.FTZ R65, R65, R125 ;  /* 0x0000007d4141d221 */ /* 0x002fe20000010000 */
[----:B--2---:R-:W-:Y:S01]  /*44d0*/  @!P5 FADD.FTZ R46, R46, R51 ;  /* 0x000000332e2ed221 */ /* 0x004fe20000010000 */
        /* <DEDUP_REMOVED lines=22> */
[----:B------:R-:W-:-:S04]  /*4640*/  FADD.FTZ R51, R62, R54 ;  /* 0x000000363e337221 */ /* 0x000fc80000010000 */
[----:B------:R-:W-:-:S04]  /*4650*/  FADD.FTZ R51, R51, R56 ;  /* 0x0000003833337221 */ /* 0x000fc80000010000 */
[----:B------:R-:W-:-:S04]  /*4660*/  FADD.FTZ R51, R51, R58 ;  /* 0x0000003a33337221 */ /* 0x000fc80000010000 */
        /* <DEDUP_REMOVED lines=10> */
[----:B------:R-:W-:-:S02]  /*4710*/  MOV R64, R46 ;  /* 0x0000002e00407202 */ /* 0x000fc40000000f00 */
[----:B------:R-:W-:Y:S01]  /*4720*/  FADD.FTZ R62, R45, R50 ;  /* 0x000000322d3e7221 */ /* 0x000fe20000010000 */
[----:B------:R-:W-:Y:S01]  /*4730*/  FADD.FTZ R63, R44, R47 ;  /* 0x0000002f2c3f7221 */ /* 0x000fe20000010000 */
[----:B0-----:R-:W-:-:S04]  /*4740*/  ISETP.NE.AND P5, PT, R125, RZ, PT ;  /* 0x000000ff7d00720c */ /* 0x001fc80003fa5270 */
[----:B------:R0:W-:Y:S09]  /*4750*/  STS.128 [R3], R60 ;  /* 0x0000003c03007388 */ /* 0x0001f20000000c00 */
[----:B------:R0:W-:Y:S01]  /*4760*/  @!P5 STS.64 [R122+0x8], R64 ;  /* 0x000008407a00d388 */ /* 0x0001e20000000a00 */
[----:B------:R-:W-:Y:S01]  /*4770*/  BAR.SYNC.DEFER_BLOCKING 0x0 ;  /* 0x0000000000007b1d */ /* 0x000fe20000010000 */
[----:B------:R-:W-:-:S13]  /*4780*/  ISETP.NE.AND P5, PT, R9, RZ, PT ;  /* 0x000000ff0900720c */ /* 0x000fda0003fa5270 */
[----:B0-2---:R-:W-:Y:S05]  /*4790*/  @P5 BRA `(.L_x_1725) ;  /* 0x0000000000545947 */ /* 0x005fea0003800000 */
        /* <DEDUP_REMOVED lines=21> */
.L_x_1725:
[----:B------:R-:W-:Y:S05]  /*48f0*/  BSYNC B0 ;  /* 0x0000000000007941 */ /* 0x000fea0003800000 */
.L_x_1724:
        /* <DEDUP_REMOVED lines=15> */
[----:B------:R-:W0:Y:S01]  /*49f0*/  LDS.128 R56, [R3+0x200] ;  /* 0x0002000003387984 */ /* 0x000e220000000c00 */
[----:B--2---:R-:W-:Y:S01]  /*4a00*/  FADD.FTZ R48, R53, R48 ;  /* 0x0000003035307221 */ /* 0x004fe20000010000 */
[----:B------:R-:W-:Y:S01]  /*4a10*/  FADD.FTZ R49, R44, R49 ;  /* 0x000000312c317221 */ /* 0x000fe20000010000 */
[----:B------:R-:W-:Y:S01]  /*4a20*/  FADD.FTZ R50, R45, R50 ;  /* 0x000000322d327221 */ /* 0x000fe20000010000 */
[----:B------:R-:W1:Y:S01]  /*4a30*/  LDS.128 R52, [R3+0x280] ;  /* 0x0002800003347984 */ /* 0x000e620000000c00 */
[----:B------:R-:W-:-:S03]  /*4a40*/  FADD.FTZ R51, R125, R51 ;  /* 0x000000337d337221 */ /* 0x000fc60000010000 */
[----:B------:R-:W2:Y:S04]  /*4a50*/  LDS.128 R44, [R3+0x300] ;  /* 0x00030000032c7984 */ /* 0x000ea80000000c00 */
[----:B------:R-:W3:Y:S01]  /*4a60*/  LDS.128 R60, [R3+0x380] ;  /* 0x00038000033c7984 */ /* 0x000ee20000000c00 */
        /* <DEDUP_REMOVED lines=9> */
[----:B------:R-:W0:Y:S01]  /*4b00*/  LDS.128 R52, [R3+0x400] ;  /* 0x0004000003347984 */ /* 0x000e220000000c00 */
        /* <DEDUP_REMOVED lines=8> */
[----:B------:R-:W-:-:S03]  /*4b90*/  FADD.FTZ R63, R125, R63 ;  /* 0x0000003f7d3f7221 */ /* 0x000fc60000010000 */
        /* <DEDUP_REMOVED lines=11> */
[----:B------:R-:W0:Y:S01]  /*4c50*/  LDS.128 R56, [R3+0x600] ;  /* 0x0006000003387984 */ /* 0x000e220000000c00 */
[----:B------:R-:W-:Y:S01]  /*4c60*/  FADD.FTZ R45, R61, R46 ;  /* 0x0000002e3d2d7221 */ /* 0x000fe20000010000 */
[----:B------:R-:W-:Y:S01]  /*4c70*/  FADD.FTZ R125, R54, R47 ;  /* 0x0000002f367d7221 */ /* 0x000fe20000010000 */
[----:B---3--:R-:W-:Y:S01]  /*4c80*/  FADD.FTZ R48, R55, R48 ;  /* 0x0000003037307221 */ /* 0x008fe20000010000 */
        /* <DEDUP_REMOVED lines=57> */
[----:B------:R-:W-:Y:S01]  /*5020*/  LDS.128 R60, [R3+0xc80] ;  /* 0x000c8000033c7984 */ /* 0x000fe20000000c00 */
[----:B------:R-:W-:Y:S01]  /*5030*/  FADD.FTZ R125, R56, R47 ;  /* 0x0000002f387d7221 */ /* 0x000fe20000010000 */
[----:B---3--:R-:W-:Y:S01]  /*5040*/  FADD.FTZ R49, R44, R49 ;  /* 0x000000312c317221 */ /* 0x008fe20000010000 */
        /* <DEDUP_REMOVED lines=42> */
.L_x_1727:
[----:B------:R-:W-:Y:S05]  /*52f0*/  BSYNC B0 ;  /* 0x0000000000007941 */ /* 0x000fea0003800000 */
.L_x_1726:
        /* <DEDUP_REMOVED lines=16> */
.L_x_1729:
[----:B------:R-:W-:Y:S05]  /*5400*/  BSYNC B0 ;  /* 0x0000000000007941 */ /* 0x000fea0003800000 */
.L_x_1728:
        /* <DEDUP_REMOVED lines=34> */
.L_x_1732:
[----:B-1----:R-:W2:Y:S04]  /*5630*/  LDG.E.STRONG.GPU R46, desc[UR8][R44.64] ;  /* 0x000000082c2e7981 */ /* 0x002ea8000c1ef900 */
[----:B--2---:R-:W-:Y:S01]  /*5640*/  CCTL.IVALL ;  /* 0x00000000ff00798f */ /* 0x004fe20002000000 */
[----:B------:R-:W-:Y:S05]  /*5650*/  YIELD ;  /* 0x0000000000007946 */ /* 0x000fea0003800000 */
[----:B------:R-:W-:-:S13]  /*5660*/  ISETP.NE.AND P6, PT, R46, R53, PT ;  /* 0x000000352e00720c */ /* 0x000fda0003fc5270 */
[----:B------:R-:W-:Y:S05]  /*5670*/  @P6 BRA `(.L_x_1732) ;  /* 0xfffffffc00ec6947 */ /* 0x000fea000383ffff */
.L_x_1731:
        /* <DEDUP_REMOVED lines=22> */
.L_x_1736:
        /* <DEDUP_REMOVED lines=115> */
.L_x_1735:
        /* <DEDUP_REMOVED lines=62> */
.L_x_1737:
[----:B------:R-:W-:-:S04]  /*62f0*/  ISETP.NE.AND P6, PT, R44, RZ, PT ;  /* 0x000000ff2c00720c */ /* 0x000fc80003fc5270 */
[----:B------:R-:W-:-:S13]  /*6300*/  ISETP.NE.OR P6, PT, R46, RZ, P6 ;  /* 0x000000ff2e00720c */ /* 0x000fda00037c5670 */
[----:B------:R-:W-:Y:S05]  /*6310*/  @!P6 BRA `(.L_x_1733) ;  /* 0x00000000007ce947 */ /* 0x000fea0003800000 */
.L_x_1734:
        /* <DEDUP_REMOVED lines=31> */
.L_x_1733:
        /* <DEDUP_REMOVED lines=11> */
.L_x_1739:
[----:B------:R-:W-:Y:S05]  /*65c0*/  BSYNC B0 ;  /* 0x0000000000007941 */ /* 0x000fea0003800000 */
.L_x_1738:
        /* <DEDUP_REMOVED lines=17> */
.L_x_1730:
        /* <DEDUP_REMOVED lines=35> */
.L_x_1740:
[----:B------:R-:W-:Y:S01]  /*6910*/  ISETP.NE.AND P5, PT, R115, RZ, PT ;  /* 0x000000ff7300720c */ /* 0x000fe20003fa5270 */
[----:B------:R-:W-:-:S12]  /*6920*/  BSSY B0, `(.L_x_1741) ;  /* 0x0000013000007945 */ /* 0x000fd80003800000 */
[----:B------:R-:W-:Y:S05]  /*6930*/  @!P5 BRA `(.L_x_1742) ;  /* 0x000000000044d947 */ /* 0x000fea0003800000 */
        /* <DEDUP_REMOVED lines=10> */
[----:B------:R-:W-:Y:S01]  /*69e0*/  IADD3 R47, R45, R47, RZ ;  /* 0x0000002f2d2f7210 */ /* 0x000fe20007ffe0ff */
[----:B------:R-:W-:Y:S01]  /*69f0*/  FFMA.FTZ R45, R5, R66, -R100 ;  /* 0x00000042052d7223 */ /* 0x000fe20000010864 */
[----:B------:R-:W-:-:S04]  /*6a00*/  LEA R46, P5, R44, UR14, 0x2 ;  /* 0x0000000e2c2e7c11 */ /* 0x000fc8000f8a10ff */
[----:B------:R-:W-:Y:S01]  /*6a10*/  LEA.HI.X R47, R44, UR15, R47, 0x2, P5 ;  /* 0x0000000f2c2f7c11 */ /* 0x000fe2000a8f142f */
[-C--:B------:R-:W-:Y:S01]  /*6a20*/  FMUL.FTZ R44, R45, R4.reuse ;  /* 0x000000042d2c7220 */ /* 0x080fe20000410000 */
[----:B------:R-:W-:-:S05]  /*6a30*/  FMUL.FTZ R45, R99, R4 ;  /* 0x00000004632d7220 */ /* 0x000fca0000410000 */
[----:B------:R0:W-:Y:S02]  /*6a40*/  STG.E.64 desc[UR8][R46.64], R44 ;  /* 0x0000002c2e007986 */ /* 0x0001e4000c101b08 */
.L_x_1742:
[----:B------:R-:W-:Y:S05]  /*6a50*/  BSYNC B0 ;  /* 0x0000000000007941 */ /* 0x000fea0003800000 */
.L_x_1741:
        /* <DEDUP_REMOVED lines=20> */
.L_x_1743:
[----:B------:R-:W-:Y:S04]  /*6ba0*/  BSSY B0, `(.L_x_1744) ;  /* 0x0000013000007945 */ /* 0x000fe80003800000 */
[----:B------:R-:W-:Y:S05]  /*6bb0*/  @!P3 BRA `(.L_x_1745) ;  /* 0x000000000044b947 */ /* 0x000fea0003800000 */
[----:B------:R-:W-:Y:S01]  /*6bc0*/  ULDC.64 UR14, c[0x0][0x288] ;  /* 0x0000a200000e7ab9 */ /* 0x000fe20000000a00 */
[----:B0-----:R-:W-:Y:S01]  /*6bd0*/  MOV R44, R10 ;  /* 0x0000000a002c7202 */ /* 0x001fe20000000f00 */
        /* <DEDUP_REMOVED lines=10> */
[C---:B------:R-:W-:Y:S01]  /*6c80*/  LEA R46, P5, R44.reuse, UR14, 0x2 ;  /* 0x0000000e2c2e7c11 */ /* 0x040fe2000f8a10ff */
[-C--:B------:R-:W-:Y:S02]  /*6c90*/  FMUL.FTZ R23, R23, R4.reuse ;  /* 0x0000000417177220 */ /* 0x080fe40000410000 */
[----:B------:R-:W-:Y:S01]  /*6ca0*/  FMUL.FTZ R22, R45, R4 ;  /* 0x000000042d167220 */ /* 0x000fe20000410000 */
[----:B------:R-:W-:-:S05]  /*6cb0*/  LEA.HI.X R47, R44, UR15, R47, 0x2, P5 ;  /* 0x0000000f2c2f7c11 */ /* 0x000fca000a8f142f */
[----:B------:R1:W-:Y:S04]  /*6cc0*/  STG.E.64 desc[UR8][R46.64], R22 ;  /* 0x000000162e007986 */ /* 0x0003e8000c101b08 */
.L_x_1745:
[----:B------:R-:W-:Y:S05]  /*6cd0*/  BSYNC B0 ;  /* 0x0000000000007941 */ /* 0x000fea0003800000 */
.L_x_1744:
        /* <DEDUP_REMOVED lines=19> */
.L_x_1746:
[----:B------:R-:W-:Y:S04]  /*6e10*/  BSSY B0, `(.L_x_1747) ;  /* 0x0000013000007945 */ /* 0x000fe80003800000 */
[----:B------:R-:W-:Y:S05]  /*6e20*/  @!P4 BRA `(.L_x_1748) ;  /* 0x000000000044c947 */ /* 0x000fea0003800000 */
[----:B------:R-:W-:Y:S01]  /*6e30*/  ULDC.64 UR14, c[0x0][0x288] ;  /* 0x0000a200000e7ab9 */ /* 0x000fe20000000a00 */
[----:B-1----:R-:W-:Y:S01]  /*6e40*/  MOV R22, R10 ;  /* 0x0000000a00167202 */ /* 0x002fe20000000f00 */
[----:B0-----:R-:W-:Y:S01]  /*6e50*/  IMAD R45, R116, UR14, RZ ;  /* 0x0000000e742d7c24 */ /* 0x001fe2000f8e02ff */
        /* <DEDUP_REMOVED lines=14> */
.L_x_1748:
[----:B------:R-:W-:Y:S05]  /*6f40*/  BSYNC B0 ;  /* 0x0000000000007941 */ /* 0x000fea0003800000 */
.L_x_1747:
        /* <DEDUP_REMOVED lines=19> */
.L_x_1749:
[----:B------:R-:W-:Y:S01]  /*7080*/  ISETP.NE.AND P5, PT, R114, RZ, PT ;  /* 0x000000ff7200720c */ /* 0x000fe20003fa5270 */
[----:B------:R-:W-:-:S12]  /*7090*/  BSSY B0, `(.L_x_1750) ;  /* 0x0000015000007945 */ /* 0x000fd80003800000 */
[----:B------:R-:W-:Y:S05]  /*70a0*/  @!P5 BRA `(.L_x_1751) ;  /* 0x00000000004cd947 */ /* 0x000fea0003800000 */
[----:B------:R-:W-:Y:S01]  /*70b0*/  IADD3 R25, R0, 0x60, RZ ;  /* 0x0000006000197810 */ /* 0x000fe20007ffe0ff */
[----:B------:R-:W-:Y:S01]  /*70c0*/  ULDC.64 UR14, c[0x0][0x288] ;  /* 0x0000a200000e7ab9 */ /* 0x000fe20000000a00 */
[----:B-12---:R-:W-:Y:S01]  /*70d0*/  MOV R22, R10 ;  /* 0x0000000a00167202 */ /* 0x006fe20000000f00 */
[-CC-:B------:R-:W-:Y:S01]  /*70e0*/  FFMA.FTZ R94, R94, R51.reuse, R52.reuse ;  /* 0x000000335e5e7223 */ /* 0x180fe20000010034 */
[----:B------:R-:W-:Y:S01]  /*70f0*/  SHF.R.S32.HI R24, RZ, 0x1f, R25 ;  /* 0x0000001fff187819 */ /* 0x000fe20000011419 */
[----:B------:R-:W-:Y:S01]  /*7100*/  FFMA.FTZ R93, R93, R51, R52 ;  /* 0x000000335d5d7223 */ /* 0x000fe20000010034 */
[----:B------:R-:W-:-:S03]  /*7110*/  MOV R23, R13 ;  /* 0x0000000d00177202 */ /* 0x000fc60000000f00 */
[----:B------:R-:W-:Y:S02]  /*7120*/  IMAD R24, R24, UR14, RZ ;  /* 0x0000000e18187c24 */ /* 0x000fe4000f8e02ff */
[----:B------:R-:W-:Y:S01]  /*7130*/  FFMA.FTZ R93, R8, R43, -R93 ;  /* 0x0000002b085d7223 */ /* 0x000fe2000001085d */
[----:B------:R-:W-:-:S04]  /*7140*/  IMAD.WIDE.U32 R22, R25, UR14, R22 ;  /* 0x0000000e19167c25 */ /* 0x000fc8000f8e0016 */
[----:B------:R-:W-:Y:S01]  /*7150*/  IMAD R25, R25, UR15, R24 ;  /* 0x0000000f19197c24 */ /* 0x000fe2000f8e0218 */
[----:B------:R-:W-:Y:S02]  /*7160*/  ULDC.64 UR14, c[0x0][0x210] ;  /* 0x00008400000e7ab9 */ /* 0x000fe40000000a00 */
[----:B------:R-:W-:Y:S02]  /*7170*/  LEA R24, P5, R22, UR14, 0x2 ;  /* 0x0000000e16187c11 */ /* 0x000fe4000f8a10ff */
[----:B------:R-:W-:Y:S01]  /*7180*/  IADD3 R25, R23, R25, RZ ;  /* 0x0000001917197210 */ /* 0x000fe20007ffe0ff */
[----:B------:R-:W-:-:S03]  /*7190*/  FFMA.FTZ R23, R5, R42, -R94 ;  /* 0x0000002a05177223 */ /* 0x000fc6000001085e */
[----:B------:R-:W-:Y:S01]  /*71a0*/  LEA.HI.X R25, R22, UR15, R25, 0x2, P5 ;  /* 0x0000000f16197c11 */ /* 0x000fe2000a8f1419 */
[-C--:B------:R-:W-:Y:S01]  /*71b0*/  FMUL.FTZ R22, R23, R4.reuse ;  /* 0x0000000417167220 */ /* 0x080fe20000410000 */
[----:B------:R-:W-:-:S05]  /*71c0*/  FMUL.FTZ R23, R93, R4 ;  /* 0x000000045d177220 */ /* 0x000fca0000410000 */
[----:B------:R3:W-:Y:S02]  /*71d0*/  STG.E.64 desc[UR8][R24.64], R22 ;  /* 0x0000001618007986 */ /* 0x0007e4000c101b08 */
.L_x_1751:
[----:B------:R-:W-:Y:S05]  /*71e0*/  BSYNC B0 ;  /* 0x0000000000007941 */ /* 0x000fea0003800000 */
.L_x_1750:
[----:B------:R-:W-:-:S13]  /*71f0*/  ISETP.NE.AND P5, PT, RZ, UR7, PT ;  /* 0x00000007ff007c0c */ /* 0x000fda000bfa5270 */
[----:B------:R-:W-:Y:S05]  /*7200*/  @!P5 BRA `(.L_x_1752) ;  /* 0x000000000048d947 */ /* 0x000fea0003800000 */
[----:B-123--:R-:W-:Y:S01]  /*7210*/  FFMA.FTZ R22, R92, R5, R6 ;  /* 0x000000055c167223 */ /* 0x00efe20000010006 */
        /* <DEDUP_REMOVED lines=17> */
.L_x_1752:
[----:B------:R-:W-:Y:S01]  /*7330*/  ISETP.NE.AND P5, PT, R113, RZ, PT ;  /* 0x000000ff7100720c */ /* 0x000fe20003fa5270 */
[----:B------:R-:W-:-:S12]  /*7340*/  BSSY B0, `(.L_x_1753) ;  /* 0x0000014000007945 */ /* 0x000fd80003800000 */
[----:B------:R-:W-:Y:S05]  /*7350*/  @!P5 BRA `(.L_x_1754) ;  /* 0x000000000048d947 */ /* 0x000fea0003800000 */
[----:B---3--:R-:W-:Y:S01]  /*7360*/  SHF.R.S32.HI R25, RZ, 0x1f, R70 ;  /* 0x0000001fff197819 */ /* 0x008fe20000011446 */
[----:B------:R-:W-:Y:S01]  /*7370*/  ULDC.64 UR14, c[0x0][0x288] ;  /* 0x0000a200000e7ab9 */ /* 0x000fe20000000a00 */
[----:B-12---:R-:W-:Y:S01]  /*7380*/  MOV R22, R10 ;  /* 0x0000000a00167202 */ /* 0x006fe20000000f00 */
[--C-:B------:R-:W-:Y:S01]  /*7390*/  FFMA.FTZ R92, R92, R51, R52.reuse ;  /* 0x000000335c5c7223 */ /* 0x100fe20000010034 */
[----:B------:R-:W-:Y:S01]  /*73a0*/  MOV R23, R13 ;  /* 0x0000000d00177202 */ /* 0x000fe20000000f00 */
[----:B------:R-:W-:Y:S02]  /*73b0*/  IMAD R25, R25, UR14, RZ ;  /* 0x0000000e19197c24 */ /* 0x000fe4000f8e02ff */
[----:B------:R-:W-:Y:S01]  /*73c0*/  FFMA.FTZ R91, R91, R51, R52 ;  /* 0x000000335b5b7223 */ /* 0x000fe20000010034 */
[----:B------:R-:W-:-:S04]  /*73d0*/  IMAD.WIDE.U32 R22, R70, UR14, R22 ;  /* 0x0000000e46167c25 */ /* 0x000fc8000f8e0016 */
[----:B------:R-:W-:Y:S01]  /*73e0*/  FFMA.FTZ R91, R8, R27, -R91 ;  /* 0x0000001b085b7223 */ /* 0x000fe2000001085b */
        /* <DEDUP_REMOVED lines=9> */
.L_x_1754:
[----:B------:R-:W-:Y:S05]  /*7480*/  BSYNC B0 ;  /* 0x0000000000007941 */ /* 0x000fea0003800000 */
.L_x_1753:
[----:B------:R-:W-:-:S13]  /*7490*/  ISETP.NE.AND P5, PT, RZ, UR7, PT ;  /* 0x00000007ff007c0c */ /* 0x000fda000bfa5270 */
[----:B------:R-:W-:Y:S05]  /*74a0*/  @!P5 BRA `(.L_x_1755) ;  /* 0x000000000048d947 */ /* 0x000fea0003800000 */
[----:B-1234-:R-:W-:Y:S01]  /*74b0*/  FFMA.FTZ R22, R90, R5, R6 ;  /* 0x000000055a167223 */ /* 0x01efe20000010006 */
        /* <DEDUP_REMOVED lines=17> */
.L_x_1755:
[----:B------:R-:W-:Y:S01]  /*75d0*/  ISETP.NE.AND P5, PT, R112, RZ, PT ;  /* 0x000000ff7000720c */ /* 0x000fe20003fa5270 */
[----:B------:R-:W-:-:S12]  /*75e0*/  BSSY B0, `(.L_x_1756) ;  /* 0x0000015000007945 */ /* 0x000fd80003800000 */
[----:B------:R-:W-:Y:S05]  /*75f0*/  @!P5 BRA `(.L_x_1757) ;  /* 0x00000000004cd947 */ /* 0x000fea0003800000 */
[----:B---34-:R-:W-:Y:S01]  /*7600*/  IADD3 R25, R0, 0xa0, RZ ;  /* 0x000000a000197810 */ /* 0x018fe20007ffe0ff */
        /* <DEDUP_REMOVED lines=18> */
.L_x_1757:
[----:B------:R-:W-:Y:S05]  /*7730*/  BSYNC B0 ;  /* 0x0000000000007941 */ /* 0x000fea0003800000 */
.L_x_1756:
        /* <DEDUP_REMOVED lines=20> */
.L_x_1758:
[----:B------:R-:W-:Y:S01]  /*7880*/  ISETP.NE.AND P5, PT, R111, RZ, PT ;  /* 0x000000ff6f00720c */ /* 0x000fe20003fa5270 */
[----:B------:R-:W-:-:S12]  /*7890*/  BSSY B0, `(.L_x_1759) ;  /* 0x0000015000007945 */ /* 0x000fd80003800000 */
[----:B------:R-:W-:Y:S05]  /*78a0*/  @!P5 BRA `(.L_x_1760) ;  /* 0x00000000004cd947 */ /* 0x000fea0003800000 */
[----:B-1-34-:R-:W-:Y:S01]  /*78b0*/  IADD3 R25, R0, 0xc0, RZ ;  /* 0x000000c000197810 */ /* 0x01afe20007ffe0ff */
[----:B------:R-:W-:Y:S01]  /*78c0*/  ULDC.64 UR14, c[0x0][0x288] ;  /* 0x0000a200000e7ab9 */ /* 0x000fe20000000a00 */
[----:B--2---:R-:W-:Y:S01]  /*78d0*/  MOV R22, R10 ;  /* 0x0000000a00167202 */ /* 0x004fe20000000f00 */
        /* <DEDUP_REMOVED lines=16> */
.L_x_1760:
[----:B------:R-:W-:Y:S05]  /*79e0*/  BSYNC B0 ;  /* 0x0000000000007941 */ /* 0x000fea0003800000 */
.L_x_1759:
        /* <DEDUP_REMOVED lines=20> */
.L_x_1761:
        /* <DEDUP_REMOVED lines=22> */
.L_x_1763:
[----:B------:R-:W-:Y:S05]  /*7c90*/  BSYNC B0 ;  /* 0x0000000000007941 */ /* 0x000fea0003800000 */
.L_x_1762:
        /* <DEDUP_REMOVED lines=20> */
.L_x_1764:
        /* <DEDUP_REMOVED lines=22> */
.L_x_1766:
[----:B------:R-:W-:Y:S05]  /*7f40*/  BSYNC B0 ;  /* 0x0000000000007941 */ /* 0x000fea0003800000 */
.L_x_1765:
        /* <DEDUP_REMOVED lines=20> */
.L_x_1767:
[----:B------:R-:W-:Y:S04]  /*8090*/  BSSY B0, `(.L_x_1768) ;  /* 0x0000015000007945 */ /* 0x000fe80003800000 */
        /* <DEDUP_REMOVED lines=20> */
.L_x_1769:
[----:B------:R-:W-:Y:S05]  /*81e0*/  BSYNC B0 ;  /* 0x0000000000007941 */ /* 0x000fea0003800000 */
.L_x_1768:
        /* <DEDUP_REMOVED lines=19> */
.L_x_1770:
        /* <DEDUP_REMOVED lines=21> */
.L_x_1772:
[----:B------:R-:W-:Y:S05]  /*8470*/  BSYNC B0 ;  /* 0x0000000000007941 */ /* 0x000fea0003800000 */
.L_x_1771:
        /* <DEDUP_REMOVED lines=19> */
.L_x_1773:
[----:B------:R-:W-:Y:S04]  /*85b0*/  BSSY B0, `(.L_x_1774) ;  /* 0x0000015000007945 */ /* 0x000fe80003800000 */
[----:B------:R-:W-:Y:S05]  /*85c0*/  @!P2 BRA `(.L_x_1775) ;  /* 0x00000000004ca947 */ /* 0x000fea0003800000 */
[----:B-1234-:R-:W-:Y:S01]  /*85d0*/  IADD3 R23, R0, 0x160, RZ ;  /* 0x0000016000177810 */ /* 0x01efe20007ffe0ff */
[----:B------:R-:W-:Y:S01]  /*85e0*/  ULDC.64 UR14, c[0x0][0x288] ;  /* 0x0000a200000e7ab9 */ /* 0x000fe20000000a00 */
[----:B------:R-:W-:Y:S01]  /*85f0*/  MOV R24, R10 ;  /* 0x0000000a00187202 */ /* 0x000fe20000000f00 */
        /* <DEDUP_REMOVED lines=16> */
.L_x_1775:
[----:B------:R-:W-:Y:S05]  /*8700*/  BSYNC B0 ;  /* 0x0000000000007941 */ /* 0x000fea0003800000 */
.L_x_1774:
        /* <DEDUP_REMOVED lines=19> */
.L_x_1776:
        /* <DEDUP_REMOVED lines=9> */
[----:B-1234-:R-:W-:Y:S01]  /*88d0*/  MOV R22, R10 ;  /* 0x0000000a00167202 */ /* 0x01efe20000000f00 */
[-CC-:B------:R-:W-:Y:S01]  /*88e0*/  FFMA.FTZ R76, R76, R51.reuse, R52.reuse ;  /* 0x000000334c4c7223 */ /* 0x180fe20000010034 */
[----:B------:R-:W-:Y:S01]  /*88f0*/  SHF.R.S32.HI R26, RZ, 0x1f, R27 ;  /* 0x0000001fff1a7819 */ /* 0x000fe2000001141b */
[----:B------:R-:W-:Y:S01]  /*8900*/  FFMA.FTZ R75, R75, R51, R52 ;  /* 0x000000334b4b7223 */ /* 0x000fe20000010034 */
[----:B------:R-:W-:-:S03]  /*8910*/  MOV R23, R13 ;  /* 0x0000000d00177202 */ /* 0x000fc60000000f00 */
[----:B------:R-:W-:Y:S02]  /*8920*/  IMAD R26, R26, UR14, RZ ;  /* 0x0000000e1a1a7c24 */ /* 0x000fe4000f8e02ff */
[----:B------:R-:W-:Y:S01]  /*8930*/  FFMA.FTZ R15, R8, R15, -R75 ;  /* 0x0000000f080f7223 */ /* 0x000fe2000001084b */
[----:B------:R-:W-:-:S04]  /*8940*/  IMAD.WIDE.U32 R24, R27, UR14, R22 ;  /* 0x0000000e1b187c25 */ /* 0x000fc8000f8e0016 */
[----:B------:R-:W-:Y:S01]  /*8950*/  FMUL.FTZ R15, R15, R4 ;  /* 0x000000040f0f7220 */ /* 0x000fe20000410000 */
[----:B------:R-:W-:Y:S01]  /*8960*/  IMAD R23, R27, UR15, R26 ;  /* 0x0000000f1b177c24 */ /* 0x000fe2000f8e021a */
[----:B------:R-:W-:Y:S02]  /*8970*/  ULDC.64 UR14, c[0x0][0x210] ;  /* 0x00008400000e7ab9 */ /* 0x000fe40000000a00 */
[----:B------:R-:W-:Y:S02]  /*8980*/  LEA R22, P5, R24, UR14, 0x2 ;  /* 0x0000000e18167c11 */ /* 0x000fe4000f8a10ff */
[----:B------:R-:W-:Y:S01]  /*8990*/  IADD3 R23, R25, R23, RZ ;  /* 0x0000001719177210 */ /* 0x000fe20007ffe0ff */
[----:B------:R-:W-:-:S03]  /*89a0*/  FFMA.FTZ R25, R5, R14, -R76 ;  /* 0x0000000e05197223 */ /* 0x000fc6000001084c */
[----:B------:R-:W-:Y:S01]  /*89b0*/  LEA.HI.X R23, R24, UR15, R23, 0x2, P5 ;  /* 0x0000000f18177c11 */ /* 0x000fe2000a8f1417 */
[----:B------:R-:W-:-:S05]  /*89c0*/  FMUL.FTZ R14, R25, R4 ;  /* 0x00000004190e7220 */ /* 0x000fca0000410000 */
[----:B------:R1:W-:Y:S02]  /*89d0*/  STG.E.64 desc[UR8][R22.64], R14 ;  /* 0x0000000e16007986 */ /* 0x0003e4000c101b08 */
.L_x_1778:
[----:B------:R-:W-:Y:S05]  /*89e0*/  BSYNC B0 ;  /* 0x0000000000007941 */ /* 0x000fea0003800000 */
.L_x_1777:
[----:B------:R-:W-:Y:S05]  /*89f0*/  @!P6 BRA `(.L_x_1779) ;  /* 0x000000000048e947 */ /* 0x000fea0003800000 */
[----:B-1----:R-:W-:Y:S01]  /*8a00*/  FFMA.FTZ R14, R74, R5, R6 ;  /* 0x000000054a0e7223 */ /* 0x002fe20000010006 */
[----:B------:R-:W-:-:S03]  /*8a10*/  FFMA.FTZ R15, R73, R8, R7 ;  /* 0x00000008490f7223 */ /* 0x000fc60000010007 */
[----:B--234-:R-:W-:Y:S01]  /*8a20*/  FMUL.FTZ R22, R14, -1.4426950216293334961 ;  /* 0xbfb8aa3b0e167820 */ /* 0x01cfe20000410000 */
        /* <DEDUP_REMOVED lines=15> */
.L_x_1779:
[----:B------:R-:W-:Y:S01]  /*8b20*/  ISETP.GE.U32.AND P5, PT, R29, UR12, PT ;  /* 0x0000000c1d007c0c */ /* 0x000fe2000bfa6070 */
[----:B------:R-:W-:Y:S01]  /*8b30*/  BSSY B0, `(.L_x_1780) ;  /* 0x0000019000007945 */ /* 0x000fe20003800000 */
[----:B------:R-:W-:Y:S02]  /*8b40*/  IADD3 R27, R48, 0x1c0, RZ ;  /* 0x000001c0301b7810 */ /* 0x000fe40007ffe0ff */
[----:B------:R-:W-:Y:S02]  /*8b50*/  ISETP.GE.AND.EX P5, PT, R30, UR13, PT, P5 ;  /* 0x0000000d1e007c0c */ /* 0x000fe4000bfa6350 */
[----:B------:R-:W-:Y:S02]  /*8b60*/  SHF.R.S32.HI R28, RZ, 0x1f, R27 ;  /* 0x0000001fff1c7819 */ /* 0x000fe4000001141b */
[----:B------:R-:W-:-:S13]  /*8b70*/  ISETP.LT.U32.AND P5, PT, R9, 0x100, !P5 ;  /* 0x000001000900780c */ /* 0x000fda0006fa1070 */
[----:B------:R-:W-:Y:S05]  /*8b80*/  @!P5 BRA `(.L_x_1781) ;  /* 0x00000000004cd947 */ /* 0x000fea0003800000 */
[----:B-1-34-:R-:W-:Y:S01]  /*8b90*/  IADD3 R25, R0, 0x1a0, RZ ;  /* 0x000001a000197810 */ /* 0x01afe20007ffe0ff */
        /* <DEDUP_REMOVED lines=8> */
[----:B--2---:R-:W-:-:S04]  /*8c20*/  IMAD.WIDE.U32 R22, R25, UR14, R14 ;  /* 0x0000000e19167c25 */ /* 0x004fc8000f8e000e */
        /* <DEDUP_REMOVED lines=9> */
.L_x_1781:
[----:B------:R-:W-:Y:S05]  /*8cc0*/  BSYNC B0 ;  /* 0x0000000000007941 */ /* 0x000fea0003800000 */
.L_x_1780:
[----:B------:R-:W-:Y:S05]  /*8cd0*/  @!P6 BRA `(.L_x_1782) ;  /* 0x000000000048e947 */ /* 0x000fea0003800000 */
[----:B-1----:R-:W-:Y:S01]  /*8ce0*/  FFMA.FTZ R14, R72, R5, R6 ;  /* 0x00000005480e7223 */ /* 0x002fe20000010006 */
[----:B------:R-:W-:-:S03]  /*8cf0*/  FFMA.FTZ R15, R71, R8, R7 ;  /* 0x00000008470f7223 */ /* 0x000fc60000010007 */
[----:B------:R-:W-:Y:S01]  /*8d00*/  FMUL.FTZ R16, R14, -1.4426950216293334961 ;  /* 0xbfb8aa3b0e107820 */ /* 0x000fe20000410000 */
[----:B--234-:R-:W-:-:S05]  /*8d10*/  FMUL.FTZ R22, R15, -1.4426950216293334961 ;  /* 0xbfb8aa3b0f167820 */ /* 0x01cfca0000410000 */
        /* <DEDUP_REMOVED lines=14> */
.L_x_1782:
[----:B------:R-:W-:Y:S01]  /*8e00*/  ISETP.GE.U32.AND P5, PT, R27, UR12, PT ;  /* 0x0000000c1b007c0c */ /* 0x000fe2000bfa6070 */
[----:B------:R-:W-:Y:S01]  /*8e10*/  BSSY B0, `(.L_x_1783) ;  /* 0x0000019000007945 */ /* 0x000fe20003800000 */
[----:B------:R-:W-:Y:S02]  /*8e20*/  IADD3 R48, R48, 0x1e0, RZ ;  /* 0x000001e030307810 */ /* 0x000fe40007ffe0ff */
[----:B------:R-:W-:Y:S02]  /*8e30*/  ISETP.GE.AND.EX P5, PT, R28, UR13, PT, P5 ;  /* 0x0000000d1c007c0c */ /* 0x000fe4000bfa6350 */
[----:B-1-34-:R-:W-:Y:S02]  /*8e40*/  SHF.R.S32.HI R24, RZ, 0x1f, R48 ;  /* 0x0000001fff187819 */ /* 0x01afe40000011430 */
[----:B------:R-:W-:-:S13]  /*8e50*/  ISETP.LT.U32.AND P5, PT, R9, 0x100, !P5 ;  /* 0x000001000900780c */ /* 0x000fda0006fa1070 */
[----:B------:R-:W-:Y:S05]  /*8e60*/  @!P5 BRA `(.L_x_1784) ;  /* 0x00000000004cd947 */ /* 0x000fea0003800000 */
[----:B--2---:R-:W-:Y:S01]  /*8e70*/  IADD3 R23, R0, 0x1c0, RZ ;  /* 0x000001c000177810 */ /* 0x004fe20007ffe0ff */
        /* <DEDUP_REMOVED lines=18> */
.L_x_1784:
[----:B------:R-:W-:Y:S05]  /*8fa0*/  BSYNC B0 ;  /* 0x0000000000007941 */ /* 0x000fea0003800000 */
.L_x_1783:
[----:B------:R-:W-:Y:S05]  /*8fb0*/  @!P6 BRA `(.L_x_1785) ;  /* 0x000000000048e947 */ /* 0x000fea0003800000 */
[----:B------:R-:W-:Y:S01]  /*8fc0*/  FFMA.FTZ R6, R103, R5, R6 ;  /* 0x0000000567067223 */ /* 0x000fe20000010006 */
[----:B------:R-:W-:-:S03]  /*8fd0*/  FFMA.FTZ R7, R102, R8, R7 ;  /* 0x0000000866077223 */ /* 0x000fc60000010007 */
[----:B-1----:R-:W-:Y:S01]  /*8fe0*/  FMUL.FTZ R14, R6, -1.4426950216293334961 ;  /* 0xbfb8aa3b060e7820 */ /* 0x002fe20000410000 */
[----:B------:R-:W-:-:S05]  /*8ff0*/  FMUL.FTZ R16, R7, -1.4426950216293334961 ;  /* 0xbfb8aa3b07107820 */ /* 0x000fca0000410000 */
[----:B------:R-:W1:Y:S08]  /*9000*/  MUFU.EX2 R14, R14 ;  /* 0x0000000e000e7308 */ /* 0x000e700000000800 */
[----:B------:R-:W3:Y:S01]  /*9010*/  MUFU.EX2 R16, R16 ;  /* 0x0000001000107308 */ /* 0x000ee20000000800 */
[----:B-1----:R-:W-:-:S07]  /*9020*/  FADD.FTZ R15, R14, 1 ;  /* 0x3f8000000e0f7421 */ /* 0x002fce0000010000 */
[----:B------:R-:W1:Y:S01]  /*9030*/  MUFU.RCP R15, R15 ;  /* 0x0000000f000f7308 */ /* 0x000e620000001000 */
[----:B---3--:R-:W-:-:S07]  /*9040*/  FADD.FTZ R17, R16, 1 ;  /* 0x3f80000010117421 */ /* 0x008fce0000010000 */
        /* <DEDUP_REMOVED lines=9> */
.L_x_1785:
[----:B------:R-:W-:Y:S01]  /*90e0*/  ISETP.GE.U32.AND P5, PT, R48, UR12, PT ;  /* 0x0000000c30007c0c */ /* 0x000fe2000bfa6070 */
[----:B------:R-:W-:Y:S03]  /*90f0*/  BSSY B0, `(.L_x_1786) ;  /* 0x0000015000007945 */ /* 0x000fe60003800000 */
[----:B------:R-:W-:-:S04]  /*9100*/  ISETP.GE.AND.EX P5, PT, R24, UR13, PT, P5 ;  /* 0x0000000d18007c0c */ /* 0x000fc8000bfa6350 */
[----:B------:R-:W-:-:S13]  /*9110*/  ISETP.LT.U32.AND P5, PT, R9, 0x100, !P5 ;  /* 0x000001000900780c */ /* 0x000fda0006fa1070 */
[----:B------:R-:W-:Y:S05]  /*9120*/  @!P5 BRA `(.L_x_1787) ;  /* 0x000000000044d947 */ /* 0x000fea0003800000 */
[----:B------:R-:W-:Y:S01]  /*9130*/  SHF.R.S32.HI R6, RZ, 0x1f, R101 ;  /* 0x0000001fff067819 */ /* 0x000fe20000011465 */
[----:B------:R-:W-:Y:S01]  /*9140*/  ULDC.64 UR12, c[0x0][0x288] ;  /* 0x0000a200000c7ab9 */ /* 0x000fe20000000a00 */
        /* <DEDUP_REMOVED lines=8> */
[-CC-:B------:R-:W-:Y:S01]  /*91d0*/  FFMA.FTZ R10, R103, R51.reuse, R52.reuse ;  /* 0x00000033670a7223 */ /* 0x180fe20000010034 */
[----:B------:R-:W-:-:S03]  /*91e0*/  FFMA.FTZ R51, R102, R51, R52 ;  /* 0x0000003366337223 */ /* 0x000fc60000010034 */
[----:B------:R-:W-:Y:S01]  /*91f0*/  FFMA.FTZ R5, R5, R20, -R10 ;  /* 0x0000001405057223 */ /* 0x000fe2000001080a */
[----:B------:R-:W-:-:S03]  /*9200*/  FFMA.FTZ R51, R8, R21, -R51 ;  /* 0x0000001508337223 */ /* 0x000fc60000010833 */
[-C--:B------:R-:W-:Y:S01]  /*9210*/  FMUL.FTZ R50, R5, R4.reuse ;  /* 0x0000000405327220 */ /* 0x080fe20000410000 */
[----:B------:R-:W-:-:S05]  /*9220*/  FMUL.FTZ R51, R51, R4 ;  /* 0x0000000433337220 */ /* 0x000fca0000410000 */
[----:B------:R3:W-:Y:S02]  /*9230*/  STG.E.64 desc[UR8][R6.64], R50 ;  /* 0x0000003206007986 */ /* 0x0007e4000c101b08 */
.L_x_1787:
[----:B------:R-:W-:Y:S05]  /*9240*/  BSYNC B0 ;  /* 0x0000000000007941 */ /* 0x000fea0003800000 */
.L_x_1786:
[----:B------:R-:W-:Y:S02]  /*9250*/  IADD3 R69, R2, R69, RZ ;  /* 0x0000004502457210 */ /* 0x000fe40007ffe0ff */
[----:B------:R-:W-:Y:S02]  /*9260*/  IADD3 R106, R106, 0x1, RZ ;  /* 0x000000016a6a7810 */ /* 0x000fe40007ffe0ff */
[----:B------:R-:W-:-:S13]  /*9270*/  ISETP.GE.AND P5, PT, R69, UR4, PT ;  /* 0x0000000445007c0c */ /* 0x000fda000bfa6270 */
[----:B------:R-:W-:Y:S05]  /*9280*/  @!P5 BRA `(.L_x_1788) ;  /* 0xffffff7000fcd947 */ /* 0x000fea000383ffff */
.L_x_1705:
[----:B------:R-:W4:Y:S01]  /*9290*/  LDC R4, c[0x0][0xc] ;  /* 0x00000300ff047b82 */ /* 0x000f220000000800 */
[----:B------:R-:W-:Y:S01]  /*92a0*/  ISETP.NE.AND P2, PT, R9, RZ, PT ;  /* 0x000000ff0900720c */ /* 0x000fe20003f45270 */
[----:B------:R-:W-:Y:S06]  /*92b0*/  BSSY B0, `(.L_x_1789) ;  /* 0x0000015000007945 */ /* 0x000fec0003800000 */
[----:B---3--:R-:W3:Y:S08]  /*92c0*/  LDC R7, c[0x0][0x10] ;  /* 0x00000400ff077b82 */ /* 0x008ef00000000800 */
[----:B------:R-:W5:Y:S01]  /*92d0*/  LDC.64 R2, c[0x0][0x258] ;  /* 0x00009600ff027b82 */ /* 0x000f620000000a00 */
[----:B----4-:R-:W-:-:S02]  /*92e0*/  IADD3 R0, R4, -0x1, RZ ;  /* 0xffffffff04007810 */ /* 0x010fc40007ffe0ff */
[----:B------:R-:W-:Y:S02]  /*92f0*/  ISETP.NE.AND P1, PT, R4, 0x1, PT ;  /* 0x000000010400780c */ /* 0x000fe40003f25270 */
[----:B------:R-:W-:Y:S02]  /*9300*/  ISETP.NE.AND P0, PT, R0, UR10, PT ;  /* 0x0000000a00007c0c */ /* 0x000fe4000bf05270 */
[C---:B---3--:R-:W-:Y:S02]  /*9310*/  IADD3 R5, R7.reuse, -0x1, RZ ;  /* 0xffffffff07057810 */ /* 0x048fe40007ffe0ff */
[----:B------:R-:W-:Y:S02]  /*9320*/  SHF.L.U32 R0, R7, 0x1, RZ ;  /* 0x0000000107007819 */ /* 0x000fe400000006ff */
[----:B------:R-:W-:Y:S02]  /*9330*/  ISETP.NE.OR P0, PT, R68, R5, P0 ;  /* 0x000000054400720c */ /* 0x000fe40000705670 */
[----:B------:R-:W-:-:S05]  /*9340*/  SEL R5, R0, RZ, P1 ;  /* 0x000000ff00057207 */ /* 0x000fca0000800000 */
[----:B-----5:R-:W-:Y:S01]  /*9350*/  IMAD.WIDE.U32 R2, R5, 0x4, R2 ;  /* 0x0000000405027825 */ /* 0x020fe200078e0002 */
[----:B------:R-:W-:Y:S06]  /*9360*/  @P2 BRA `(.L_x_1790) ;  /* 0x0000000000242947 */ /* 0x000fec0003800000 */
[----:B------:R-:W3:Y:S01]  /*9370*/  S2R R0, SR_LANEID ;  /* 0x0000000000007919 */ /* 0x000ee20000000000 */
[----:B------:R-:W-:Y:S02]  /*9380*/  VOTEU.ANY UR4, UPT, PT ;  /* 0x0000000000047886 */ /* 0x000fe400038e0100 */
[----:B------:R-:W-:Y:S02]  /*9390*/  UFLO.U32 UR5, UR4 ;  /* 0x00000004000572bd */ /* 0x000fe400080e0000 */
[----:B------:R-:W4:Y:S04]  /*93a0*/  POPC R5, UR4 ;  /* 0x0000000400057d09 */ /* 0x000f280008000000 */
[----:B---3--:R-:W-:-:S13]  /*93b0*/  ISETP.EQ.U32.AND P1, PT, R0, UR5, PT ;  /* 0x0000000500007c0c */ /* 0x008fda000bf22070 */
[----:B------:R-:W-:Y:S06]  /*93c0*/  @P1 MEMBAR.ALL.GPU ;  /* 0x0000000000001992 */ /* 0x000fec000000a000 */
[----:B------:R-:W-:-:S00]  /*93d0*/  @P1 ERRBAR ;  /* 0x00000000000019ab */ /* 0x000fc00000000000 */
[----:B------:R-:W-:Y:S06]  /*93e0*/  @P1 CGAERRBAR ;  /* 0x00000000000015ab */ /* 0x000fec0000000000 */
[----:B----4-:R3:W-:Y:S02]  /*93f0*/  @P1 REDG.E.ADD.S32.STRONG.GPU desc[UR8][R2.64], R5 ;  /* 0x000000050200198e */ /* 0x0107e4000c10e388 */
.L_x_1790:
[----:B------:R-:W-:Y:S05]  /*9400*/  BSYNC B0 ;  /* 0x0000000000007941 */ /* 0x000fea0003800000 */
.L_x_1789:
[----:B------:R-:W-:Y:S05]  /*9410*/  @P0 EXIT ;  /* 0x000000000000094d */ /* 0x000fea0003800000 */
[----:B------:R-:W-:Y:S05]  /*9420*/  @P2 BRA `(.L_x_1791) ;  /* 0x0000000000202947 */ /* 0x000fea0003800000 */
[----:B------:R-:W-:-:S05]  /*9430*/  IMAD R0, R4, R7, RZ ;  /* 0x0000000704007224 */ /* 0x000fca00078e02ff */
[----:B------:R-:W-:-:S13]  /*9440*/  ISETP.NE.AND P0, PT, R0, -0x1, PT ;  /* 0xffffffff0000780c */ /* 0x000fda0003f05270 */
[----:B------:R-:W-:Y:S05]  /*9450*/  @!P0 BRA `(.L_x_1791) ;  /* 0x0000000000148947 */ /* 0x000fea0003800000 */
.L_x_1792:
[----:B---3--:R-:W3:Y:S04]  /*9460*/  LDG.E.STRONG.GPU R5, desc[UR8][R2.64] ;  /* 0x0000000802057981 */ /* 0x008ee8000c1ef900 */
[----:B---3--:R-:W-:Y:S01]  /*9470*/  CCTL.IVALL ;  /* 0x00000000ff00798f */ /* 0x008fe20002000000 */
[----:B------:R-:W-:Y:S05]  /*9480*/  YIELD ;  /* 0x0000000000007946 */ /* 0x000fea0003800000 */
[----:B------:R-:W-:-:S13]  /*9490*/  ISETP.NE.AND P0, PT, R5, R0, PT ;  /* 0x000000000500720c */ /* 0x000fda0003f05270 */
[----:B------:R-:W-:Y:S05]  /*94a0*/  @P0 BRA `(.L_x_1792) ;  /* 0xfffffffc00ec0947 */ /* 0x000fea000383ffff */
.L_x_1791:
[----:B------:R-:W-:Y:S05]  /*94b0*/  WARPSYNC.ALL ;  /* 0x0000000000007948 */ /* 0x000fea0003800000 */
[----:B------:R-:W4:Y:S08]  /*94c0*/  LDC.64 R24, c[0x0][0x288] ;  /* 0x0000a200ff187b82 */ /* 0x000f300000000a00 */
[----:B------:R-:W-:Y:S01]  /*94d0*/  BAR.SYNC.DEFER_BLOCKING 0x0 ;  /* 0x0000000000007b1d */ /* 0x000fe20000010000 */
[----:B----4-:R-:W-:-:S04]  /*94e0*/  LEA.HI R0, P0, R25, R24, RZ, 0x1 ;  /* 0x0000001819007211 */ /* 0x010fc800078108ff */
[----:B---3--:R-:W-:-:S04]  /*94f0*/  IADD3.X R3, RZ, R25, RZ, P0, !PT ;  /* 0x00000019ff037210 */ /* 0x008fc800007fe4ff */
        /* <DEDUP_REMOVED lines=8> */
[----:B-1----:R-:W1:Y:S01]  /*9580*/  LDC.64 R16, c[0x0][0x218] ;  /* 0x00008600ff107b82 */ /* 0x002e620000000a00 */
[----:B------:R-:W-:Y:S01]  /*9590*/  SHF.L.U64.HI R25, R24, 0x2, R25 ;  /* 0x0000000218197819 */ /* 0x000fe20000010219 */
[----:B------:R-:W-:Y:S01]  /*95a0*/  ULDC.64 UR4, c[0x0][0x268] ;  /* 0x00009a0000047ab9 */ /* 0x000fe20000000a00 */
[----:B------:R-:W-:Y:S02]  /*95b0*/  IADD3 R5, R3, R5, RZ ;  /* 0x0000000503057210 */ /* 0x000fe40007ffe0ff */
[----:B------:R-:W-:Y:S02]  /*95c0*/  SHF.L.U64.HI R33, R8, 0x2, R27 ;  /* 0x0000000208217819 */ /* 0x000fe4000001021b */
[----:B------:R-:W-:Y:S01]  /*95d0*/  LEA.HI R2, P0, R5, R2, RZ, 0x1 ;  /* 0x0000000205027211 */ /* 0x000fe200078108ff */
[----:B------:R-:W3:Y:S03]  /*95e0*/  LDC.64 R18, c[0x0][0x220] ;  /* 0x00008800ff127b82 */ /* 0x000ee60000000a00 */
[----:B------:R-:W-:-:S04]  /*95f0*/  IADD3.X R5, RZ, R5, RZ, P0, !PT ;  /* 0x00000005ff057210 */ /* 0x000fc800007fe4ff */
[--C-:B------:R-:W-:Y:S02]  /*9600*/  SHF.R.S64 R29, R2, 0x1, R5.reuse ;  /* 0x00000001021d7819 */ /* 0x100fe40000001005 */
[----:B------:R-:W-:-:S04]  /*9610*/  SHF.R.S32.HI R2, RZ, 0x1, R5 ;  /* 0x00000001ff027819 */ /* 0x000fc80000011405 */
[----:B------:R-:W-:-:S07]  /*9620*/  SHF.L.U64.HI R31, R29, 0x2, R2 ;  /* 0x000000021d1f7819 */ /* 0x000fce0000010202 */
.L_x_1793:
[----:B------:R-:W-:-:S04]  /*9630*/  LEA R6, P0, R9, UR4, 0x2 ;  /* 0x0000000409067c11 */ /* 0x000fc8000f8010ff */
[----:B------:R-:W-:Y:S02]  /*9640*/  LEA.HI.X R7, R9, UR5, R0, 0x2, P0 ;  /* 0x0000000509077c11 */ /* 0x000fe400080f1400 */
[-C--:B------:R-:W-:Y:S02]  /*9650*/  LEA R10, P0, R8, R6.reuse, 0x2 ;  /* 0x00000006080a7211 */ /* 0x080fe400078010ff */
[-C--:B------:R-:W-:Y:S01]  /*9660*/  LEA R14, P2, R29, R6.reuse, 0x2 ;  /* 0x000000061d0e7211 */ /* 0x080fe200078410ff */
[----:B------:R-:W4:Y:S01]  /*9670*/  LDG.E R0, desc[UR8][R6.64] ;  /* 0x0000000806007981 */ /* 0x000f22000c1e1900 */
[----:B------:R-:W-:Y:S02]  /*9680*/  LEA R12, P1, R24, R6, 0x2 ;  /* 0x00000006180c7211 */ /* 0x000fe400078210ff */
[C---:B------:R-:W-:Y:S02]  /*9690*/  IADD3.X R11, R7.reuse, R33, RZ, P0, !PT ;  /* 0x00000021070b7210 */ /* 0x040fe400007fe4ff */
[----:B------:R-:W-:-:S02]  /*96a0*/  IADD3.X R15, R7, R31, RZ, P2, !PT ;  /* 0x0000001f070f7210 */ /* 0x000fc400017fe4ff */
[----:B------:R-:W-:Y:S02]  /*96b0*/  IADD3.X R13, R25, R7, RZ, P1, !PT ;  /* 0x00000007190d7210 */ /* 0x000fe40000ffe4ff */
[----:B------:R-:W4:Y:S04]  /*96c0*/  LDG.E R11, desc[UR8][R10.64] ;  /* 0x000000080a0b7981 */ /* 0x000f28000c1e1900 */
[----:B------:R-:W2:Y:S04]  /*96d0*/  LDG.E R12, desc[UR8][R12.64] ;  /* 0x000000080c0c7981 */ /* 0x000ea8000c1e1900 */
[----:B------:R-:W2:Y:S01]  /*96e0*/  LDG.E R15, desc[UR8][R14.64] ;  /* 0x000000080e0f7981 */ /* 0x000ea2000c1e1900 */
[----:B------:R-:W-:-:S02]  /*96f0*/  SHF.L.U32 R5, R9, 0x1, RZ ;  /* 0x0000000109057819 */ /* 0x000fc400000006ff */
[----:B------:R-:W-:-:S03]  /*9700*/  IADD3 R9, R9, 0x100, RZ ;  /* 0x0000010009097810 */ /* 0x000fc60007ffe0ff */
[----:B-1----:R-:W-:-:S04]  /*9710*/  IMAD.WIDE R2, R5, 0x2, R16 ;  /* 0x0000000205027825 */ /* 0x002fc800078e0210 */
[----:B---3--:R-:W-:Y:S01]  /*9720*/  IMAD.WIDE R4, R5, 0x2, R18 ;  /* 0x0000000205047825 */ /* 0x008fe200078e0212 */
[----:B------:R-:W-:Y:S02]  /*9730*/  ISETP.GT.U32.AND P0, PT, R8, R9, PT ;  /* 0x000000090800720c */ /* 0x000fe40003f04070 */
[----:B----4-:R-:W-:Y:S02]  /*9740*/  F2FP.BF16.F32.PACK_AB R21, R11, R0 ;  /* 0x000000000b15723e */ /* 0x010fe400000010ff */
[----:B------:R-:W-:Y:S02]  /*9750*/  SHF.R.S32.HI R0, RZ, 0x1f, R9 ;  /* 0x0000001fff007819 */ /* 0x000fe40000011409 */
[----:B--2---:R-:W-:Y:S01]  /*9760*/  F2FP.BF16.F32.PACK_AB R23, R15, R12 ;  /* 0x0000000c0f17723e */ /* 0x004fe200000010ff */
[----:B------:R4:W-:Y:S04]  /*9770*/  STG.E desc[UR8][R2.64], R21 ;  /* 0x0000001502007986 */ /* 0x0009e8000c101908 */
[----:B------:R4:W-:Y:S01]  /*9780*/  STG.E desc[UR8][R4.64], R23 ;  /* 0x0000001704007986 */ /* 0x0009e2000c101908 */
[----:B------:R-:W-:-:S13]  /*9790*/  ISETP.GT.AND.EX P0, PT, R27, R0, PT, P0 ;  /* 0x000000001b00720c */ /* 0x000fda0003f04300 */
[----:B----4-:R-:W-:Y:S05]  /*97a0*/  @P0 BRA `(.L_x_1793) ;  /* 0xfffffffc00a00947 */ /* 0x010fea000383ffff */
[----:B------:R-:W-:Y:S05]  /*97b0*/  EXIT ;  /* 0x000000000000794d */ /* 0x000fea0003800000 */
.L_x_1794:
        /* <DEDUP_REMOVED lines=12> */
.L_x_3327:


//--------------------- .text._Z35group_norm_nhwc_bwd_one_pass_kernelI11Fp32IOFp16WLi64ELi16ELi256EEv26Group_norm_nhwc_bwd_params --------------------------
	.section	.text._Z35group_norm_nhwc_bwd_one_pass_kernelI11Fp32IOFp16WLi64ELi16ELi256EEv26Group_norm_nhwc_bwd_params,"ax",@progbits
	.align	128
        .global         _Z35group_norm_nhwc_bwd_one_pass_kernelI11Fp32IOFp16WLi64ELi16ELi256EEv26Group_norm_nhwc_bwd_params
        .type           _Z35group_norm_nhwc_bwd_one_pass_kernelI11Fp32IOFp16WLi64ELi16ELi256EEv26Group_norm_nhwc_bwd_params,@function
        .size           _Z35group_norm_nhwc_bwd_one_pass_kernelI11Fp32IOFp16WLi64ELi16ELi256EEv26Group_norm_nhwc_bwd_params,(.L_x_3328 - _Z35group_norm_nhwc_bwd_one_pass_kernelI11Fp32IOFp16WLi64ELi16ELi256EEv26Group_norm_nhwc_bwd_params)
        .other          _Z35group_norm_nhwc_bwd_one_pass_kernelI11Fp32IOFp16WLi64ELi16ELi256EEv26Group_norm_nhwc_bwd_params,@"STO_CUDA_ENTRY STV_DEFAULT"
_Z35group_norm_nhwc_bwd_one_pass_kernelI11Fp32IOFp16WLi64ELi16ELi256EEv26Group_norm_nhwc_bwd_params:
.text._Z35group_norm_nhwc_bwd_one_pass_kernelI11Fp32IOFp16WLi64ELi16ELi256EEv26Group_norm_nhwc_bwd_params:
        /* <DEDUP_REMOVED lines=45> */
.L_x_1822:
        /* <DEDUP_REMOVED lines=126> */
.L_x_1797:
[----:B------:R-:W-:Y:S05]  /*0ab0*/  BSYNC B0 ;  /* 0x0000000000007941 */ /* 0x000fea0003800000 */
.L_x_1796:
        /* <DEDUP_REMOVED lines=30> */
.L_x_1798:
        /* <DEDUP_REMOVED lines=26> */
.L_x_1799:
        /* <DEDUP_REMOVED lines=74> */
.L_x_1801:
[----:B------:R-:W-:Y:S05]  /*12e0*/  BSYNC B0 ;  /* 0x0000000000007941 */ /* 0x000fea0003800000 */
.L_x_1800:
        /* <DEDUP_REMOVED lines=158> */
.L_x_1803:
[----:B------:R-:W-:Y:S05]  /*1cd0*/  BSYNC B0 ;  /* 0x0000000000007941 */ /* 0x000fea0003800000 */
.L_x_1802:
        /* <DEDUP_REMOVED lines=19> */
.L_x_1805:
[----:B------:R-:W-:Y:S05]  /*1e10*/  BSYNC B0 ;  /* 0x0000000000007941 */ /* 0x000fea0003800000 */
.L_x_1804:
        /* <DEDUP_REMOVED lines=31> */
.L_x_1808:
[----:B0-----:R-:W2:Y:S04]  /*2010*/  LDG.E.STRONG.GPU R3, desc[UR12][R12.64] ;  /* 0x0000000c0c037981 */ /* 0x001ea8000c1ef900 */
[----:B--2---:R-:W-:Y:S01]  /*2020*/  CCTL.IVALL ;  /* 0x00000000ff00798f */ /* 0x004fe20002000000 */
[----:B------:R-:W-:Y:S05]  /*2030*/  YIELD ;  /* 0x0000000000007946 */ /* 0x000fea0003800000 */
[----:B------:R-:W-:-:S13]  /*2040*/  ISETP.NE.AND P0, PT, R3, R18, PT ;  /* 0x000000120300720c */ /* 0x000fda0003f05270 */
[----:B------:R-:W-:Y:S05]  /*2050*/  @P0 BRA `(.L_x_1808) ;  /* 0xfffffffc00ec0947 */ /* 0x000fea000383ffff */
.L_x_1807:
        /* <DEDUP_REMOVED lines=17> */
.L_x_1812:
        /* <DEDUP_REMOVED lines=115> */
.L_x_1811:
        /* <DEDUP_REMOVED lines=61> */
.L_x_1813:
[----:B------:R-:W-:-:S13]  /*2c70*/  ISETP.NE.OR P0, PT, R3, RZ, P0 ;  /* 0x000000ff0300720c */ /* 0x000fda0000705670 */
[----:B------:R-:W-:Y:S05]  /*2c80*/  @!P0 BRA `(.L_x_1809) ;  /* 0x00000000007c8947 */ /* 0x000fea0003800000 */
.L_x_1810:
        /* <DEDUP_REMOVED lines=31> */
.L_x_1809:
        /* <DEDUP_REMOVED lines=12> */
.L_x_1815:
[----:B------:R-:W-:Y:S05]  /*2f40*/  BSYNC B0 ;  /* 0x0000000000007941 */ /* 0x000fea0003800000 */
.L_x_1814:
        /* <DEDUP_REMOVED lines=16> */
.L_x_1806:
        /* <DEDUP_REMOVED lines=32> */
.L_x_1816:
        /* <DEDUP_REMOVED lines=20> */
.L_x_1818:
[----:B------:R-:W-:Y:S05]  /*3390*/  BSYNC B0 ;  /* 0x0000000000007941 */ /* 0x000fea0003800000 */
.L_x_1817:
        /* <DEDUP_REMOVED lines=19> */
.L_x_1819:
        /* <DEDUP_REMOVED lines=25> */
.L_x_1821:
[----:B------:R-:W-:Y:S05]  /*3660*/  BSYNC B0 ;  /* 0x0000000000007941 */ /* 0x000fea0003800000 */
.L_x_1820:
[----:B------:R-:W-:Y:S01]  /*3670*/  ULDC UR4, c[0x0][0x2a0] ;  /* 0x0000a80000047ab9 */ /* 0x000fe20000000800 */
[----:B------:R-:W-:Y:S01]  /*3680*/  ULDC UR6, c[0x0][0x270] ;  /* 0x00009c0000067ab9 */ /* 0x000fe20000000800 */
[----:B------:R-:W-:Y:S01]  /*3690*/  IADD3 R34, R2, R34, RZ ;  /* 0x0000002202227210 */ /* 0x000fe20007ffe0ff */
[----:B------:R-:W-:Y:S01]  /*36a0*/  UIMAD UR4, UR4, UR6, URZ ;  /* 0x00000006040472a4 */ /* 0x000fe2000f8e023f */
[----:B------:R-:W-:-:S05]  /*36b0*/  IADD3 R42, R42, 0x1, RZ ;  /* 0x000000012a2a7810 */ /* 0x000fca0007ffe0ff */
[----:B------:R-:W-:-:S13]  /*36c0*/  ISETP.GE.AND P0, PT, R34, UR4, PT ;  /* 0x0000000422007c0c */ /* 0x000fda000bf06270 */
[----:B------:R-:W-:Y:S05]  /*36d0*/  @!P0 BRA `(.L_x_1822) ;  /* 0xffffffc800fc8947 */ /* 0x000fea000383ffff */
.L_x_1795:
        /* <DEDUP_REMOVED lines=23> */
.L_x_1824:
[----:B------:R-:W-:Y:S05]  /*3850*/  BSYNC B0 ;  /* 0x0000000000007941 */ /* 0x000fea0003800000 */
.L_x_1823:
[----:B------:R-:W-:Y:S05]  /*3860*/  @P0 EXIT ;  /* 0x000000000000094d */ /* 0x000fea0003800000 */
[----:B------:R-:W-:Y:S05]  /*3870*/  @P2 BRA `(.L_x_1825) ;  /* 0x0000000000202947 */ /* 0x000fea0003800000 */
[----:B------:R-:W-:-:S05]  /*3880*/  IMAD R4, R7, R8, RZ ;  /* 0x0000000807047224 */ /* 0x000fca00078e02ff */
[----:B------:R-:W-:-:S13]  /*3890*/  ISETP.NE.AND P0, PT, R4, -0x1, PT ;  /* 0xffffffff0400780c */ /* 0x000fda0003f05270 */
[----:B------:R-:W-:Y:S05]  /*38a0*/  @!P0 BRA `(.L_x_1825) ;  /* 0x0000000000148947 */ /* 0x000fea0003800000 */
.L_x_1826:
[----:B0-----:R-:W2:Y:S04]  /*38b0*/  LDG.E.STRONG.GPU R5, desc[UR12][R2.64] ;  /* 0x0000000c02057981 */ /* 0x001ea8000c1ef900 */
[----:B--2---:R-:W-:Y:S01]  /*38c0*/  CCTL.IVALL ;  /* 0x00000000ff00798f */ /* 0x004fe20002000000 */
[----:B------:R-:W-:Y:S05]  /*38d0*/  YIELD ;  /* 0x0000000000007946 */ /* 0x000fea0003800000 */
[----:B------:R-:W-:-:S13]  /*38e0*/  ISETP.NE.AND P0, PT, R5, R4, PT ;  /* 0x000000040500720c */ /* 0x000fda0003f05270 */
[----:B------:R-:W-:Y:S05]  /*38f0*/  @P0 BRA `(.L_x_1826) ;  /* 0xfffffffc00ec0947 */ /* 0x000fea000383ffff */
.L_x_1825:
        /* <DEDUP_REMOVED lines=25> */
.L_x_1827:
        /* <DEDUP_REMOVED lines=19> */
[----:B---3--:R-:W-:Y:S02]  /*3bc0*/  F2FP.F16.F32.PACK_AB R3, R14, R3 ;  /* 0x000000030e03723e */ /* 0x008fe400000000ff */
[----:B----4-:R-:W-:-:S03]  /*3bd0*/  F2FP.F16.F32.PACK_AB R21, R19, R16 ;  /* 0x000000101315723e */ /* 0x010fc600000000ff */
[----:B------:R2:W-:Y:S04]  /*3be0*/  STG.E desc[UR12][R8.64], R3 ;  /* 0x0000000308007986 */ /* 0x0005e8000c10190c */
[----:B------:R2:W-:Y:S02]  /*3bf0*/  STG.E desc[UR12][R10.64], R21 ;  /* 0x000000150a007986 */ /* 0x0005e4000c10190c */
[----:B------:R-:W-:Y:S05]  /*3c00*/  @P0 BRA `(.L_x_1827) ;  /* 0xfffffffc00a00947 */ /* 0x000fea000383ffff */
[----:B------:R-:W-:Y:S05]  /*3c10*/  EXIT ;  /* 0x000000000000794d */ /* 0x000fea0003800000 */
.L_x_1828:
        /* <DEDUP_REMOVED lines=14> */
.L_x_3328:


//--------------------- .text._Z35group_norm_nhwc_bwd_one_pass_kernelI11Fp32IOFp16WLi128ELi16ELi256EEv26Group_norm_nhwc_bwd_params --------------------------
	.section	.text._Z35group_norm_nhwc_bwd_one_pass_kernelI11Fp32IOFp16WLi128ELi16ELi256EEv26Group_norm_nhwc_bwd_params,"ax",@progbits
	.align	128
        .global         _Z35group_norm_nhwc_bwd_one_pass_kernelI11Fp32IOFp16WLi128ELi16ELi256EEv26Group_norm_nhwc_bwd_params
        .type           _Z35group_norm_nhwc_bwd_one_pass_kernelI11Fp32IOFp16WLi128ELi16ELi256EEv26Group_norm_nhwc_bwd_params,@function
        .size           _Z35group_norm_nhwc_bwd_one_pass_kernelI11Fp32IOFp16WLi128ELi16ELi256EEv26Group_norm_nhwc_bwd_params,(.L_x_3329 - _Z35group_norm_nhwc_bwd_one_pass_kernelI11Fp32IOFp16WLi128ELi16ELi256EEv26Group_norm_nhwc_bwd_params)
        .other          _Z35group_norm_nhwc_bwd_one_pass_kernelI11Fp32IOFp16WLi128ELi16ELi256EEv26Group_norm_nhwc_bwd_params,@"STO_CUDA_ENTRY STV_DEFAULT"
_Z35group_norm_nhwc_bwd_one_pass_kernelI11Fp32IOFp16WLi128ELi16ELi256EEv26Group_norm_nhwc_bwd_params:
.text._Z35group_norm_nhwc_bwd_one_pass_kernelI11Fp32IOFp16WLi128ELi16ELi256EEv26Group_norm_nhwc_bwd_params:
        /* <DEDUP_REMOVED lines=48> */
.L_x_1864:
        /* <DEDUP_REMOVED lines=170> */
.L_x_1831:
[----:B------:R-:W-:Y:S05]  /*0da0*/  BSYNC B0 ;  /* 0x0000000000007941 */ /* 0x000fea0003800000 */
.L_x_1830:
        /* <DEDUP_REMOVED lines=30> */
.L_x_1832:
        /* <DEDUP_REMOVED lines=26> */
.L_x_1833:
        /* <DEDUP_REMOVED lines=31> */
.L_x_1834:
        /* <DEDUP_REMOVED lines=31> */
.L_x_1835:
        /* <DEDUP_REMOVED lines=83> */
.L_x_1837:
[----:B------:R-:W-:Y:S05]  /*1a40*/  BSYNC B0 ;  /* 0x0000000000007941 */ /* 0x000fea0003800000 */
.L_x_1836:
        /* <DEDUP_REMOVED lines=158> */
.L_x_1839:
[----:B------:R-:W-:Y:S05]  /*2430*/  BSYNC B0 ;  /* 0x0000000000007941 */ /* 0x000fea0003800000 */
.L_x_1838:
        /* <DEDUP_REMOVED lines=20> */
.L_x_1841:
[----:B------:R-:W-:Y:S05]  /*2580*/  BSYNC B0 ;  /* 0x0000000000007941 */ /* 0x000fea0003800000 */
.L_x_1840:
        /* <DEDUP_REMOVED lines=35> */
.L_x_1844:
[----:B------:R-:W3:Y:S04]  /*27c0*/  LDG.E.STRONG.GPU R20, desc[UR12][R18.64] ;  /* 0x0000000c12147981 */ /* 0x000ee8000c1ef900 */
[----:B---3--:R-:W-:Y:S01]  /*27d0*/  CCTL.IVALL ;  /* 0x00000000ff00798f */ /* 0x008fe20002000000 */
[----:B------:R-:W-:Y:S05]  /*27e0*/  YIELD ;  /* 0x0000000000007946 */ /* 0x000fea0003800000 */
[----:B------:R-:W-:-:S13]  /*27f0*/  ISETP.NE.AND P0, PT, R20, R23, PT ;  /* 0x000000171400720c */ /* 0x000fda0003f05270 */
[----:B------:R-:W-:Y:S05]  /*2800*/  @P0 BRA `(.L_x_1844) ;  /* 0xfffffffc00ec0947 */ /* 0x000fea000383ffff */
.L_x_1843:
        /* <DEDUP_REMOVED lines=17> */
.L_x_1848:
        /* <DEDUP_REMOVED lines=115> */
.L_x_1847:
        /* <DEDUP_REMOVED lines=61> */
.L_x_1849:
[----:B------:R-:W-:-:S13]  /*3420*/  ISETP.NE.OR P0, PT, R24, RZ, P0 ;  /* 0x000000ff1800720c */ /* 0x000fda0000705670 */
[----:B------:R-:W-:Y:S05]  /*3430*/  @!P0 BRA `(.L_x_1845) ;  /* 0x00000000007c8947 */ /* 0x000fea0003800000 */
.L_x_1846:
        /* <DEDUP_REMOVED lines=31> */
.L_x_1845:
        /* <DEDUP_REMOVED lines=11> */
.L_x_1851:
[----:B------:R-:W-:Y:S05]  /*36e0*/  BSYNC B0 ;  /* 0x0000000000007941 */ /* 0x000fea0003800000 */
.L_x_1850:
        /* <DEDUP_REMOVED lines=16> */
.L_x_1842:
        /* <DEDUP_REMOVED lines=39> */
.L_x_1852:
        /* <DEDUP_REMOVED lines=20> */
.L_x_1854:
[----:B------:R-:W-:Y:S05]  /*3ba0*/  BSYNC B0 ;  /* 0x0000000000007941 */ /* 0x000fea0003800000 */
.L_x_1853:
        /* <DEDUP_REMOVED lines=19> */
.L_x_1855:
        /* <DEDUP_REMOVED lines=21> */
.L_x_1857:
[----:B------:R-:W-:Y:S05]  /*3e30*/  BSYNC B0 ;  /* 0x0000000000007941 */ /* 0x000fea0003800000 */
.L_x_1856:
        /* <DEDUP_REMOVED lines=19> */
.L_x_1858:
        /* <DEDUP_REMOVED lines=19> */
.L_x_1860:
[----:B------:R-:W-:Y:S05]  /*40a0*/  BSYNC B0 ;  /* 0x0000000000007941 */ /* 0x000fea0003800000 */
.L_x_1859:
        /* <DEDUP_REMOVED lines=19> */
.L_x_1861:
        /* <DEDUP_REMOVED lines=18> */
.L_x_1863:
[----:B------:R-:W-:Y:S05]  /*4300*/  BSYNC B0 ;  /* 0x0000000000007941 */ /* 0x000fea0003800000 */
.L_x_1862:
        /* <DEDUP_REMOVED lines=8> */
.L_x_1829:
        /* <DEDUP_REMOVED lines=23> */
.L_x_1866:
[----:B------:R-:W-:Y:S05]  /*4500*/  BSYNC B0 ;  /* 0x0000000000007941 */ /* 0x000fea0003800000 */
.L_x_1865:
[----:B------:R-:W-:Y:S05]  /*4510*/  @P0 EXIT ;  /* 0x000000000000094d */ /* 0x000fea0003800000 */
[----:B------:R-:W-:Y:S05]  /*4520*/  @P2 BRA `(.L_x_1867) ;  /* 0x0000000000202947 */ /* 0x000fea0003800000 */
[----:B------:R-:W-:-:S05]  /*4530*/  IMAD R0, R6, R7, RZ ;  /* 0x0000000706007224 */ /* 0x000fca00078e02ff */
[----:B------:R-:W-:-:S13]  /*4540*/  ISETP.NE.AND P0, PT, R0, -0x1, PT ;  /* 0xffffffff0000780c */ /* 0x000fda0003f05270 */
[----:B------:R-:W-:Y:S05]  /*4550*/  @!P0 BRA `(.L_x_1867) ;  /* 0x0000000000148947 */ /* 0x000fea0003800000 */
.L_x_1868:
[----:B0-----:R-:W3:Y:S04]  /*4560*/  LDG.E.STRONG.GPU R5, desc[UR12][R2.64] ;  /* 0x0000000c02057981 */ /* 0x001ee8000c1ef900 */
[----:B---3--:R-:W-:Y:S01]  /*4570*/  CCTL.IVALL ;  /* 0x00000000ff00798f */ /* 0x008fe20002000000 */
[----:B------:R-:W-:Y:S05]  /*4580*/  YIELD ;  /* 0x0000000000007946 */ /* 0x000fea0003800000 */
[----:B------:R-:W-:-:S13]  /*4590*/  ISETP.NE.AND P0, PT, R5, R0, PT ;  /* 0x000000000500720c */ /* 0x000fda0003f05270 */
[----:B------:R-:W-:Y:S05]  /*45a0*/  @P0 BRA `(.L_x_1868) ;  /* 0xfffffffc00ec0947 */ /* 0x000fea000383ffff */
.L_x_1867:
        /* <DEDUP_REMOVED lines=24> */
.L_x_1869:
        /* <DEDUP_REMOVED lines=25> */
.L_x_1870:
        /* <DEDUP_REMOVED lines=12> */
.L_x_3329:


//--------------------- .text._Z35group_norm_nhwc_bwd_one_pass_kernelI11Fp32IOFp16WLi256ELi16ELi256EEv26Group_norm_nhwc_bwd_params --------------------------
	.section	.text._Z35group_norm_nhwc_bwd_one_pass_kernelI11Fp32IOFp16WLi256ELi16ELi256EEv26Group_norm_nhwc_bwd_params,"ax",@progbits
	.align	128
        .global         _Z35group_norm_nhwc_bwd_one_pass_kernelI11Fp32IOFp16WLi256ELi16ELi256EEv26Group_norm_nhwc_bwd_params
        .type           _Z35group_norm_nhwc_bwd_one_pass_kernelI11Fp32IOFp16WLi256ELi16ELi256EEv26Group_norm_nhwc_bwd_params,@function
        .size           _Z35group_norm_nhwc_bwd_one_pass_kernelI11Fp32IOFp16WLi256ELi16ELi256EEv26Group_norm_nhwc_bwd_params,(.L_x_3330 - _Z35group_norm_nhwc_bwd_one_pass_kernelI11Fp32IOFp16WLi256ELi16ELi256EEv26Group_norm_nhwc_bwd_params)
        .other          _Z35group_norm_nhwc_bwd_one_pass_kernelI11Fp32IOFp16WLi256ELi16ELi256EEv26Group_norm_nhwc_bwd_params,@"STO_CUDA_ENTRY STV_DEFAULT"
_Z35group_norm_nhwc_bwd_one_pass_kernelI11Fp32IOFp16WLi256ELi16ELi256EEv26Group_norm_nhwc_bwd_params:
.text._Z35group_norm_nhwc_bwd_one_pass_kernelI11Fp32IOFp16WLi256ELi16ELi256EEv26Group_norm_nhwc_bwd_params:
        /* <DEDUP_REMOVED lines=34> */
.L_x_1923:
        /* <DEDUP_REMOVED lines=279> */
.L_x_1873:
[----:B------:R-:W-:Y:S05]  /*1390*/  BSYNC B0 ;  /* 0x0000000000007941 */ /* 0x000fea0003800000 */
.L_x_1872:
        /* <DEDUP_REMOVED lines=30> */
.L_x_1874:
        /* <DEDUP_REMOVED lines=26> */
.L_x_1875:
        /* <DEDUP_REMOVED lines=31> */
.L_x_1876:
        /* <DEDUP_REMOVED lines=31> */
.L_x_1877:
        /* <DEDUP_REMOVED lines=31> */
.L_x_1878:
        /* <DEDUP_REMOVED lines=31> */
.L_x_1879:
        /* <DEDUP_REMOVED lines=31> */
.L_x_1880:
        /* <DEDUP_REMOVED lines=31> */
.L_x_1881:
        /* <DEDUP_REMOVED lines=98> */
.L_x_1883:
[----:B------:R-:W-:Y:S05]  /*28e0*/  BSYNC B0 ;  /* 0x0000000000007941 */ /* 0x000fea0003800000 */
.L_x_1882:
        /* <DEDUP_REMOVED lines=160> */
.L_x_1885:
[----:B------:R-:W-:Y:S05]  /*32f0*/  BSYNC B0 ;  /* 0x0000000000007941 */ /* 0x000fea0003800000 */
.L_x_1884:
        /* <DEDUP_REMOVED lines=19> */
.L_x_1887:
[----:B------:R-:W-:Y:S05]  /*3430*/  BSYNC B0 ;  /* 0x0000000000007941 */ /* 0x000fea0003800000 */
.L_x_1886:
        /* <DEDUP_REMOVED lines=35> */
.L_x_1890:
[----:B------:R-:W2:Y:S04]  /*3670*/  LDG.E.STRONG.GPU R28, desc[UR14][R24.64] ;  /* 0x0000000e181c7981 */ /* 0x000ea8000c1ef900 */
[----:B--2---:R-:W-:Y:S01]  /*3680*/  CCTL.IVALL ;  /* 0x00000000ff00798f */ /* 0x004fe20002000000 */
[----:B------:R-:W-:Y:S05]  /*3690*/  YIELD ;  /* 0x0000000000007946 */ /* 0x000fea0003800000 */
[----:B------:R-:W-:-:S13]  /*36a0*/  ISETP.NE.AND P6, PT, R28, R31, PT ;  /* 0x0000001f1c00720c */ /* 0x000fda0003fc5270 */
[----:B------:R-:W-:Y:S05]  /*36b0*/  @P6 BRA `(.L_x_1890) ;  /* 0xfffffffc00ec6947 */ /* 0x000fea000383ffff */
.L_x_1889:
        /* <DEDUP_REMOVED lines=20> */
.L_x_1894:
        /* <DEDUP_REMOVED lines=117> */
.L_x_1893:
        /* <DEDUP_REMOVED lines=62> */
.L_x_1895:
[----:B------:R-:W-:-:S06]  /*4330*/  UISETP.NE.OR UP0, UPT, UR10, URZ, UP0 ;  /* 0x0000003f0a00728c */ /* 0x000fcc0008705670 */
[----:B------:R-:W-:-:S13]  /*4340*/  PLOP3.LUT P6, PT, PT, PT, UP0, 0x80, 0x0 ;  /* 0x000000000000781c */ /* 0x000fda0003fcf008 */
[----:B------:R-:W-:Y:S05]  /*4350*/  @!P6 BRA `(.L_x_1891) ;  /* 0x000000000088e947 */ /* 0x000fea0003800000 */
.L_x_1892:
[----:B------:R-:W0:Y:S01]  /*4360*/  S2UR UR11, SR_CTAID.X ;  /* 0x00000000000b79c3 */ /* 0x000e220000002500 */
[----:B------:R-:W-:Y:S01]  /*4370*/  NOP ;  /* 0x0000000000007918 */ /* 0x000fe20000000000 */
.L_x_1896:
        /* <DEDUP_REMOVED lines=32> */
.L_x_1891:
        /* <DEDUP_REMOVED lines=10> */
.L_x_1898:
[----:B------:R-:W-:Y:S05]  /*4620*/  BSYNC B0 ;  /* 0x0000000000007941 */ /* 0x000fea0003800000 */
.L_x_1897:
        /* <DEDUP_REMOVED lines=17> */
.L_x_1888:
        /* <DEDUP_REMOVED lines=34> */
.L_x_1899:
        /* <DEDUP_REMOVED lines=19> */
.L_x_1901:
[----:B------:R-:W-:Y:S05]  /*4a90*/  BSYNC B0 ;  /* 0x0000000000007941 */ /* 0x000fea0003800000 */
.L_x_1900:
        /* <DEDUP_REMOVED lines=21> */
.L_x_1902:
        /* <DEDUP_REMOVED lines=22> */
.L_x_1904:
[----:B------:R-:W-:Y:S05]  /*4d50*/  BSYNC B0 ;  /* 0x0000000000007941 */ /* 0x000fea0003800000 */
.L_x_1903:
        /* <DEDUP_REMOVED lines=27> */
.L_x_1905:
        /* <DEDUP_REMOVED lines=21> */
.L_x_1907:
[----:B------:R-:W-:Y:S05]  /*5060*/  BSYNC B0 ;  /* 0x0000000000007941 */ /* 0x000fea0003800000 */
.L_x_1906:
        /* <DEDUP_REMOVED lines=19> */
.L_x_1908:
        /* <DEDUP_REMOVED lines=21> */
.L_x_1910:
[----:B------:R-:W-:Y:S05]  /*52f0*/  BSYNC B0 ;  /* 0x0000000000007941 */ /* 0x000fea0003800000 */
.L_x_1909:
        /* <DEDUP_REMOVED lines=19> */
.L_x_1911:
        /* <DEDUP_REMOVED lines=21> */
.L_x_1913:
[----:B------:R-:W-:Y:S05]  /*5580*/  BSYNC B0 ;  /* 0x0000000000007941 */ /* 0x000fea0003800000 */
.L_x_1912:
        /* <DEDUP_REMOVED lines=19> */
.L_x_1914:
        /* <DEDUP_REMOVED lines=21> */
.L_x_1916:
[----:B------:R-:W-:Y:S05]  /*5810*/  BSYNC B0 ;  /* 0x0000000000007941 */ /* 0x000fea0003800000 */
.L_x_1915:
        /* <DEDUP_REMOVED lines=19> */
.L_x_1917:
        /* <DEDUP_REMOVED lines=20> */
.L_x_1919:
[----:B------:R-:W-:Y:S05]  /*5a90*/  BSYNC B0 ;  /* 0x0000000000007941 */ /* 0x000fea0003800000 */
.L_x_1918:
        /* <DEDUP_REMOVED lines=19> */
.L_x_1920:
        /* <DEDUP_REMOVED lines=18> */
.L_x_1922:
[----:B------:R-:W-:Y:S05]  /*5cf0*/  BSYNC B0 ;  /* 0x0000000000007941 */ /* 0x000fea0003800000 */
.L_x_1921:
        /* <DEDUP_REMOVED lines=9> */
.L_x_1871:
        /* <DEDUP_REMOVED lines=19> */
.L_x_1925:
[----:B------:R-:W-:Y:S05]  /*5ec0*/  BSYNC B0 ;  /* 0x0000000000007941 */ /* 0x000fea0003800000 */
.L_x_1924:
        /* <DEDUP_REMOVED lines=11> */
.L_x_1927:
[----:B------:R-:W5:Y:S04]  /*5f80*/  LDG.E.STRONG.GPU R5, desc[UR14][R2.64] ;  /* 0x0000000e02057981 */ /* 0x000f68000c1ef900 */
[----:B-----5:R-:W-:Y:S01]  /*5f90*/  CCTL.IVALL ;  /* 0x00000000ff00798f */ /* 0x020fe20002000000 */
[----:B------:R-:W-:Y:S05]  /*5fa0*/  YIELD ;  /* 0x0000000000007946 */ /* 0x000fea0003800000 */
[----:B------:R-:W-:-:S13]  /*5fb0*/  ISETP.NE.AND P0, PT, R5, R0, PT ;  /* 0x000000000500720c */ /* 0x000fda0003f05270 */
[----:B------:R-:W-:Y:S05]  /*5fc0*/  @P0 BRA `(.L_x_1927) ;  /* 0xfffffffc00ec0947 */ /* 0x000fea000383ffff */
.L_x_1926:
        /* <DEDUP_REMOVED lines=24> */
.L_x_1928:
        /* <DEDUP_REMOVED lines=23> */
[----:B0-----:R-:W-:Y:S05]  /*62c0*/  @P0 BRA `(.L_x_1928) ;  /* 0xfffffffc00a00947 */ /* 0x001fea000383ffff */
[----:B------:R-:W-:Y:S05]  /*62d0*/  EXIT ;  /* 0x000000000000794d */ /* 0x000fea0003800000 */
.L_x_1929:
        /* <DEDUP_REMOVED lines=10> */
.L_x_3330:


//--------------------- .text._Z35group_norm_nhwc_bwd_one_pass_kernelI11Fp32IOFp16WLi512ELi16ELi256EEv26Group_norm_nhwc_bwd_params --------------------------
	.section	.text._Z35group_norm_nhwc_bwd_one_pass_kernelI11Fp32IOFp16WLi512ELi16ELi256EEv26Group_norm_nhwc_bwd_params,"ax",@progbits
	.align	128
        .global         _Z35group_norm_nhwc_bwd_one_pass_kernelI11Fp32IOFp16WLi512ELi16ELi256EEv26Group_norm_nhwc_bwd_params
        .type           _Z35group_norm_nhwc_bwd_one_pass_kernelI11Fp32IOFp16WLi512ELi16ELi256EEv26Group_norm_nhwc_bwd_params,@function
        .size           _Z35group_norm_nhwc_bwd_one_pass_kernelI11Fp32IOFp16WLi512ELi16ELi256EEv26Group_norm_nhwc_bwd_params,(.L_x_3331 - _Z35group_norm_nhwc_bwd_one_pass_kernelI11Fp32IOFp16WLi512ELi16ELi256EEv26Group_norm_nhwc_bwd_params)
        .other          _Z35group_norm_nhwc_bwd_one_pass_kernelI11Fp32IOFp16WLi512ELi16ELi256EEv26Group_norm_nhwc_bwd_params,@"STO_CUDA_ENTRY STV_DEFAULT"
_Z35group_norm_nhwc_bwd_one_pass_kernelI11Fp32IOFp16WLi512ELi16ELi256EEv26Group_norm_nhwc_bwd_params:
.text._Z35group_norm_nhwc_bwd_one_pass_kernelI11Fp32IOFp16WLi512ELi16ELi256EEv26Group_norm_nhwc_bwd_params:
        /* <DEDUP_REMOVED lines=104> */
.L_x_2013:
        /* <DEDUP_REMOVED lines=444> */
.L_x_1932:
[----:B------:R-:W-:Y:S05]  /*2240*/  BSYNC B0 ;  /* 0x0000000000007941 */ /* 0x000fea0003800000 */
.L_x_1931:
        /* <DEDUP_REMOVED lines=29> */
.L_x_1933:
        /* <DEDUP_REMOVED lines=26> */
.L_x_1934:
        /* <DEDUP_REMOVED lines=31> */
.L_x_1935:
        /* <DEDUP_REMOVED lines=31> */
.L_x_1936:
        /* <DEDUP_REMOVED lines=55> */
.L_x_1937:
        /* <DEDUP_REMOVED lines=35> */
.L_x_1938:
        /* <DEDUP_REMOVED lines=33> */
.L_x_1939:
        /* <DEDUP_REMOVED lines=33> */
.L_x_1940:
        /* <DEDUP_REMOVED lines=33> */
.L_x_1941:
        /* <DEDUP_REMOVED lines=33> */
.L_x_1942:
        /* <DEDUP_REMOVED lines=33> */
.L_x_1943:
        /* <DEDUP_REMOVED lines=33> */
.L_x_1944:
        /* <DEDUP_REMOVED lines=33> */
.L_x_1945:
        /* <DEDUP_REMOVED lines=29> */
.L_x_1946:
        /* <DEDUP_REMOVED lines=29> */
.L_x_1947:
        /* <DEDUP_REMOVED lines=29> */
.L_x_1948:
        /* <DEDUP_REMOVED lines=93> */
.L_x_1950:
[----:B------:R-:W-:Y:S05]  /*48f0*/  BSYNC B0 ;  /* 0x0000000000007941 */ /* 0x000fea0003800000 */
.L_x_1949:
        /* <DEDUP_REMOVED lines=159> */
.L_x_1952:
[----:B------:R-:W-:Y:S05]  /*52f0*/  BSYNC B0 ;  /* 0x0000000000007941 */ /* 0x000fea0003800000 */
.L_x_1951:
        /* <DEDUP_REMOVED lines=16> */
.L_x_1954:
[----:B------:R-:W-:Y:S05]  /*5400*/  BSYNC B0 ;  /* 0x0000000000007941 */ /* 0x000fea0003800000 */
.L_x_1953:
        /* <DEDUP_REMOVED lines=34> */
.L_x_1957:
[----:B-1----:R-:W2:Y:S04]  /*5630*/  LDG.E.STRONG.GPU R46, desc[UR8][R44.64] ;  /* 0x000000082c2e7981 */ /* 0x002ea8000c1ef900 */
[----:B--2---:R-:W-:Y:S01]  /*5640*/  CCTL.IVALL ;  /* 0x00000000ff00798f */ /* 0x004fe20002000000 */
[----:B------:R-:W-:Y:S05]  /*5650*/  YIELD ;  /* 0x0000000000007946 */ /* 0x000fea0003800000 */
[----:B------:R-:W-:-:S13]  /*5660*/  ISETP.NE.AND P6, PT, R46, R53, PT ;  /* 0x000000352e00720c */ /* 0x000fda0003fc5270 */
[----:B------:R-:W-:Y:S05]  /*5670*/  @P6 BRA `(.L_x_1957) ;  /* 0xfffffffc00ec6947 */ /* 0x000fea000383ffff */
.L_x_1956:
        /* <DEDUP_REMOVED lines=22> */
.L_x_1961:
        /* <DEDUP_REMOVED lines=115> */
.L_x_1960:
        /* <DEDUP_REMOVED lines=62> */
.L_x_1962:
[----:B------:R-:W-:-:S04]  /*62f0*/  ISETP.NE.AND P6, PT, R44, RZ, PT ;  /* 0x000000ff2c00720c */ /* 0x000fc80003fc5270 */
[----:B------:R-:W-:-:S13]  /*6300*/  ISETP.NE.OR P6, PT, R46, RZ, P6 ;  /* 0x000000ff2e00720c */ /* 0x000fda00037c5670 */
[----:B------:R-:W-:Y:S05]  /*6310*/  @!P6 BRA `(.L_x_1958) ;  /* 0x00000000007ce947 */ /* 0x000fea0003800000 */
.L_x_1959:
        /* <DEDUP_REMOVED lines=31> */
.L_x_1958:
        /* <DEDUP_REMOVED lines=11> */
.L_x_1964:
[----:B------:R-:W-:Y:S05]  /*65c0*/  BSYNC B0 ;  /* 0x0000000000007941 */ /* 0x000fea0003800000 */
.L_x_1963:
        /* <DEDUP_REMOVED lines=17> */
.L_x_1955:
        /* <DEDUP_REMOVED lines=35> */
.L_x_1965:
        /* <DEDUP_REMOVED lines=20> */
.L_x_1967:
[----:B------:R-:W-:Y:S05]  /*6a50*/  BSYNC B0 ;  /* 0x0000000000007941 */ /* 0x000fea0003800000 */
.L_x_1966:
        /* <DEDUP_REMOVED lines=20> */
.L_x_1968:
        /* <DEDUP_REMOVED lines=19> */
.L_x_1970:
[----:B------:R-:W-:Y:S05]  /*6cd0*/  BSYNC B0 ;  /* 0x0000000000007941 */ /* 0x000fea0003800000 */
.L_x_1969:
        /* <DEDUP_REMOVED lines=19> */
.L_x_1971:
        /* <DEDUP_REMOVED lines=19> */
.L_x_1973:
[----:B------:R-:W-:Y:S05]  /*6f40*/  BSYNC B0 ;  /* 0x0000000000007941 */ /* 0x000fea0003800000 */
.L_x_1972:
        /* <DEDUP_REMOVED lines=19> */
.L_x_1974:
        /* <DEDUP_REMOVED lines=22> */
.L_x_1976:
[----:B------:R-:W-:Y:S05]  /*71e0*/  BSYNC B0 ;  /* 0x0000000000007941 */ /* 0x000fea0003800000 */
.L_x_1975:
        /* <DEDUP_REMOVED lines=20> */
.L_x_1977:
        /* <DEDUP_REMOVED lines=21> */
.L_x_1979:
[----:B------:R-:W-:Y:S05]  /*7480*/  BSYNC B0 ;  /* 0x0000000000007941 */ /* 0x000fea0003800000 */
.L_x_1978:
        /* <DEDUP_REMOVED lines=20> */
.L_x_1980:
        /* <DEDUP_REMOVED lines=22> */
.L_x_1982:
[----:B------:R-:W-:Y:S05]  /*7730*/  BSYNC B0 ;  /* 0x0000000000007941 */ /* 0x000fea0003800000 */
.L_x_1981:
        /* <DEDUP_REMOVED lines=20> */
.L_x_1983:
        /* <DEDUP_REMOVED lines=22> */
.L_x_1985:
[----:B------:R-:W-:Y:S05]  /*79e0*/  BSYNC B0 ;  /* 0x0000000000007941 */ /* 0x000fea0003800000 */
.L_x_1984:
        /* <DEDUP_REMOVED lines=20> */
.L_x_1986:
        /* <DEDUP_REMOVED lines=22> */
.L_x_1988:
[----:B------:R-:W-:Y:S05]  /*7c90*/  BSYNC B0 ;  /* 0x0000000000007941 */ /* 0x000fea0003800000 */
.L_x_1987:
        /* <DEDUP_REMOVED lines=20> */
.L_x_1989:
        /* <DEDUP_REMOVED lines=22> */
.L_x_1991:
[----:B------:R-:W-:Y:S05]  /*7f40*/  BSYNC B0 ;  /* 0x0000000000007941 */ /* 0x000fea0003800000 */
.L_x_1990:
        /* <DEDUP_REMOVED lines=20> */
.L_x_1992:
        /* <DEDUP_REMOVED lines=21> */
.L_x_1994:
[----:B------:R-:W-:Y:S05]  /*81e0*/  BSYNC B0 ;  /* 0x0000000000007941 */ /* 0x000fea0003800000 */
.L_x_1993:
        /* <DEDUP_REMOVED lines=19> */
.L_x_1995:
        /* <DEDUP_REMOVED lines=21> */
.L_x_1997:
[----:B------:R-:W-:Y:S05]  /*8470*/  BSYNC B0 ;  /* 0x0000000000007941 */ /* 0x000fea0003800000 */
.L_x_1996:
        /* <DEDUP_REMOVED lines=19> */
.L_x_1998:
        /* <DEDUP_REMOVED lines=21> */
.L_x_2000:
[----:B------:R-:W-:Y:S05]  /*8700*/  BSYNC B0 ;  /* 0x0000000000007941 */ /* 0x000fea0003800000 */
.L_x_1999:
        /* <DEDUP_REMOVED lines=19> */
.L_x_2001:
        /* <DEDUP_REMOVED lines=26> */
.L_x_2003:
[----:B------:R-:W-:Y:S05]  /*89e0*/  BSYNC B0 ;  /* 0x0000000000007941 */ /* 0x000fea0003800000 */
.L_x_2002:
        /* <DEDUP_REMOVED lines=19> */
.L_x_2004:
        /* <DEDUP_REMOVED lines=26> */
.L_x_2006:
[----:B------:R-:W-:Y:S05]  /*8cc0*/  BSYNC B0 ;  /* 0x0000000000007941 */ /* 0x000fea0003800000 */
.L_x_2005:
        /* <DEDUP_REMOVED lines=19> */
.L_x_2007:
        /* <DEDUP_REMOVED lines=26> */
.L_x_2009:
[----:B------:R-:W-:Y:S05]  /*8fa0*/  BSYNC B0 ;  /* 0x0000000000007941 */ /* 0x000fea0003800000 */
.L_x_2008:
        /* <DEDUP_REMOVED lines=19> */
.L_x_2010:
        /* <DEDUP_REMOVED lines=22> */
.L_x_2012:
[----:B------:R-:W-:Y:S05]  /*9240*/  BSYNC B0 ;  /* 0x0000000000007941 */ /* 0x000fea0003800000 */
.L_x_2011:
[----:B------:R-:W-:Y:S02]  /*9250*/  IADD3 R69, R2, R69, RZ ;  /* 0x0000004502457210 */ /* 0x000fe40007ffe0ff */
[----:B------:R-:W-:Y:S02]  /*9260*/  IADD3 R106, R106, 0x1, RZ ;  /* 0x000000016a6a7810 */ /* 0x000fe40007ffe0ff */
[----:B------:R-:W-:-:S13]  /*9270*/  ISETP.GE.AND P5, PT, R69, UR4, PT ;  /* 0x0000000445007c0c */ /* 0x000fda000bfa6270 */
[----:B------:R-:W-:Y:S05]  /*9280*/  @!P5 BRA `(.L_x_2013) ;  /* 0xffffff7000fcd947 */ /* 0x000fea000383ffff */
.L_x_1930:
        /* <DEDUP_REMOVED lines=23> */
.L_x_2015:
[----:B------:R-:W-:Y:S05]  /*9400*/  BSYNC B0 ;  /* 0x0000000000007941 */ /* 0x000fea0003800000 */
.L_x_2014:
[----:B------:R-:W-:Y:S05]  /*9410*/  @P0 EXIT ;  /* 0x000000000000094d */ /* 0x000fea0003800000 */
[----:B------:R-:W-:Y:S05]  /*9420*/  @P2 BRA `(.L_x_2016) ;  /* 0x0000000000202947 */ /* 0x000fea0003800000 */
[----:B------:R-:W-:-:S05]  /*9430*/  IMAD R0, R4, R7, RZ ;  /* 0x0000000704007224 */ /* 0x000fca00078e02ff */
[----:B------:R-:W-:-:S13]  /*9440*/  ISETP.NE.AND P0, PT, R0, -0x1, PT ;  /* 0xffffffff0000780c */ /* 0x000fda0003f05270 */
[----:B------:R-:W-:Y:S05]  /*9450*/  @!P0 BRA `(.L_x_2016) ;  /* 0x0000000000148947 */ /* 0x000fea0003800000 */
.L_x_2017:
[----:B---3--:R-:W3:Y:S04]  /*9460*/  LDG.E.STRONG.GPU R5, desc[UR8][R2.64] ;  /* 0x0000000802057981 */ /* 0x008ee8000c1ef900 */
[----:B---3--:R-:W-:Y:S01]  /*9470*/  CCTL.IVALL ;  /* 0x00000000ff00798f */ /* 0x008fe20002000000 */
[----:B------:R-:W-:Y:S05]  /*9480*/  YIELD ;  /* 0x0000000000007946 */ /* 0x000fea0003800000 */
[----:B------:R-:W-:-:S13]  /*9490*/  ISETP.NE.AND P0, PT, R5, R0, PT ;  /* 0x000000000500720c */ /* 0x000fda0003f05270 */
[----:B------:R-:W-:Y:S05]  /*94a0*/  @P0 BRA `(.L_x_2017) ;  /* 0xfffffffc00ec0947 */ /* 0x000fea000383ffff */
.L_x_2016:
        /* <DEDUP_REMOVED lines=24> */
.L_x_2018:
        /* <DEDUP_REMOVED lines=17> */
[----:B----4-:R-:W-:Y:S02]  /*9740*/  F2FP.F16.F32.PACK_AB R21, R11, R0 ;  /* 0x000000000b15723e */ /* 0x010fe400000000ff */
[----:B------:R-:W-:Y:S02]  /*9750*/  SHF.R.S32.HI R0, RZ, 0x1f, R9 ;  /* 0x0000001fff007819 */ /* 0x000fe40000011409 */
[----:B--2---:R-:W-:Y:S01]  /*9760*/  F2FP.F16.F32.PACK_AB R23, R15, R12 ;  /* 0x0000000c0f17723e */ /* 0x004fe200000000ff */
[----:B------:R4:W-:Y:S04]  /*9770*/  STG.E desc[UR8][R2.64], R21 ;  /* 0x0000001502007986 */ /* 0x0009e8000c101908 */
[----:B------:R4:W-:Y:S01]  /*9780*/  STG.E desc[UR8][R4.64], R23 ;  /* 0x0000001704007986 */ /* 0x0009e2000c101908 */
[----:B------:R-:W-:-:S13]  /*9790*/  ISETP.GT.AND.EX P0, PT, R27, R0, PT, P0 ;  /* 0x000000001b00720c */ /* 0x000fda0003f04300 */
[----:B----4-:R-:W-:Y:S05]  /*97a0*/  @P0 BRA `(.L_x_2018) ;  /* 0xfffffffc00a00947 */ /* 0x010fea000383ffff */
[----:B------:R-:W-:Y:S05]  /*97b0*/  EXIT ;  /* 0x000000000000794d */ /* 0x000fea0003800000 */
.L_x_2019:
        /* <DEDUP_REMOVED lines=12> */
.L_x_3331:


//--------------------- .text._Z35group_norm_nhwc_fwd_one_pass_kernelI11Bf16IOFp32WLi64ELi16ELi256EEv26Group_norm_nhwc_fwd_params --------------------------
	.section	.text._Z35group_norm_nhwc_fwd_one_pass_kernelI11Bf16IOFp32WLi64ELi16ELi256EEv26Group_norm_nhwc_fwd_params,"ax",@progbits
	.align	128
        .global         _Z35group_norm_nhwc_fwd_one_pass_kernelI11Bf16IOFp32WLi64ELi16ELi256EEv26Group_norm_nhwc_fwd_params
        .type           _Z35group_norm_nhwc_fwd_one_pass_kernelI11Bf16IOFp32WLi64ELi16ELi256EEv26Group_norm_nhwc_fwd_params,@function
        .size           _Z35group_norm_nhwc_fwd_one_pass_kernelI11Bf16IOFp32WLi64ELi16ELi256EEv26Group_norm_nhwc_fwd_params,(.L_x_3332 - _Z35group_norm_nhwc_fwd_one_pass_kernelI11Bf16IOFp32WLi64ELi16ELi256EEv26Group_norm_nhwc_fwd_params)
        .other          _Z35group_norm_nhwc_fwd_one_pass_kernelI11Bf16IOFp32WLi64ELi16ELi256EEv26Group_norm_nhwc_fwd_params,@"STO_CUDA_ENTRY STV_DEFAULT"
_Z35group_norm_nhwc_fwd_one_pass_kernelI11Bf16IOFp32WLi64ELi16ELi256EEv26Group_norm_nhwc_fwd_params:
.text._Z35group_norm_nhwc_fwd_one_pass_kernelI11Bf16IOFp32WLi64ELi16ELi256EEv26Group_norm_nhwc_fwd_params:
[----:B------:R-:W-:Y:S01]  /*0000*/  LDC R1, c[0x0][0x28] ;  /* 0x00000a00ff017b82 */ /* 0x000fe20000000800 */
[----:B------:R-:W0:Y:S01]  /*0010*/  S2R R4, SR_CTAID.Y ;  /* 0x0000000000047919 */ /* 0x000e220000002600 */
[----:B------:R-:W-:Y:S01]  /*0020*/  ULDC UR4, c[0x0][0x288] ;  /* 0x0000a20000047ab9 */ /* 0x000fe20000000800 */
[----:B------:R-:W-:Y:S02]  /*0030*/  ULDC UR5, c[0x0][0x258] ;  /* 0x0000960000057ab9 */ /* 0x000fe40000000800 */
[----:B------:R-:W-:-:S06]  /*0040*/  UIMAD UR4, UR4, UR5, URZ ;  /* 0x00000005040472a4 */ /* 0x000fcc000f8e023f */
[----:B0-----:R-:W-:-:S13]  /*0050*/  ISETP.GE.AND P0, PT, R4, UR4, PT ;  /* 0x0000000404007c0c */ /* 0x001fda000bf06270 */
[----:B------:R-:W-:Y:S05]  /*0060*/  @P0 EXIT ;  /* 0x000000000000094d */ /* 0x000fea0003800000 */
[----:B------:R-:W0:Y:S01]  /*0070*/  S2R R0, SR_TID.X ;  /* 0x0000000000007919 */ /* 0x000e220000002100 */
[----:B------:R-:W1:Y:S01]  /*0080*/  S2UR UR6, SR_CgaCtaId ;  /* 0x00000000000679c3 */ /* 0x000e620000008800 */
[----:B------:R-:W-:Y:S01]  /*0090*/  UMOV UR5, 0x400 ;  /* 0x0000040000057882 */ /* 0x000fe20000000000 */
[----:B------:R-:W-:Y:S01]  /*00a0*/  HFMA2.MMA R26, -RZ, RZ, 0, 0 ;  /* 0x00000000ff1a7435 */ /* 0x000fe200000001ff */
[----:B------:R-:W2:Y:S01]  /*00b0*/  S2R R2, SR_LANEID ;  /* 0x0000000000027919 */ /* 0x000ea20000000000 */
[----:B------:R-:W-:Y:S01]  /*00c0*/  ULDC.U8 UR10, c[0x0][0x28c] ;  /* 0x0000a300000a7ab9 */ /* 0x000fe20000000000 */
[----:B------:R-:W-:Y:S01]  /*00d0*/  ULDC.64 UR8, c[0x0][0x208] ;  /* 0x0000820000087ab9 */ /* 0x000fe20000000a00 */
[----:B-1----:R-:W-:Y:S01]  /*00e0*/  ULEA UR5, UR6, UR5, 0x18 ;  /* 0x0000000506057291 */ /* 0x002fe2000f8ec03f */
[----:B0-----:R-:W-:-:S04]  /*00f0*/  SHF.R.S32.HI R3, RZ, 0x1f, R0 ;  /* 0x0000001fff037819 */ /* 0x001fc80000011400 */
[----:B------:R-:W-:-:S04]  /*0100*/  LEA.HI R3, R3, R0, RZ, 0x5 ;  /* 0x0000000003037211 */ /* 0x000fc800078f28ff */
[----:B------:R-:W-:Y:S02]  /*0110*/  SHF.R.S32.HI R27, RZ, 0x5, R3 ;  /* 0x00000005ff1b7819 */ /* 0x000fe40000011403 */
[----:B------:R-:W-:Y:S02]  /*0120*/  MOV R3, R4 ;  /* 0x0000000400037202 */ /* 0x000fe40000000f00 */
[----:B--2---:R-:W-:-:S07]  /*0130*/  LEA R27, R27, UR5, 0x3 ;  /* 0x000000051b1b7c11 */ /* 0x004fce000f8e18ff */
.L_x_2035:
[----:B0-----:R-:W0:Y:S01]  /*0140*/  LDC R4, c[0x0][0x288] ;  /* 0x0000a200ff047b82 */ /* 0x001e220000000800 */
[----:B------:R-:W-:Y:S01]  /*0150*/  IABS R10, R3 ;  /* 0x00000003000a7213 */ /* 0x000fe20000000000 */
[----:B------:R-:W-:Y:S01]  /*0160*/  ULDC.64 UR6, c[0x0][0x278] ;  /* 0x00009e0000067ab9 */ /* 0x000fe20000000a00 */
[----:B------:R-:W-:Y:S02]  /*0170*/  SHF.R.U32.HI R13, RZ, 0x3, R0 ;  /* 0x00000003ff0d7819 */ /* 0x000fe40000011600 */
[----:B------:R-:W-:-:S03]  /*0180*/  CS2R R28, SRZ ;  /* 0x00000000001c7805 */ /* 0x000fc6000001ff00 */
[----:B------:R-:W1:Y:S01]  /*0190*/  S2UR UR5, SR_CTAID.X ;  /* 0x00000000000579c3 */ /* 0x000e620000002500 */
[----:B0-----:R-:W-:Y:S02]  /*01a0*/  IABS R8, R4 ;  /* 0x0000000400087213 */ /* 0x001fe40000000000 */
[----:B------:R-:W-:Y:S02]  /*01b0*/  ISETP.NE.AND P3, PT, R4, RZ, PT ;  /* 0x000000ff0400720c */ /* 0x000fe40003f65270 */
[----:B------:R-:W0:Y:S08]  /*01c0*/  I2F.RP R5, R8 ;  /* 0x0000000800057306 */ /* 0x000e300000209400 */
[----:B0-----:R-:W0:Y:S02]  /*01d0*/  MUFU.RCP R5, R5 ;  /* 0x0000000500057308 */ /* 0x001e240000001000 */
[----:B0-----:R-:W-:-:S06]  /*01e0*/  IADD3 R6, R5, 0xffffffe, RZ ;  /* 0x0ffffffe05067810 */ /* 0x001fcc0007ffe0ff */
[----:B------:R0:W2:Y:S02]  /*01f0*/  F2I.FTZ.U32.TRUNC.NTZ R7, R6 ;  /* 0x0000000600077305 */ /* 0x0000a4000021f000 */
[----:B0-----:R-:W-:Y:S02]  /*0200*/  MOV R6, RZ ;  /* 0x000000ff00067202 */ /* 0x001fe40000000f00 */
[----:B--2---:R-:W-:-:S05]  /*0210*/  IADD3 R9, RZ, -R7, RZ ;  /* 0x80000007ff097210 */ /* 0x004fca0007ffe0ff */
[----:B------:R-:W-:-:S04]  /*0220*/  IMAD R9, R9, R8, RZ ;  /* 0x0000000809097224 */ /* 0x000fc800078e02ff */
[----:B------:R-:W-:Y:S01]  /*0230*/  IMAD.HI.U32 R7, R7, R9, R6 ;  /* 0x0000000907077227 */ /* 0x000fe200078e0006 */
[----:B------:R-:W-:Y:S01]  /*0240*/  MOV R9, R10 ;  /* 0x0000000a00097202 */ /* 0x000fe20000000f00 */
[----:B------:R-:W1:Y:S04]  /*0250*/  LDC R6, c[0x0][0x294] ;  /* 0x0000a500ff067b82 */ /* 0x000e680000000800 */
[----:B------:R-:W-:-:S04]  /*0260*/  IMAD.HI.U32 R7, R7, R9, RZ ;  /* 0x0000000907077227 */ /* 0x000fc800078e00ff */
[----:B------:R-:W-:-:S04]  /*0270*/  IMAD.MOV R5, RZ, RZ, -R7 ;  /* 0x000000ffff057224 */ /* 0x000fc800078e0a07 */
[----:B------:R-:W-:-:S05]  /*0280*/  IMAD R5, R8, R5, R9 ;  /* 0x0000000508057224 */ /* 0x000fca00078e0209 */
[----:B------:R-:W-:Y:S01]  /*0290*/  ISETP.GT.U32.AND P1, PT, R8, R5, PT ;  /* 0x000000050800720c */ /* 0x000fe20003f24070 */
[----:B-1----:R-:W-:Y:S01]  /*02a0*/  IMAD R13, R6, UR5, R13 ;  /* 0x00000005060d7c24 */ /* 0x002fe2000f8e020d */
[----:B------:R-:W-:-:S04]  /*02b0*/  LOP3.LUT R6, R3, R4, RZ, 0x3c, !PT ;  /* 0x0000000403067212 */ /* 0x000fc800078e3cff */
[----:B------:R-:W-:-:S07]  /*02c0*/  IADD3 R12, R13, 0x20, RZ ;  /* 0x000000200d0c7810 */ /* 0x000fce0007ffe0ff */
[-C--:B------:R-:W-:Y:S02]  /*02d0*/  @!P1 IADD3 R5, R5, -R8.reuse, RZ ;  /* 0x8000000805059210 */ /* 0x080fe40007ffe0ff */
[----:B------:R-:W-:Y:S02]  /*02e0*/  ISETP.GE.U32.AND P0, PT, R13, UR6, PT ;  /* 0x000000060d007c0c */ /* 0x000fe4000bf06070 */
[----:B------:R-:W-:Y:S02]  /*02f0*/  ISETP.GE.U32.AND P4, PT, R5, R8, PT ;  /* 0x000000080500720c */ /* 0x000fe40003f86070 */
[----:B------:R-:W-:Y:S02]  /*0300*/  SHF.R.S32.HI R21, RZ, 0x1f, R13 ;  /* 0x0000001fff157819 */ /* 0x000fe4000001140d */
[----:B------:R-:W-:Y:S02]  /*0310*/  @!P1 IADD3 R7, R7, 0x1, RZ ;  /* 0x0000000107079810 */ /* 0x000fe40007ffe0ff */
[----:B------:R-:W-:-:S02]  /*0320*/  ISETP.GE.U32.AND P1, PT, R12, UR6, PT ;  /* 0x000000060c007c0c */ /* 0x000fc4000bf26070 */
[----:B------:R-:W-:Y:S02]  /*0330*/  SHF.R.S32.HI R15, RZ, 0x1f, R12 ;  /* 0x0000001fff0f7819 */ /* 0x000fe4000001140c */
[----:B------:R-:W-:Y:S02]  /*0340*/  ISETP.GE.AND P2, PT, R6, RZ, PT ;  /* 0x000000ff0600720c */ /* 0x000fe40003f46270 */
[----:B------:R-:W-:Y:S02]  /*0350*/  ISETP.GE.AND.EX P0, PT, R21, UR7, PT, P0 ;  /* 0x0000000715007c0c */ /* 0x000fe4000bf06300 */
[----:B------:R-:W-:Y:S01]  /*0360*/  ISETP.GE.AND.EX P1, PT, R15, UR7, PT, P1 ;  /* 0x000000070f007c0c */ /* 0x000fe2000bf26310 */
[----:B------:R-:W-:Y:S01]  /*0370*/  ULDC.64 UR6, c[0x0][0x280] ;  /* 0x0000a00000067ab9 */ /* 0x000fe20000000a00 */
[----:B------:R-:W-:Y:S02]  /*0380*/  ISETP.GT.U32.OR P0, PT, R0, 0xff, P0 ;  /* 0x000000ff0000780c */ /* 0x000fe40000704470 */
[----:B------:R-:W-:-:S02]  /*0390*/  @P4 IADD3 R7, R7, 0x1, RZ ;  /* 0x0000000107074810 */ /* 0x000fc40007ffe0ff */
[C---:B------:R-:W-:Y:S02]  /*03a0*/  ISETP.GT.U32.OR P1, PT, R0.reuse, 0xff, P1 ;  /* 0x000000ff0000780c */ /* 0x040fe40000f24470 */
[----:B------:R-:W-:Y:S02]  /*03b0*/  MOV R19, R7 ;  /* 0x0000000700137202 */ /* 0x000fe40000000f00 */
[----:B------:R-:W-:Y:S02]  /*03c0*/  SHF.L.U32 R5, R0, 0x1, RZ ;  /* 0x0000000100057819 */ /* 0x000fe400000006ff */
[----:B------:R-:W-:Y:S02]  /*03d0*/  @!P2 IADD3 R19, -R19, RZ, RZ ;  /* 0x000000ff1313a210 */ /* 0x000fe40007ffe1ff */
[----:B------:R-:W-:Y:S01]  /*03e0*/  @!P3 LOP3.LUT R19, RZ, R4, RZ, 0x33, !PT ;  /* 0x00000004ff13b212 */ /* 0x000fe200078e33ff */
[----:B------:R-:W0:Y:S01]  /*03f0*/  @!P0 LDC.64 R10, c[0x0][0x270] ;  /* 0x00009c00ff0a8b82 */ /* 0x000e220000000a00 */
[----:B------:R-:W-:-:S03]  /*0400*/  LOP3.LUT R5, R5, 0xe, RZ, 0xc0, !PT ;  /* 0x0000000e05057812 */ /* 0x000fc600078ec0ff */
[----:B------:R-:W-:-:S04]  /*0410*/  IMAD.MOV R6, RZ, RZ, -R19 ;  /* 0x000000ffff067224 */ /* 0x000fc800078e0a13 */
[----:B------:R-:W1:Y:S01]  /*0420*/  @!P1 LDC.64 R8, c[0x0][0x270] ;  /* 0x00009c00ff089b82 */ /* 0x000e620000000a00 */
[----:B------:R-:W-:Y:S01]  /*0430*/  IMAD R4, R4, R6, R3 ;  /* 0x0000000604047224 */ /* 0x000fe200078e0203 */
[----:B------:R-:W-:-:S04]  /*0440*/  SHF.R.S32.HI R6, RZ, 0x1f, R19 ;  /* 0x0000001fff067819 */ /* 0x000fc80000011413 */
[----:B------:R-:W-:Y:S01]  /*0450*/  LEA R16, R4, R5, 0x4 ;  /* 0x0000000504107211 */ /* 0x000fe200078e20ff */
[----:B------:R-:W-:Y:S01]  /*0460*/  IMAD R14, R6, UR6, RZ ;  /* 0x00000006060e7c24 */ /* 0x000fe2000f8e02ff */
[----:B------:R-:W2:Y:S02]  /*0470*/  @!P0 LDC.64 R4, c[0x0][0x220] ;  /* 0x00008800ff048b82 */ /* 0x000ea40000000a00 */
[----:B------:R-:W-:Y:S01]  /*0480*/  SHF.R.S32.HI R17, RZ, 0x1f, R16 ;  /* 0x0000001fff117819 */ /* 0x000fe20000011410 */
[C---:B------:R-:W-:Y:S02]  /*0490*/  IMAD R23, R19.reuse, UR7, R14 ;  /* 0x0000000713177c24 */ /* 0x040fe4000f8e020e */
[----:B------:R-:W-:-:S03]  /*04a0*/  IMAD.WIDE.U32 R18, R19, UR6, R16 ;  /* 0x0000000613127c25 */ /* 0x000fc6000f8e0010 */
[----:B------:R-:W3:Y:S01]  /*04b0*/  @!P1 LDC.64 R6, c[0x0][0x220] ;  /* 0x00008800ff069b82 */ /* 0x000ee20000000a00 */
[----:B0-----:R-:W-:Y:S01]  /*04c0*/  @!P0 IMAD R14, R21, R10, RZ ;  /* 0x0000000a150e8224 */ /* 0x001fe200078e02ff */
[----:B------:R-:W-:Y:S02]  /*04d0*/  IADD3 R21, R19, R23, RZ ;  /* 0x0000001713157210 */ /* 0x000fe40007ffe0ff */
[-C--:B------:R-:W-:Y:S01]  /*04e0*/  @!P0 MOV R20, R18.reuse ;  /* 0x0000001200148202 */ /* 0x080fe20000000f00 */
[----:B------:R-:W-:Y:S01]  /*04f0*/  @!P0 IMAD R23, R13, R11, R14 ;  /* 0x0000000b0d178224 */ /* 0x000fe200078e020e */
[----:B------:R-:W-:Y:S01]  /*0500*/  @!P1 MOV R14, R18 ;  /* 0x00000012000e9202 */ /* 0x000fe20000000f00 */
[----:B-1----:R-:W-:Y:S02]  /*0510*/  @!P1 IMAD R15, R15, R8, RZ ;  /* 0x000000080f0f9224 */ /* 0x002fe400078e02ff */
[----:B------:R-:W-:-:S04]  /*0520*/  @!P0 IMAD.WIDE.U32 R10, R13, R10, R20 ;  /* 0x0000000a0d0a8225 */ /* 0x000fc800078e0014 */
[----:B------:R-:W-:Y:S01]  /*0530*/  @!P1 IMAD R13, R12, R9, R15 ;  /* 0x000000090c0d9224 */ /* 0x000fe200078e020f */
[----:B------:R-:W-:Y:S01]  /*0540*/  @!P1 MOV R15, R21 ;  /* 0x00000015000f9202 */ /* 0x000fe20000000f00 */
[----:B------:R-:W-:Y:S01]  /*0550*/  @!P0 IMAD.IADD R11, R11, 0x1, R23 ;  /* 0x000000010b0b8824 */ /* 0x000fe200078e0217 */
[----:B--2---:R-:W-:Y:S01]  /*0560*/  @!P0 LEA R4, P2, R10, R4, 0x1 ;  /* 0x000000040a048211 */ /* 0x004fe200078408ff */
[----:B------:R-:W-:-:S03]  /*0570*/  @!P1 IMAD.WIDE.U32 R8, R12, R8, R14 ;  /* 0x000000080c089225 */ /* 0x000fc600078e000e */
[----:B------:R-:W-:Y:S02]  /*0580*/  @!P0 LEA.HI.X R5, R10, R5, R11, 0x1, P2 ;  /* 0x000000050a058211 */ /* 0x000fe400010f0c0b */
[----:B------:R-:W-:-:S03]  /*0590*/  @!P1 IADD3 R9, R9, R13, RZ ;  /* 0x0000000d09099210 */ /* 0x000fc60007ffe0ff */
[----:B------:R-:W2:Y:S01]  /*05a0*/  @!P0 LDG.E R28, desc[UR8][R4.64] ;  /* 0x00000008041c8981 */ /* 0x000ea2000c1e1900 */
[----:B---3--:R-:W-:-:S04]  /*05b0*/  @!P1 LEA R6, P3, R8, R6, 0x1 ;  /* 0x0000000608069211 */ /* 0x008fc800078608ff */
[----:B------:R-:W-:-:S05]  /*05c0*/  @!P1 LEA.HI.X R7, R8, R7, R9, 0x1, P3 ;  /* 0x0000000708079211 */ /* 0x000fca00018f0c09 */
[----:B------:R-:W3:Y:S01]  /*05d0*/  @!P1 LDG.E R29, desc[UR8][R6.64] ;  /* 0x00000008061d9981 */ /* 0x000ee2000c1e1900 */
[C---:B------:R-:W-:Y:S02]  /*05e0*/  ISETP.GT.AND P0, PT, R2.reuse, 0x1e, PT ;  /* 0x0000001e0200780c */ /* 0x040fe40003f04270 */
[----:B------:R-:W-:Y:S02]  /*05f0*/  ISETP.NE.AND P2, PT, R2, RZ, PT ;  /* 0x000000ff0200720c */ /* 0x000fe40003f45270 */
[----:B------:R-:W-:Y:S01]  /*0600*/  ISETP.NE.AND P1, PT, R0, RZ, PT ;  /* 0x000000ff0000720c */ /* 0x000fe20003f25270 */
[----:B------:R-:W-:Y:S01]  /*0610*/  BSSY B0, `(.L_x_2020) ;  /* 0x0000043000007945 */ /* 0x000fe20003800000 */
[----:B--2---:R-:W-:-:S04]  /*0620*/  PRMT R8, R28, 0x7632, R8 ;  /* 0x000076321c087816 */ /* 0x004fc80000000008 */
[----:B------:R-:W-:Y:S02]  /*0630*/  SHF.L.U32 R9, R8, 0x10, RZ ;  /* 0x0000001008097819 */ /* 0x000fe400000006ff */
[----:B------:R-:W-:Y:S02]  /*0640*/  SHF.L.U32 R8, R28, 0x10, RZ ;  /* 0x000000101c087819 */ /* 0x000fe400000006ff */
[----:B---3--:R-:W-:Y:S01]  /*0650*/  PRMT R10, R29, 0x7632, R10 ;  /* 0x000076321d0a7816 */ /* 0x008fe2000000000a */
[----:B------:R-:W-:-:S03]  /*0660*/  FMUL.FTZ R11, R9, R9 ;  /* 0x00000009090b7220 */ /* 0x000fc60000410000 */
[----:B------:R-:W-:Y:S01]  /*0670*/  SHF.L.U32 R13, R10, 0x10, RZ ;  /* 0x000000100a0d7819 */ /* 0x000fe200000006ff */
[C---:B------:R-:W-:Y:S01]  /*0680*/  FADD.FTZ R9, R8.reuse, R9 ;  /* 0x0000000908097221 */ /* 0x040fe20000010000 */
[----:B------:R-:W-:Y:S01]  /*0690*/  SHF.L.U32 R10, R29, 0x10, RZ ;  /* 0x000000101d0a7819 */ /* 0x000fe200000006ff */
[----:B------:R-:W-:Y:S02]  /*06a0*/  FFMA.FTZ R11, R8, R8, R11 ;  /* 0x00000008080b7223 */ /* 0x000fe4000001000b */
[----:B------:R-:W-:Y:S01]  /*06b0*/  FMUL.FTZ R15, R13, R13 ;  /* 0x0000000d0d0f7220 */ /* 0x000fe20000410000 */
[----:B------:R-:W-:Y:S01]  /*06c0*/  FADD.FTZ R9, RZ, R9 ;  /* 0x00000009ff097221 */ /* 0x000fe20000010000 */
[C---:B------:R-:W-:Y:S01]  /*06d0*/  FADD.FTZ R4, R10.reuse, R13 ;  /* 0x0000000d0a047221 */ /* 0x040fe20000010000 */
[----:B------:R-:W-:Y:S01]  /*06e0*/  FADD.FTZ R11, RZ, R11 ;  /* 0x0000000bff0b7221 */ /* 0x000fe20000010000 */
[----:B------:R-:W-:Y:S02]  /*06f0*/  FFMA.FTZ R10, R10, R10, R15 ;  /* 0x0000000a0a0a7223 */ /* 0x000fe4000001000f */
[----:B------:R-:W-:-:S02]  /*0700*/  FADD.FTZ R4, R9, R4 ;  /* 0x0000000409047221 */ /* 0x000fc40000010000 */
[----:B------:R-:W-:-:S03]  /*0710*/  FADD.FTZ R10, R11, R10 ;  /* 0x0000000a0b0a7221 */ /* 0x000fc60000010000 */
[----:B------:R-:W0:Y:S04]  /*0720*/  SHFL.DOWN PT, R5, R4, 0x1, 0x1f ;  /* 0x08201f0004057f89 */ /* 0x000e2800000e0000 */
[----:B------:R-:W1:Y:S01]  /*0730*/  SHFL.DOWN PT, R7, R10, 0x1, 0x1f ;  /* 0x08201f000a077f89 */ /* 0x000e6200000e0000 */
[----:B0-----:R-:W-:Y:S01]  /*0740*/  @!P0 FADD.FTZ R4, R4, R5 ;  /* 0x0000000504048221 */ /* 0x001fe20000010000 */
[----:B-1----:R-:W-:-:S04]  /*0750*/  @!P0 FADD.FTZ R10, R10, R7 ;  /* 0x000000070a0a8221 */ /* 0x002fc80000010000 */
[----:B------:R-:W0:Y:S04]  /*0760*/  SHFL.DOWN PT, R5, R4, 0x2, 0x1f ;  /* 0x08401f0004057f89 */ /* 0x000e2800000e0000 */
[----:B------:R-:W1:Y:S01]  /*0770*/  SHFL.DOWN PT, R7, R10, 0x2, 0x1f ;  /* 0x08401f000a077f89 */ /* 0x000e6200000e0000 */
[----:B------:R-:W-:-:S13]  /*0780*/  ISETP.GT.AND P0, PT, R2, 0x1d, PT ;  /* 0x0000001d0200780c */ /* 0x000fda0003f04270 */
        /* <DEDUP_REMOVED lines=17> */
[----:B------:R-:W-:Y:S01]  /*08a0*/  MOV R22, R4 ;  /* 0x0000000400167202 */ /* 0x000fe20000000f00 */
[----:B------:R-:W-:-:S05]  /*08b0*/  IMAD.MOV.U32 R23, RZ, RZ, R10 ;  /* 0x000000ffff177224 */ /* 0x000fca00078e000a */
[----:B------:R0:W-:Y:S01]  /*08c0*/  @!P2 STS.64 [R27+0x8], R22 ;  /* 0x000008161b00a388 */ /* 0x0001e20000000a00 */
[----:B------:R-:W-:Y:S06]  /*08d0*/  BAR.SYNC.DEFER_BLOCKING 0x0 ;  /* 0x0000000000007b1d */ /* 0x000fec0000010000 */
[----:B------:R-:W-:Y:S05]  /*08e0*/  @P1 BRA `(.L_x_2021) ;  /* 0x0000000000541947 */ /* 0x000fea0003800000 */
[----:B------:R-:W1:Y:S01]  /*08f0*/  S2UR UR7, SR_CgaCtaId ;  /* 0x00000000000779c3 */ /* 0x000e620000008800 */
[----:B------:R-:W-:Y:S02]  /*0900*/  UMOV UR6, 0x400 ;  /* 0x0000040000067882 */ /* 0x000fe40000000000 */
[----:B-1----:R-:W-:-:S09]  /*0910*/  ULEA UR6, UR7, UR6, 0x18 ;  /* 0x0000000607067291 */ /* 0x002fd2000f8ec03f */
        /* <DEDUP_REMOVED lines=18> */
.L_x_2021:
[----:B------:R-:W-:Y:S05]  /*0a40*/  BSYNC B0 ;  /* 0x0000000000007941 */ /* 0x000fea0003800000 */
.L_x_2020:
[----:B------:R-:W1:Y:S01]  /*0a50*/  LDC R13, c[0x0][0xc] ;  /* 0x00000300ff0d7b82 */ /* 0x000e620000000800 */
[----:B------:R-:W-:Y:S02]  /*0a60*/  PRMT R10, R28, 0x7632, R10 ;  /* 0x000076321c0a7816 */ /* 0x000fe4000000000a */
[----:B------:R-:W-:Y:S02]  /*0a70*/  PRMT R11, R29, 0x7632, R11 ;  /* 0x000076321d0b7816 */ /* 0x000fe4000000000b */
[----:B-1----:R-:W-:-:S13]  /*0a80*/  ISETP.GE.U32.AND P0, PT, R13, 0x2, PT ;  /* 0x000000020d00780c */ /* 0x002fda0003f06070 */
[----:B------:R-:W-:Y:S05]  /*0a90*/  @!P0 BRA `(.L_x_2022) ;  /* 0x0000000800788947 */ /* 0x000fea0003800000 */
[----:B------:R-:W-:Y:S05]  /*0aa0*/  @P1 BRA `(.L_x_2023) ;  /* 0x0000000000741947 */ /* 0x000fea0003800000 */
[----:B------:R-:W1:Y:S01]  /*0ab0*/  LDC R15, c[0x0][0x10] ;  /* 0x00000400ff0f7b82 */ /* 0x000e620000000800 */
[----:B------:R-:W2:Y:S01]  /*0ac0*/  S2R R8, SR_CTAID.Y ;  /* 0x0000000000087919 */ /* 0x000ea20000002600 */
[C---:B------:R-:W-:Y:S02]  /*0ad0*/  LOP3.LUT R9, R26.reuse, 0x1, RZ, 0xc0, !PT ;  /* 0x000000011a097812 */ /* 0x040fe400078ec0ff */
[----:B------:R-:W-:-:S04]  /*0ae0*/  LOP3.LUT P0, RZ, R26, 0x2, RZ, 0xc0, !PT ;  /* 0x000000021aff7812 */ /* 0x000fc8000780c0ff */
[----:B------:R-:W3:Y:S08]  /*0af0*/  LDC.64 R6, c[0x0][0x248] ;  /* 0x00009200ff067b82 */ /* 0x000ef00000000a00 */
[----:B------:R-:W4:Y:S01]  /*0b00*/  LDC.64 R4, c[0x0][0x240] ;  /* 0x00009000ff047b82 */ /* 0x000f220000000a00 */
[----:B-1----:R-:W-:-:S04]  /*0b10*/  IMAD R9, R9, R15, RZ ;  /* 0x0000000f09097224 */ /* 0x002fc800078e02ff */
[----:B------:R-:W-:-:S05]  /*0b20*/  IMAD R12, R9, R13, RZ ;  /* 0x0000000d090c7224 */ /* 0x000fca00078e02ff */
[----:B------:R-:W-:Y:S01]  /*0b30*/  SHF.L.U32 R25, R12, 0x1, RZ ;  /* 0x000000010c197819 */ /* 0x000fe200000006ff */
[----:B--2---:R-:W-:Y:S01]  /*0b40*/  IMAD R15, R15, UR5, R8 ;  /* 0x000000050f0f7c24 */ /* 0x004fe2000f8e0208 */
[----:B------:R-:W-:Y:S02]  /*0b50*/  IADD3 R9, R9, R8, RZ ;  /* 0x0000000809097210 */ /* 0x000fe40007ffe0ff */
[----:B------:R-:W-:Y:S01]  /*0b60*/  MOV R8, 0xffffffff ;  /* 0xffffffff00087802 */ /* 0x000fe20000000f00 */
[----:B---3--:R-:W-:-:S04]  /*0b70*/  IMAD.WIDE R6, R25, 0x4, R6 ;  /* 0x0000000419067825 */ /* 0x008fc800078e0206 */
[----:B----4-:R-:W-:Y:S01]  /*0b80*/  IMAD.WIDE.U32 R4, R9, 0x4, R4 ;  /* 0x0000000409047825 */ /* 0x010fe200078e0004 */
[----:B------:R-:W-:-:S03]  /*0b90*/  SEL R9, R13, RZ, !P0 ;  /* 0x000000ff0d097207 */ /* 0x000fc60004000000 */
[----:B------:R-:W-:Y:S01]  /*0ba0*/  IMAD.WIDE.U32 R6, R15, 0x8, R6 ;  /* 0x000000080f067825 */ /* 0x000fe200078e0006 */
[----:B------:R-:W-:Y:S02]  /*0bb0*/  SEL R15, R8, 0x1, P0 ;  /* 0x00000001080f7807 */ /* 0x000fe40000000000 */
[----:B------:R-:W-:Y:S02]  /*0bc0*/  ISETP.NE.AND P0, PT, R9, -0x1, PT ;  /* 0xffffffff0900780c */ /* 0x000fe40003f05270 */
[----:B------:R1:W-:Y:S01]  /*0bd0*/  STG.E.64 desc[UR8][R6.64], R22 ;  /* 0x0000001606007986 */ /* 0x0003e2000c101b08 */
[----:B------:R-:W-:Y:S06]  /*0be0*/  MEMBAR.ALL.GPU ;  /* 0x0000000000007992 */ /* 0x000fec000000a000 */
[----:B------:R-:W-:-:S00]  /*0bf0*/  ERRBAR ;  /* 0x00000000000079ab */ /* 0x000fc00000000000 */
[----:B------:R-:W-:Y:S06]  /*0c00*/  CGAERRBAR ;  /* 0x00000000000075ab */ /* 0x000fec0000000000 */
[----:B------:R1:W-:Y:S01]  /*0c10*/  REDG.E.ADD.S32.STRONG.GPU desc[UR8][R4.64], R15 ;  /* 0x0000000f0400798e */ /* 0x0003e2000c10e388 */
[----:B------:R-:W-:Y:S05]  /*0c20*/  @!P0 BRA `(.L_x_2023) ;  /* 0x0000000000148947 */ /* 0x000fea0003800000 */
.L_x_2024:
[----:B-1----:R-:W2:Y:S04]  /*0c30*/  LDG.E.STRONG.GPU R6, desc[UR8][R4.64] ;  /* 0x0000000804067981 */ /* 0x002ea8000c1ef900 */
[----:B--2---:R-:W-:Y:S01]  /*0c40*/  CCTL.IVALL ;  /* 0x00000000ff00798f */ /* 0x004fe20002000000 */
[----:B------:R-:W-:Y:S05]  /*0c50*/  YIELD ;  /* 0x0000000000007946 */ /* 0x000fea0003800000 */
[----:B------:R-:W-:-:S13]  /*0c60*/  ISETP.NE.AND P0, PT, R6, R9, PT ;  /* 0x000000090600720c */ /* 0x000fda0003f05270 */
[----:B------:R-:W-:Y:S05]  /*0c70*/  @P0 BRA `(.L_x_2024) ;  /* 0xfffffffc00ec0947 */ /* 0x000fea000383ffff */
.L_x_2023:
[----:B------:R-:W-:Y:S01]  /*0c80*/  ISETP.NE.AND P0, PT, R13, RZ, PT ;  /* 0x000000ff0d00720c */ /* 0x000fe20003f05270 */
[----:B------:R-:W-:Y:S05]  /*0c90*/  WARPSYNC.ALL ;  /* 0x0000000000007948 */ /* 0x000fea0003800000 */
[----:B------:R-:W-:Y:S07]  /*0ca0*/  BAR.SYNC.DEFER_BLOCKING 0x0 ;  /* 0x0000000000007b1d */ /* 0x000fee0000010000 */
[----:B------:R-:W-:Y:S05]  /*0cb0*/  @!P0 BRA `(.L_x_2022) ;  /* 0x0000000400f08947 */ /* 0x000fea0003800000 */
[----:B-1----:R-:W-:Y:S01]  /*0cc0*/  IADD3 R4, R13, -0x1, RZ ;  /* 0xffffffff0d047810 */ /* 0x002fe20007ffe0ff */
[----:B------:R-:W-:-:S03]  /*0cd0*/  HFMA2.MMA R12, -RZ, RZ, 0, 0 ;  /* 0x00000000ff0c7435 */ /* 0x000fc600000001ff */
[----:B------:R-:W-:-:S13]  /*0ce0*/  ISETP.GE.U32.AND P0, PT, R4, 0x3, PT ;  /* 0x000000030400780c */ /* 0x000fda0003f06070 */
[----:B------:R-:W-:Y:S05]  /*0cf0*/  @!P0 BRA `(.L_x_2025) ;  /* 0x0000000400108947 */ /* 0x000fea0003800000 */
[----:B------:R-:W1:Y:S01]  /*0d00*/  S2UR UR6, SR_CTAID.X ;  /* 0x00000000000679c3 */ /* 0x000e620000002500 */
[----:B------:R-:W-:Y:S02]  /*0d10*/  LOP3.LUT R14, R13, 0x3, RZ, 0xc0, !PT ;  /* 0x000000030d0e7812 */ /* 0x000fe400078ec0ff */
[----:B------:R-:W-:-:S03]  /*0d20*/  MOV R12, RZ ;  /* 0x000000ff000c7202 */ /* 0x000fc60000000f00 */
[----:B------:R-:W-:-:S07]  /*0d30*/  IMAD.IADD R14, R13, 0x1, -R14 ;  /* 0x000000010d0e7824 */ /* 0x000fce00078e0a0e */
.L_x_2026:
[----:B------:R-:W-:-:S13]  /*0d40*/  ISETP.EQ.OR P2, PT, R12, UR5, P1 ;  /* 0x000000050c007c0c */ /* 0x000fda0008f42670 */
[----:B------:R-:W2:Y:S01]  /*0d50*/  @!P2 LDC R6, c[0x0][0x10] ;  /* 0x00000400ff06ab82 */ /* 0x000ea20000000800 */
[----:B------:R-:W3:Y:S01]  /*0d60*/  @!P2 S2R R7, SR_CTAID.Y ;  /* 0x000000000007a919 */ /* 0x000ee20000002600 */
[----:B------:R-:W-:-:S06]  /*0d70*/  @!P2 LOP3.LUT R9, R26, 0x1, RZ, 0xc0, !PT ;  /* 0x000000011a09a812 */ /* 0x000fcc00078ec0ff */
[----:B------:R-:W4:Y:S01]  /*0d80*/  @!P2 LDC.64 R4, c[0x0][0x248] ;  /* 0x00009200ff04ab82 */ /* 0x000f220000000a00 */
[----:B--2---:R-:W-:-:S04]  /*0d90*/  @!P2 IMAD R8, R9, R6, RZ ;  /* 0x000000060908a224 */ /* 0x004fc800078e02ff */
[----:B------:R-:W-:-:S05]  /*0da0*/  @!P2 IMAD R8, R8, R13, RZ ;  /* 0x0000000d0808a224 */ /* 0x000fca00078e02ff */
[----:B------:R-:W-:Y:S01]  /*0db0*/  @!P2 SHF.L.U32 R9, R8, 0x1, RZ ;  /* 0x000000010809a819 */ /* 0x000fe200000006ff */
[----:B---3--:R-:W-:-:S04]  /*0dc0*/  @!P2 IMAD R7, R6, R12, R7 ;  /* 0x0000000c0607a224 */ /* 0x008fc800078e0207 */
[----:B----4-:R-:W-:-:S04]  /*0dd0*/  @!P2 IMAD.WIDE R4, R9, 0x4, R4 ;  /* 0x000000040904a825 */ /* 0x010fc800078e0204 */
[----:B------:R-:W-:-:S06]  /*0de0*/  @!P2 IMAD.WIDE.U32 R4, R7, 0x8, R4 ;  /* 0x000000080704a825 */ /* 0x000fcc00078e0004 */
[----:B------:R-:W0:Y:S01]  /*0df0*/  @!P2 LDG.E.64 R4, desc[UR8][R4.64] ;  /* 0x000000080404a981 */ /* 0x000e22000c1e1b00 */
[C---:B------:R-:W-:Y:S01]  /*0e00*/  IADD3 R9, R12.reuse, 0x1, RZ ;  /* 0x000000010c097810 */ /* 0x040fe20007ffe0ff */
[----:B-1----:R-:W-:Y:S01]  /*0e10*/  UMOV UR5, UR6 ;  /* 0x0000000600057c82 */ /* 0x002fe20008000000 */
[----:B------:R-:W-:Y:S02]  /*0e20*/  IADD3 R8, R12, 0x2, RZ ;  /* 0x000000020c087810 */ /* 0x000fe40007ffe0ff */
[----:B------:R-:W-:Y:S02]  /*0e30*/  ISETP.EQ.OR P3, PT, R9, UR5, P1 ;  /* 0x0000000509007c0c */ /* 0x000fe40008f62670 */
[----:B------:R-:W-:-:S11]  /*0e40*/  ISETP.EQ.OR P0, PT, R8, UR5, P1 ;  /* 0x0000000508007c0c */ /* 0x000fd60008f02670 */
[----:B------:R-:W1:Y:S01]  /*0e50*/  @!P3 S2R R15, SR_CTAID.Y ;  /* 0x00000000000fb919 */ /* 0x000e620000002600 */
[----:B------:R-:W1:Y:S01]  /*0e60*/  @!P3 LDC R6, c[0x0][0x10] ;  /* 0x00000400ff06bb82 */ /* 0x000e620000000800 */
[C---:B------:R-:W-:Y:S01]  /*0e70*/  @!P3 LOP3.LUT R7, R26.reuse, 0x1, RZ, 0xc0, !PT ;  /* 0x000000011a07b812 */ /* 0x040fe200078ec0ff */
[----:B------:R-:W2:Y:S06]  /*0e80*/  @!P0 S2R R25, SR_CTAID.Y ;  /* 0x0000000000198919 */ /* 0x000eac0000002600 */
[----:B------:R-:W2:Y:S01]  /*0e90*/  @!P0 LDC R24, c[0x0][0x10] ;  /* 0x00000400ff188b82 */ /* 0x000ea20000000800 */
[----:B-1----:R-:W-:Y:S01]  /*0ea0*/  @!P3 IMAD R9, R9, R6, R15 ;  /* 0x000000060909b224 */ /* 0x002fe200078e020f */
[----:B------:R-:W-:Y:S01]  /*0eb0*/  @!P0 LOP3.LUT R15, R26, 0x1, RZ, 0xc0, !PT ;  /* 0x000000011a0f8812 */ /* 0x000fe200078ec0ff */
[----:B--2---:R-:W-:Y:S01]  /*0ec0*/  @!P0 IMAD R25, R8, R24, R25 ;  /* 0x0000001808198224 */ /* 0x004fe200078e0219 */
[----:B------:R-:W-:-:S03]  /*0ed0*/  IADD3 R8, R12, 0x3, RZ ;  /* 0x000000030c087810 */ /* 0x000fc60007ffe0ff */
[----:B------:R-:W-:-:S04]  /*0ee0*/  @!P0 IMAD R24, R15, R24, RZ ;  /* 0x000000180f188224 */ /* 0x000fc800078e02ff */
[----:B------:R-:W-:-:S05]  /*0ef0*/  @!P0 IMAD R24, R24, R13, RZ ;  /* 0x0000000d18188224 */ /* 0x000fca00078e02ff */
[----:B------:R-:W-:Y:S01]  /*0f00*/  @!P0 SHF.L.U32 R15, R24, 0x1, RZ ;  /* 0x00000001180f8819 */ /* 0x000fe200000006ff */
[----:B0-----:R-:W-:Y:S01]  /*0f10*/  @!P2 FADD.FTZ R22, R22, R4 ;  /* 0x000000041616a221 */ /* 0x001fe20000010000 */
[----:B------:R-:W-:Y:S02]  /*0f20*/  @!P3 IMAD R4, R7, R6, RZ ;  /* 0x000000060704b224 */ /* 0x000fe400078e02ff */
[----:B------:R-:W-:Y:S01]  /*0f30*/  @!P2 FADD.FTZ R23, R23, R5 ;  /* 0x000000051717a221 */ /* 0x000fe20000010000 */
[----:B------:R-:W0:Y:S01]  /*0f40*/  @!P3 LDC.64 R6, c[0x0][0x248] ;  /* 0x00009200ff06bb82 */ /* 0x000e220000000a00 */
[----:B------:R-:W-:Y:S01]  /*0f50*/  ISETP.EQ.OR P2, PT, R8, UR5, P1 ;  /* 0x0000000508007c0c */ /* 0x000fe20008f42670 */
[----:B------:R-:W-:-:S05]  /*0f60*/  @!P3 IMAD R4, R4, R13, RZ ;  /* 0x0000000d0404b224 */ /* 0x000fca00078e02ff */
[----:B------:R-:W-:-:S07]  /*0f70*/  @!P3 SHF.L.U32 R5, R4, 0x1, RZ ;  /* 0x000000010405b819 */ /* 0x000fce00000006ff */
[----:B------:R-:W-:Y:S01]  /*0f80*/  @!P2 LOP3.LUT R24, R26, 0x1, RZ, 0xc0, !PT ;  /* 0x000000011a18a812 */ /* 0x000fe200078ec0ff */
[----:B0-----:R-:W-:Y:S02]  /*0f90*/  @!P3 IMAD.WIDE R4, R5, 0x4, R6 ;  /* 0x000000040504b825 */ /* 0x001fe400078e0206 */
[----:B------:R-:W0:Y:S02]  /*0fa0*/  @!P0 LDC.64 R6, c[0x0][0x248] ;  /* 0x00009200ff068b82 */ /* 0x000e240000000a00 */
[----:B------:R-:W-:Y:S02]  /*0fb0*/  @!P3 IMAD.WIDE.U32 R4, R9, 0x8, R4 ;  /* 0x000000080904b825 */ /* 0x000fe400078e0004 */
[----:B------:R-:W1:Y:S04]  /*0fc0*/  @!P2 S2R R9, SR_CTAID.Y ;  /* 0x000000000009a919 */ /* 0x000e680000002600 */
[----:B------:R-:W2:Y:S01]  /*0fd0*/  @!P3 LDG.E.64 R4, desc[UR8][R4.64] ;  /* 0x000000080404b981 */ /* 0x000ea2000c1e1b00 */
[----:B0-----:R-:W-:-:S02]  /*0fe0*/  @!P0 IMAD.WIDE R6, R15, 0x4, R6 ;  /* 0x000000040f068825 */ /* 0x001fc400078e0206 */
[----:B------:R-:W1:Y:S02]  /*0ff0*/  @!P2 LDC R15, c[0x0][0x10] ;  /* 0x00000400ff0fab82 */ /* 0x000e640000000800 */
[----:B------:R-:W-:-:S06]  /*1000*/  @!P0 IMAD.WIDE.U32 R6, R25, 0x8, R6 ;  /* 0x0000000819068825 */ /* 0x000fcc00078e0006 */
[----:B------:R-:W3:Y:S01]  /*1010*/  @!P0 LDG.E.64 R6, desc[UR8][R6.64] ;  /* 0x0000000806068981 */ /* 0x000ee2000c1e1b00 */
[-C--:B-1----:R-:W-:Y:S02]  /*1020*/  @!P2 IMAD R9, R8, R15.reuse, R9 ;  /* 0x0000000f0809a224 */ /* 0x082fe400078e0209 */
[----:B------:R-:W-:Y:S02]  /*1030*/  @!P2 IMAD R8, R24, R15, RZ ;  /* 0x0000000f1808a224 */ /* 0x000fe400078e02ff */
[----:B------:R-:W0:Y:S02]  /*1040*/  @!P2 LDC.64 R24, c[0x0][0x248] ;  /* 0x00009200ff18ab82 */ /* 0x000e240000000a00 */
[----:B------:R-:W-:-:S04]  /*1050*/  @!P2 IMAD R8, R8, R13, RZ ;  /* 0x0000000d0808a224 */ /* 0x000fc800078e02ff */
[----:B------:R-:W-:-:S04]  /*1060*/  @!P2 IMAD.SHL.U32 R15, R8, 0x2, RZ ;  /* 0x00000002080fa824 */ /* 0x000fc800078e00ff */
[----:B0-----:R-:W-:-:S04]  /*1070*/  @!P2 IMAD.WIDE R24, R15, 0x4, R24 ;  /* 0x000000040f18a825 */ /* 0x001fc800078e0218 */
        /* <DEDUP_REMOVED lines=12> */
.L_x_2025:
[----:B------:R-:W-:-:S13]  /*1140*/  LOP3.LUT P0, R6, R13, 0x3, RZ, 0xc0, !PT ;  /* 0x000000030d067812 */ /* 0x000fda000780c0ff */
[----:B------:R-:W-:Y:S05]  /*1150*/  @!P0 BRA `(.L_x_2022) ;  /* 0x0000000000c88947 */ /* 0x000fea0003800000 */
[----:B------:R-:W-:Y:S01]  /*1160*/  ISETP.EQ.OR P0, PT, R12, UR5, P1 ;  /* 0x000000050c007c0c */ /* 0x000fe20008f02670 */
[----:B------:R-:W-:Y:S01]  /*1170*/  BSSY B0, `(.L_x_2027) ;  /* 0x0000010000007945 */ /* 0x000fe20003800000 */
[----:B------:R-:W-:-:S11]  /*1180*/  ISETP.NE.AND P2, PT, R6, 0x1, PT ;  /* 0x000000010600780c */ /* 0x000fd60003f45270 */
[----:B------:R-:W-:Y:S05]  /*1190*/  @P0 BRA `(.L_x_2028) ;  /* 0x0000000000340947 */ /* 0x000fea0003800000 */
[----:B------:R-:W1:Y:S01]  /*11a0*/  S2R R9, SR_CTAID.Y ;  /* 0x0000000000097919 */ /* 0x000e620000002600 */
[----:B------:R-:W2:Y:S01]  /*11b0*/  LDC.64 R4, c[0x0][0x248] ;  /* 0x00009200ff047b82 */ /* 0x000ea20000000a00 */
[----:B------:R-:W-:Y:S01]  /*11c0*/  LOP3.LUT R8, R26, 0x1, RZ, 0xc0, !PT ;  /* 0x000000011a087812 */ /* 0x000fe200078ec0ff */
[----:B------:R-:W-:-:S04]  /*11d0*/  ULDC UR6, c[0x0][0x10] ;  /* 0x0000040000067ab9 */ /* 0x000fc80000000800 */
[----:B------:R-:W-:-:S04]  /*11e0*/  IMAD R8, R8, UR6, RZ ;  /* 0x0000000608087c24 */ /* 0x000fc8000f8e02ff */
[----:B------:R-:W-:-:S05]  /*11f0*/  IMAD R8, R8, R13, RZ ;  /* 0x0000000d08087224 */ /* 0x000fca00078e02ff */
[----:B------:R-:W-:-:S05]  /*1200*/  SHF.L.U32 R7, R8, 0x1, RZ ;  /* 0x0000000108077819 */ /* 0x000fca00000006ff */
[----:B--2---:R-:W-:-:S04]  /*1210*/  IMAD.WIDE R4, R7, 0x4, R4 ;  /* 0x0000000407047825 */ /* 0x004fc800078e0204 */
[----:B-1----:R-:W-:-:S04]  /*1220*/  IMAD R7, R12, UR6, R9 ;  /* 0x000000060c077c24 */ /* 0x002fc8000f8e0209 */
[----:B------:R-:W-:-:S06]  /*1230*/  IMAD.WIDE.U32 R4, R7, 0x8, R4 ;  /* 0x0000000807047825 */ /* 0x000fcc00078e0004 */
[----:B------:R-:W0:Y:S02]  /*1240*/  LDG.E.64 R4, desc[UR8][R4.64] ;  /* 0x0000000804047981 */ /* 0x000e24000c1e1b00 */
[----:B0-----:R-:W-:Y:S01]  /*1250*/  FADD.FTZ R22, R22, R4 ;  /* 0x0000000416167221 */ /* 0x001fe20000010000 */
[----:B------:R-:W-:-:S07]  /*1260*/  FADD.FTZ R23, R23, R5 ;  /* 0x0000000517177221 */ /* 0x000fce0000010000 */
.L_x_2028:
[----:B------:R-:W-:Y:S05]  /*1270*/  BSYNC B0 ;  /* 0x0000000000007941 */ /* 0x000fea0003800000 */
.L_x_2027:
[----:B------:R-:W-:Y:S05]  /*1280*/  @!P2 BRA `(.L_x_2022) ;  /* 0x00000000007ca947 */ /* 0x000fea0003800000 */
[C---:B------:R-:W-:Y:S02]  /*1290*/  IADD3 R9, R12.reuse, 0x1, RZ ;  /* 0x000000010c097810 */ /* 0x040fe40007ffe0ff */
[----:B------:R-:W-:Y:S02]  /*12a0*/  IADD3 R12, R12, 0x2, RZ ;  /* 0x000000020c0c7810 */ /* 0x000fe40007ffe0ff */
[----:B------:R-:W-:Y:S02]  /*12b0*/  ISETP.EQ.OR P2, PT, R9, UR5, P1 ;  /* 0x0000000509007c0c */ /* 0x000fe40008f42670 */
[----:B------:R-:W-:-:S04]  /*12c0*/  ISETP.EQ.OR P0, PT, R12, UR5, P1 ;  /* 0x000000050c007c0c */ /* 0x000fc80008f02670 */
[----:B------:R-:W-:-:S07]  /*12d0*/  ISETP.EQ.OR P0, PT, R6, 0x2, P0 ;  /* 0x000000020600780c */ /* 0x000fce0000702670 */
[----:B------:R-:W1:Y:S01]  /*12e0*/  @!P2 S2R R4, SR_CTAID.Y ;  /* 0x000000000004a919 */ /* 0x000e620000002600 */
[----:B------:R-:W1:Y:S01]  /*12f0*/  @!P2 LDC R14, c[0x0][0x10] ;  /* 0x00000400ff0eab82 */ /* 0x000e620000000800 */
[----:B------:R-:W-:-:S04]  /*1300*/  @!P2 LOP3.LUT R25, R26, 0x1, RZ, 0xc0, !PT ;  /* 0x000000011a19a812 */ /* 0x000fc800078ec0ff */
[----:B------:R-:W2:Y:S01]  /*1310*/  @!P0 S2R R8, SR_CTAID.Y ;  /* 0x0000000000088919 */ /* 0x000ea20000002600 */
[----:B------:R-:W-:Y:S02]  /*1320*/  @!P0 LOP3.LUT R24, R26, 0x1, RZ, 0xc0, !PT ;  /* 0x000000011a188812 */ /* 0x000fe400078ec0ff */
[----:B------:R-:W3:Y:S08]  /*1330*/  @!P0 LDC R15, c[0x0][0x10] ;  /* 0x00000400ff0f8b82 */ /* 0x000ef00000000800 */
[----:B------:R-:W4:Y:S01]  /*1340*/  @!P2 LDC.64 R6, c[0x0][0x248] ;  /* 0x00009200ff06ab82 */ /* 0x000f220000000a00 */
[----:B-1----:R-:W-:-:S07]  /*1350*/  @!P2 IMAD R9, R9, R14, R4 ;  /* 0x0000000e0909a224 */ /* 0x002fce00078e0204 */
[----:B------:R-:W1:Y:S01]  /*1360*/  @!P0 LDC.64 R4, c[0x0][0x248] ;  /* 0x00009200ff048b82 */ /* 0x000e620000000a00 */
[----:B------:R-:W-:Y:S02]  /*1370*/  @!P2 IMAD R14, R25, R14, RZ ;  /* 0x0000000e190ea224 */ /* 0x000fe400078e02ff */
[----:B---3--:R-:W-:Y:S02]  /*1380*/  @!P0 IMAD R24, R24, R15, RZ ;  /* 0x0000000f18188224 */ /* 0x008fe400078e02ff */
[-C--:B------:R-:W-:Y:S02]  /*1390*/  @!P2 IMAD R14, R14, R13.reuse, RZ ;  /* 0x0000000d0e0ea224 */ /* 0x080fe400078e02ff */
[----:B------:R-:W-:Y:S02]  /*13a0*/  @!P0 IMAD R24, R24, R13, RZ ;  /* 0x0000000d18188224 */ /* 0x000fe400078e02ff */
[----:B--2---:R-:W-:Y:S01]  /*13b0*/  @!P0 IMAD R15, R12, R15, R8 ;  /* 0x0000000f0c0f8224 */ /* 0x004fe200078e0208 */
[----:B------:R-:W-:Y:S01]  /*13c0*/  @!P2 SHF.L.U32 R13, R14, 0x1, RZ ;  /* 0x000000010e0da819 */ /* 0x000fe200000006ff */
[----:B------:R-:W-:-:S04]  /*13d0*/  @!P0 IMAD.SHL.U32 R25, R24, 0x2, RZ ;  /* 0x0000000218198824 */ /* 0x000fc800078e00ff */
[----:B----4-:R-:W-:-:S04]  /*13e0*/  @!P2 IMAD.WIDE R6, R13, 0x4, R6 ;  /* 0x000000040d06a825 */ /* 0x010fc800078e0206 */
[----:B------:R-:W-:-:S04]  /*13f0*/  @!P2 IMAD.WIDE.U32 R8, R9, 0x8, R6 ;  /* 0x000000080908a825 */ /* 0x000fc800078e0006 */
[----:B-1----:R-:W-:-:S04]  /*1400*/  @!P0 IMAD.WIDE R4, R25, 0x4, R4 ;  /* 0x0000000419048825 */ /* 0x002fc800078e0204 */
[----:B------:R-:W-:Y:S02]  /*1410*/  @!P0 IMAD.WIDE.U32 R6, R15, 0x8, R4 ;  /* 0x000000080f068825 */ /* 0x000fe400078e0004 */
[----:B------:R-:W0:Y:S04]  /*1420*/  @!P2 LDG.E.64 R4, desc[UR8][R8.64] ;  /* 0x000000080804a981 */ /* 0x000e28000c1e1b00 */
[----:B------:R-:W2:Y:S01]  /*1430*/  @!P0 LDG.E.64 R6, desc[UR8][R6.64] ;  /* 0x0000000806068981 */ /* 0x000ea2000c1e1b00 */
[----:B0-----:R-:W-:Y:S01]  /*1440*/  @!P2 FADD.FTZ R22, R22, R4 ;  /* 0x000000041616a221 */ /* 0x001fe20000010000 */
[----:B------:R-:W-:-:S03]  /*1450*/  @!P2 FADD.FTZ R23, R23, R5 ;  /* 0x000000051717a221 */ /* 0x000fc60000010000 */
[----:B--2---:R-:W-:Y:S01]  /*1460*/  @!P0 FADD.FTZ R22, R22, R6 ;  /* 0x0000000616168221 */ /* 0x004fe20000010000 */
[----:B------:R-:W-:-:S07]  /*1470*/  @!P0 FADD.FTZ R23, R23, R7 ;  /* 0x0000000717178221 */ /* 0x000fce0000010000 */
.L_x_2022:
[----:B------:R-:W-:Y:S01]  /*1480*/  ULDC.64 UR6, c[0x0][0x218] ;  /* 0x0000860000067ab9 */ /* 0x000fe20000000a00 */
[----:B------:R-:W-:Y:S01]  /*1490*/  LOP3.LUT P0, RZ, R0, UR5, RZ, 0xfc, !PT ;  /* 0x0000000500ff7c12 */ /* 0x000fe2000f80fcff */
[----:B------:R-:W-:Y:S01]  /*14a0*/  ULDC UR11, c[0x0][0x2a4] ;  /* 0x0000a900000b7ab9 */ /* 0x000fe20000000800 */
[----:B------:R-:W-:Y:S01]  /*14b0*/  ISETP.EQ.U32.AND P2, PT, RZ, UR6, PT ;  /* 0x00000006ff007c0c */ /* 0x000fe2000bf42070 */
[----:B------:R-:W-:Y:S01]  /*14c0*/  UMOV UR6, 0x400 ;  /* 0x0000040000067882 */ /* 0x000fe20000000000 */
[----:B-1----:R-:W-:Y:S01]  /*14d0*/  SHF.R.S32.HI R7, RZ, 0x1f, R16 ;  /* 0x0000001fff077819 */ /* 0x002fe20000011410 */
[----:B------:R-:W-:Y:S01]  /*14e0*/  ULDC.64 UR12, c[0x0][0x228] ;  /* 0x00008a00000c7ab9 */ /* 0x000fe20000000a00 */
[----:B------:R-:W-:Y:S01]  /*14f0*/  ISETP.EQ.OR.EX P0, PT, RZ, UR7, P0, P2 ;  /* 0x00000007ff007c0c */ /* 0x000fe20008702720 */
[----:B------:R-:W1:Y:S01]  /*1500*/  S2UR UR7, SR_CgaCtaId ;  /* 0x00000000000779c3 */ /* 0x000e620000008800 */
[C---:B------:R-:W-:Y:S01]  /*1510*/  SHF.L.U32 R8, R16.reuse, 0x2, RZ ;  /* 0x0000000210087819 */ /* 0x040fe200000006ff */
[----:B------:R-:W-:Y:S01]  /*1520*/  ULDC.64 UR14, c[0x0][0x230] ;  /* 0x00008c00000e7ab9 */ /* 0x000fe20000000a00 */
[----:B------:R-:W-:-:S02]  /*1530*/  SHF.L.U64.HI R16, R16, 0x2, R7 ;  /* 0x0000000210107819 */ /* 0x000fc40000010207 */
[C---:B------:R-:W-:Y:S02]  /*1540*/  IADD3 R12, P2, R8.reuse, UR12, RZ ;  /* 0x0000000c080c7c10 */ /* 0x040fe4000ff5e0ff */
[----:B------:R-:W-:Y:S01]  /*1550*/  IADD3 R8, P3, R8, UR14, RZ ;  /* 0x0000000e08087c10 */ /* 0x000fe2000ff7e0ff */
[----:B------:R-:W2:Y:S01]  /*1560*/  LDC R17, c[0x0][0x294] ;  /* 0x0000a500ff117b82 */ /* 0x000ea20000000800 */
[C---:B------:R-:W-:Y:S02]  /*1570*/  IADD3.X R13, R16.reuse, UR13, RZ, P2, !PT ;  /* 0x0000000d100d7c10 */ /* 0x040fe400097fe4ff */
[----:B------:R-:W-:Y:S01]  /*1580*/  IADD3.X R9, R16, UR15, RZ, P3, !PT ;  /* 0x0000000f10097c10 */ /* 0x000fe20009ffe4ff */
[----:B------:R-:W-:Y:S01]  /*1590*/  @!P0 FMUL.FTZ R7, R23, UR11 ;  /* 0x0000000b17078c20 */ /* 0x000fe20008410000 */
[----:B------:R-:W-:-:S03]  /*15a0*/  @!P0 FMUL.FTZ R6, R22, UR11 ;  /* 0x0000000b16068c20 */ /* 0x000fc60008410000 */
[----:B------:R-:W3:Y:S01]  /*15b0*/  @!P0 LDC.64 R4, c[0x0][0x218] ;  /* 0x00008600ff048b82 */ /* 0x000ee20000000a00 */
[----:B-1----:R-:W-:-:S09]  /*15c0*/  ULEA UR6, UR7, UR6, 0x18 ;  /* 0x0000000607067291 */ /* 0x002fd2000f8ec03f */
[----:B------:R-:W-:Y:S01]  /*15d0*/  @!P1 STS.64 [UR6+0x50], R22 ;  /* 0x00005016ff009988 */ /* 0x000fe20008000a06 */
[----:B---3--:R-:W-:-:S05]  /*15e0*/  @!P0 IMAD.WIDE R4, R3, 0x8, R4 ;  /* 0x0000000803048825 */ /* 0x008fca00078e0204 */
[----:B------:R1:W-:Y:S01]  /*15f0*/  @!P0 STG.E.64 desc[UR8][R4.64], R6 ;  /* 0x0000000604008986 */ /* 0x0003e2000c101b08 */
[----:B------:R-:W-:Y:S06]  /*1600*/  BAR.SYNC.DEFER_BLOCKING 0x0 ;  /* 0x0000000000007b1d */ /* 0x000fec0000010000 */
[----:B------:R-:W3:Y:S04]  /*1610*/  LDG.E.64 R12, desc[UR8][R12.64] ;  /* 0x000000080c0c7981 */ /* 0x000ee8000c1e1b00 */
[----:B------:R-:W3:Y:S01]  /*1620*/  LDG.E.64 R8, desc[UR8][R8.64] ;  /* 0x0000000808087981 */ /* 0x000ee2000c1e1b00 */
[----:B-1----:R-:W-:Y:S01]  /*1630*/  HFMA2.MMA R7, -RZ, RZ, 1.875, 0 ;  /* 0x3f800000ff077435 */ /* 0x002fe200000001ff */
[----:B------:R-:W-:Y:S01]  /*1640*/  SHF.R.U32.HI R4, RZ, 0x3, R0 ;  /* 0x00000003ff047819 */ /* 0x000fe20000011600 */
[----:B------:R-:W-:Y:S01]  /*1650*/  IMAD.U32 R11, R11, 0x10000, RZ ;  /* 0x000100000b0b7824 */ /* 0x000fe200078e00ff */
[----:B------:R-:W1:Y:S01]  /*1660*/  LDS.64 R14, [UR6+0x50] ;  /* 0x00005006ff0e7984 */ /* 0x000e620008000a00 */
[----:B0-----:R-:W-:Y:S01]  /*1670*/  SHF.L.U32 R23, R28, 0x10, RZ ;  /* 0x000000101c177819 */ /* 0x001fe200000006ff */
[----:B------:R-:W-:Y:S01]  /*1680*/  ULDC.64 UR6, c[0x0][0x278] ;  /* 0x00009e0000067ab9 */ /* 0x000fe20000000a00 */
[----:B------:R-:W-:-:S02]  /*1690*/  SHF.L.U32 R29, R29, 0x10, RZ ;  /* 0x000000101d1d7819 */ /* 0x000fc400000006ff */
[----:B------:R-:W-:Y:S01]  /*16a0*/  ISETP.NE.AND P2, PT, RZ, UR10, PT ;  /* 0x0000000aff007c0c */ /* 0x000fe2000bf45270 */
[----:B-1----:R-:W-:-:S04]  /*16b0*/  FMUL.FTZ R16, R14, UR11 ;  /* 0x0000000b0e107c20 */ /* 0x002fc80008410000 */
[----:B------:R-:W-:Y:S01]  /*16c0*/  FMUL.FTZ R14, R16, R16 ;  /* 0x00000010100e7220 */ /* 0x000fe20000410000 */
[----:B------:R-:W-:-:S03]  /*16d0*/  FADD.FTZ R24, R29, -R16 ;  /* 0x800000101d187221 */ /* 0x000fc60000010000 */
[----:B------:R-:W-:-:S05]  /*16e0*/  FFMA.FTZ R14, R15, UR11, -R14 ;  /* 0x0000000b0f0e7c23 */ /* 0x000fca000801080e */
[----:B------:R-:W-:-:S13]  /*16f0*/  FSETP.GTU.FTZ.AND P0, PT, R14, RZ, PT ;  /* 0x000000ff0e00720b */ /* 0x000fda0003f1c000 */
[----:B------:R-:W0:Y:S02]  /*1700*/  @P0 LDC R15, c[0x0][0x238] ;  /* 0x00008e00ff0f0b82 */ /* 0x000e240000000800 */
[----:B0-----:R-:W-:Y:S01]  /*1710*/  @P0 FADD.FTZ R15, R14, R15 ;  /* 0x0000000f0e0f0221 */ /* 0x001fe20000010000 */
[----:B--2---:R-:W-:Y:S01]  /*1720*/  IMAD R14, R17, UR5, R4 ;  /* 0x00000005110e7c24 */ /* 0x004fe2000f8e0204 */
[----:B------:R-:W-:Y:S01]  /*1730*/  SHF.L.U32 R17, R10, 0x10, RZ ;  /* 0x000000100a117819 */ /* 0x000fe200000006ff */
[----:B------:R-:W-:Y:S01]  /*1740*/  FADD.FTZ R10, R23, -R16 ;  /* 0x80000010170a7221 */ /* 0x000fe20000010000 */
[----:B------:R-:W0:Y:S02]  /*1750*/  @P0 MUFU.RSQ R7, R15 ;  /* 0x0000000f00070308 */ /* 0x000e240000001400 */
[----:B------:R-:W-:Y:S01]  /*1760*/  IADD3 R4, R14, 0x20, RZ ;  /* 0x000000200e047810 */ /* 0x000fe20007ffe0ff */
[C---:B------:R-:W-:Y:S01]  /*1770*/  FADD.FTZ R22, -R16.reuse, R17 ;  /* 0x0000001110167221 */ /* 0x040fe20000010100 */
[----:B------:R-:W-:Y:S01]  /*1780*/  FADD.FTZ R16, -R16, R11 ;  /* 0x0000000b10107221 */ /* 0x000fe20000010100 */
[----:B------:R-:W-:-:S02]  /*1790*/  ISETP.GE.U32.AND P0, PT, R14, UR6, PT ;  /* 0x000000060e007c0c */ /* 0x000fc4000bf06070 */
[----:B------:R-:W-:Y:S02]  /*17a0*/  SHF.R.S32.HI R6, RZ, 0x1f, R14 ;  /* 0x0000001fff067819 */ /* 0x000fe4000001140e */
[----:B------:R-:W-:Y:S02]  /*17b0*/  ISETP.GE.U32.AND P1, PT, R4, UR6, PT ;  /* 0x0000000604007c0c */ /* 0x000fe4000bf26070 */
[----:B------:R-:W-:Y:S02]  /*17c0*/  SHF.R.S32.HI R5, RZ, 0x1f, R4 ;  /* 0x0000001fff057819 */ /* 0x000fe40000011404 */
[----:B------:R-:W-:Y:S02]  /*17d0*/  ISETP.GE.AND.EX P0, PT, R6, UR7, PT, P0 ;  /* 0x0000000706007c0c */ /* 0x000fe4000bf06300 */
[----:B------:R-:W-:Y:S01]  /*17e0*/  ISETP.GE.AND.EX P1, PT, R5, UR7, PT, P1 ;  /* 0x0000000705007c0c */ /* 0x000fe2000bf26310 */
[-C--:B0-----:R-:W-:Y:S01]  /*17f0*/  FMUL.FTZ R11, R10, R7.reuse ;  /* 0x000000070a0b7220 */ /* 0x081fe20000410000 */
[-C--:B------:R-:W-:Y:S01]  /*1800*/  FMUL.FTZ R16, R16, R7.reuse ;  /* 0x0000000710107220 */ /* 0x080fe20000410000 */
[-C--:B------:R-:W-:Y:S01]  /*1810*/  FMUL.FTZ R15, R24, R7.reuse ;  /* 0x00000007180f7220 */ /* 0x080fe20000410000 */
[----:B------:R-:W-:Y:S01]  /*1820*/  FMUL.FTZ R22, R22, R7 ;  /* 0x0000000716167220 */ /* 0x000fe20000410000 */
[----:B------:R-:W-:-:S02]  /*1830*/  ISETP.GT.U32.OR P0, PT, R0, 0xff, P0 ;  /* 0x000000ff0000780c */ /* 0x000fc40000704470 */
[----:B------:R-:W-:Y:S01]  /*1840*/  ISETP.GT.U32.OR P1, PT, R0, 0xff, P1 ;  /* 0x000000ff0000780c */ /* 0x000fe20000f24470 */
[C-C-:B---3--:R-:W-:Y:S01]  /*1850*/  FFMA.FTZ R10, R12.reuse, R11, R8.reuse ;  /* 0x0000000b0c0a7223 */ /* 0x148fe20000010008 */
[C-C-:B------:R-:W-:Y:S01]  /*1860*/  FFMA.FTZ R11, R13.reuse, R16, R9.reuse ;  /* 0x000000100d0b7223 */ /* 0x140fe20000010009 */
[----:B------:R-:W-:Y:S01]  /*1870*/  FFMA.FTZ R12, R12, R15, R8 ;  /* 0x0000000f0c0c7223 */ /* 0x000fe20000010008 */
[----:B------:R-:W-:Y:S01]  /*1880*/  FFMA.FTZ R13, R13, R22, R9 ;  /* 0x000000160d0d7223 */ /* 0x000fe20000010009 */
[----:B------:R-:W-:Y:S08]  /*1890*/  @!P2 BRA `(.L_x_2029) ;  /* 0x000000000028a947 */ /* 0x000ff00003800000 */
        /* <DEDUP_REMOVED lines=9> */
[----:B-1----:R-:W-:-:S07]  /*1930*/  FMUL.FTZ R10, R10, R9 ;  /* 0x000000090a0a7220 */ /* 0x002fce0000410000 */
.L_x_2029:
[----:B------:R-:W-:Y:S04]  /*1940*/  BSSY B0, `(.L_x_2030) ;  /* 0x000000e000007945 */ /* 0x000fe80003800000 */
[----:B------:R-:W-:Y:S05]  /*1950*/  @P0 BRA `(.L_x_2031) ;  /* 0x0000000000300947 */ /* 0x000fea0003800000 */
[----:B------:R-:W-:Y:S01]  /*1960*/  ULDC.64 UR6, c[0x0][0x270] ;  /* 0x00009c0000067ab9 */ /* 0x000fe20000000a00 */
[----:B------:R-:W-:Y:S01]  /*1970*/  MOV R7, R21 ;  /* 0x0000001500077202 */ /* 0x000fe20000000f00 */
[----:B------:R-:W-:Y:S01]  /*1980*/  IMAD R9, R6, UR6, RZ ;  /* 0x0000000606097c24 */ /* 0x000fe2000f8e02ff */
[----:B------:R-:W-:Y:S02]  /*1990*/  MOV R6, R18 ;  /* 0x0000001200067202 */ /* 0x000fe40000000f00 */
[----:B------:R-:W-:Y:S01]  /*19a0*/  F2FP.BF16.F32.PACK_AB R13, R13, R10 ;  /* 0x0000000a0d0d723e */ /* 0x000fe200000010ff */
[C---:B------:R-:W-:Y:S02]  /*19b0*/  IMAD R9, R14.reuse, UR7, R9 ;  /* 0x000000070e097c24 */ /* 0x040fe4000f8e0209 */
[----:B------:R-:W-:Y:S01]  /*19c0*/  IMAD.WIDE.U32 R6, R14, UR6, R6 ;  /* 0x000000060e067c25 */ /* 0x000fe2000f8e0006 */
[----:B------:R-:W-:Y:S02]  /*19d0*/  ULDC.64 UR6, c[0x0][0x210] ;  /* 0x0000840000067ab9 */ /* 0x000fe40000000a00 */
[----:B------:R-:W-:-:S02]  /*19e0*/  LEA R8, P0, R6, UR6, 0x1 ;  /* 0x0000000606087c11 */ /* 0x000fc4000f8008ff */
[----:B------:R-:W-:-:S04]  /*19f0*/  IADD3 R9, R7, R9, RZ ;  /* 0x0000000907097210 */ /* 0x000fc80007ffe0ff */
[----:B------:R-:W-:-:S05]  /*1a00*/  LEA.HI.X R9, R6, UR7, R9, 0x1, P0 ;  /* 0x0000000706097c11 */ /* 0x000fca00080f0c09 */
[----:B------:R0:W-:Y:S02]  /*1a10*/  STG.E desc[UR8][R8.64], R13 ;  /* 0x0000000d08007986 */ /* 0x0001e4000c101908 */
.L_x_2031:
[----:B------:R-:W-:Y:S05]  /*1a20*/  BSYNC B0 ;  /* 0x0000000000007941 */ /* 0x000fea0003800000 */
.L_x_2030:
[----:B------:R-:W-:Y:S05]  /*1a30*/  @!P2 BRA `(.L_x_2032) ;  /* 0x000000000028a947 */ /* 0x000fea0003800000 */
        /* <DEDUP_REMOVED lines=10> */
.L_x_2032:
[----:B------:R-:W-:Y:S04]  /*1ae0*/  BSSY B0, `(.L_x_2033) ;  /* 0x000000d000007945 */ /* 0x000fe80003800000 */
[----:B------:R-:W-:Y:S05]  /*1af0*/  @P1 BRA `(.L_x_2034) ;  /* 0x00000000002c1947 */ /* 0x000fea0003800000 */
[----:B------:R-:W-:Y:S01]  /*1b00*/  ULDC.64 UR6, c[0x0][0x270] ;  /* 0x00009c0000067ab9 */ /* 0x000fe20000000a00 */
[----:B------:R-:W-:Y:S01]  /*1b10*/  MOV R19, R21 ;  /* 0x0000001500137202 */ /* 0x000fe20000000f00 */
[----:B------:R-:W-:Y:S01]  /*1b20*/  IMAD R5, R5, UR6, RZ ;  /* 0x0000000605057c24 */ /* 0x000fe2000f8e02ff */
[----:B------:R-:W-:Y:S01]  /*1b30*/  F2FP.BF16.F32.PACK_AB R11, R11, R12 ;  /* 0x0000000c0b0b723e */ /* 0x000fe200000010ff */
[----:B------:R-:W-:-:S04]  /*1b40*/  IMAD.WIDE.U32 R18, R4, UR6, R18 ;  /* 0x0000000604127c25 */ /* 0x000fc8000f8e0012 */
[----:B------:R-:W-:Y:S01]  /*1b50*/  IMAD R5, R4, UR7, R5 ;  /* 0x0000000704057c24 */ /* 0x000fe2000f8e0205 */
[----:B------:R-:W-:Y:S02]  /*1b60*/  ULDC.64 UR6, c[0x0][0x210] ;  /* 0x0000840000067ab9 */ /* 0x000fe40000000a00 */
[----:B------:R-:W-:Y:S02]  /*1b70*/  LEA R4, P0, R18, UR6, 0x1 ;  /* 0x0000000612047c11 */ /* 0x000fe4000f8008ff */
[----:B------:R-:W-:-:S04]  /*1b80*/  IADD3 R5, R19, R5, RZ ;  /* 0x0000000513057210 */ /* 0x000fc80007ffe0ff */
[----:B------:R-:W-:-:S05]  /*1b90*/  LEA.HI.X R5, R18, UR7, R5, 0x1, P0 ;  /* 0x0000000712057c11 */ /* 0x000fca00080f0c05 */
[----:B------:R1:W-:Y:S02]  /*1ba0*/  STG.E desc[UR8][R4.64], R11 ;  /* 0x0000000b04007986 */ /* 0x0003e4000c101908 */
.L_x_2034:
[----:B------:R-:W-:Y:S05]  /*1bb0*/  BSYNC B0 ;  /* 0x0000000000007941 */ /* 0x000fea0003800000 */
.L_x_2033:
[----:B-1----:R-:W1:Y:S01]  /*1bc0*/  LDC R4, c[0x0][0x10] ;  /* 0x00000400ff047b82 */ /* 0x002e620000000800 */
[----:B------:R-:W-:Y:S02]  /*1bd0*/  IADD3 R26, R26, 0x1, RZ ;  /* 0x000000011a1a7810 */ /* 0x000fe40007ffe0ff */
[----:B-1----:R-:W-:-:S04]  /*1be0*/  IADD3 R3, R4, R3, RZ ;  /* 0x0000000304037210 */ /* 0x002fc80007ffe0ff */
[----:B------:R-:W-:-:S13]  /*1bf0*/  ISETP.GE.AND P0, PT, R3, UR4, PT ;  /* 0x0000000403007c0c */ /* 0x000fda000bf06270 */
[----:B------:R-:W-:Y:S05]  /*1c00*/  @!P0 BRA `(.L_x_2035) ;  /* 0xffffffe4004c8947 */ /* 0x000fea000383ffff */
[----:B------:R-:W-:Y:S05]  /*1c10*/  EXIT ;  /* 0x000000000000794d */ /* 0x000fea0003800000 */
.L_x_2036:
        /* <DEDUP_REMOVED lines=14> */
.L_x_3332:


//--------------------- .text._Z35group_norm_nhwc_fwd_one_pass_kernelI11Bf16IOFp32WLi128ELi16ELi256EEv26Group_norm_nhwc_fwd_params --------------------------
	.section	.text._Z35group_norm_nhwc_fwd_one_pass_kernelI11Bf16IOFp32WLi128ELi16ELi256EEv26Group_norm_nhwc_fwd_params,"ax",@progbits
	.align	128
        .global         _Z35group_norm_nhwc_fwd_one_pass_kernelI11Bf16IOFp32WLi128ELi16ELi256EEv26Group_norm_nhwc_fwd_params
        .type           _Z35group_norm_nhwc_fwd_one_pass_kernelI11Bf16IOFp32WLi128ELi16ELi256EEv26Group_norm_nhwc_fwd_params,@function
        .size           _Z35group_norm_nhwc_fwd_one_pass_kernelI11Bf16IOFp32WLi128ELi16ELi256EEv26Group_norm_nhwc_fwd_params,(.L_x_3333 - _Z35group_norm_nhwc_fwd_one_pass_kernelI11Bf16IOFp32WLi128ELi16ELi256EEv26Group_norm_nhwc_fwd_params)
        .other          _Z35group_norm_nhwc_fwd_one_pass_kernelI11Bf16IOFp32WLi128ELi16ELi256EEv26Group_norm_nhwc_fwd_params,@"STO_CUDA_ENTRY STV_DEFAULT"
_Z35group_norm_nhwc_fwd_one_pass_kernelI11Bf16IOFp32WLi128ELi16ELi256EEv26Group_norm_nhwc_fwd_params:
.text._Z35group_norm_nhwc_fwd_one_pass_kernelI11Bf16IOFp32WLi128ELi16ELi256EEv26Group_norm_nhwc_fwd_params:
        /* <DEDUP_REMOVED lines=8> */
[----:B------:R-:W0:Y:S01]  /*0080*/  S2UR UR7, SR_CTAID.X ;  /* 0x00000000000779c3 */ /* 0x000e220000002500 */
[----:B------:R-:W-:Y:S01]  /*0090*/  ULDC.64 UR8, c[0x0][0x218] ;  /* 0x0000860000087ab9 */ /* 0x000fe20000000a00 */
[----:B------:R-:W-:Y:S01]  /*00a0*/  HFMA2.MMA R17, -RZ, RZ, 0, 0 ;  /* 0x00000000ff117435 */ /* 0x000fe200000001ff */
[----:B------:R-:W-:Y:S01]  /*00b0*/  ISETP.NE.U32.AND P0, PT, RZ, UR8, PT ;  /* 0x00000008ff007c0c */ /* 0x000fe2000bf05070 */
[----:B------:R-:W-:Y:S01]  /*00c0*/  ULDC.U8 UR10, c[0x0][0x28c] ;  /* 0x0000a300000a7ab9 */ /* 0x000fe20000000000 */
[----:B------:R-:W-:-:S03]  /*00d0*/  MOV R18, R0 ;  /* 0x0000000000127202 */ /* 0x000fc60000000f00 */
[----:B------:R-:W1:Y:S08]  /*00e0*/  LDC R3, c[0x0][0x10] ;  /* 0x00000400ff037b82 */ /* 0x000e700000000800 */
[----:B------:R-:W2:Y:S01]  /*00f0*/  LDC R16, c[0x0][0xc] ;  /* 0x00000300ff107b82 */ /* 0x000ea20000000800 */
[----:B0-----:R-:W-:-:S04]  /*0100*/  LOP3.LUT P1, RZ, R2, UR7, RZ, 0xfc, !PT ;  /* 0x0000000702ff7c12 */ /* 0x001fc8000f82fcff */
[----:B------:R-:W-:Y:S01]  /*0110*/  ISETP.NE.AND.EX P1, PT, RZ, UR9, !P1, P0 ;  /* 0x00000009ff007c0c */ /* 0x000fe2000cf25300 */
[----:B------:R-:W-:-:S12]  /*0120*/  ULDC.64 UR8, c[0x0][0x208] ;  /* 0x0000820000087ab9 */ /* 0x000fd80000000a00 */
.L_x_2061:
[----:B0-2---:R-:W0:Y:S01]  /*0130*/  LDC R5, c[0x0][0x288] ;  /* 0x0000a200ff057b82 */ /* 0x005e220000000800 */
[----:B------:R-:W-:Y:S01]  /*0140*/  SHF.R.U32.HI R13, RZ, 0x3, R2 ;  /* 0x00000003ff0d7819 */ /* 0x000fe20000011602 */
[----:B------:R-:W-:Y:S01]  /*0150*/  ULDC.64 UR12, c[0x0][0x278] ;  /* 0x00009e00000c7ab9 */ /* 0x000fe20000000a00 */
[----:B------:R-:W-:-:S05]  /*0160*/  ULDC.64 UR14, c[0x0][0x280] ;  /* 0x0000a000000e7ab9 */ /* 0x000fca0000000a00 */
[----:B------:R-:W3:Y:S01]  /*0170*/  LDC R10, c[0x0][0x294] ;  /* 0x0000a500ff0a7b82 */ /* 0x000ee20000000800 */
[----:B01----:R-:W-:-:S04]  /*0180*/  IABS R9, R5 ;  /* 0x0000000500097213 */ /* 0x003fc80000000000 */
[----:B------:R-:W0:Y:S01]  /*0190*/  I2F.RP R4, R9 ;  /* 0x0000000900047306 */ /* 0x000e220000209400 */
[----:B---3--:R-:W-:-:S05]  /*01a0*/  IMAD R13, R10, UR7, R13 ;  /* 0x000000070a0d7c24 */ /* 0x008fca000f8e020d */
[C---:B------:R-:W-:Y:S02]  /*01b0*/  ISETP.GE.U32.AND P0, PT, R13.reuse, UR12, PT ;  /* 0x0000000c0d007c0c */ /* 0x040fe4000bf06070 */
[----:B------:R-:W-:Y:S02]  /*01c0*/  SHF.R.S32.HI R15, RZ, 0x1f, R13 ;  /* 0x0000001fff0f7819 */ /* 0x000fe4000001140d */
[----:B------:R-:W-:Y:S01]  /*01d0*/  IADD3 R10, R13, 0x20, RZ ;  /* 0x000000200d0a7810 */ /* 0x000fe20007ffe0ff */
[----:B0-----:R-:W0:Y:S01]  /*01e0*/  MUFU.RCP R4, R4 ;  /* 0x0000000400047308 */ /* 0x001e220000001000 */
[----:B------:R-:W-:Y:S02]  /*01f0*/  ISETP.GE.AND.EX P0, PT, R15, UR13, PT, P0 ;  /* 0x0000000d0f007c0c */ /* 0x000fe4000bf06300 */
[----:B------:R-:W-:Y:S02]  /*0200*/  IADD3 R12, R13, 0x40, RZ ;  /* 0x000000400d0c7810 */ /* 0x000fe40007ffe0ff */
[----:B------:R-:W-:-:S02]  /*0210*/  ISETP.LT.U32.AND P0, PT, R2, 0x100, !P0 ;  /* 0x000001000200780c */ /* 0x000fc40004701070 */
[----:B------:R-:W-:Y:S02]  /*0220*/  SHF.R.S32.HI R21, RZ, 0x1f, R12 ;  /* 0x0000001fff157819 */ /* 0x000fe4000001140c */
[----:B0-----:R-:W-:-:S09]  /*0230*/  IADD3 R6, R4, 0xffffffe, RZ ;  /* 0x0ffffffe04067810 */ /* 0x001fd20007ffe0ff */
[----:B------:R-:W0:Y:S01]  /*0240*/  @P0 LDC.64 R22, c[0x0][0x270] ;  /* 0x00009c00ff160b82 */ /* 0x000e220000000a00 */
[----:B------:R3:W4:Y:S02]  /*0250*/  F2I.FTZ.U32.TRUNC.NTZ R7, R6 ;  /* 0x0000000600077305 */ /* 0x000724000021f000 */
[----:B---3--:R-:W-:Y:S02]  /*0260*/  MOV R6, RZ ;  /* 0x000000ff00067202 */ /* 0x008fe40000000f00 */
[----:B----4-:R-:W-:-:S05]  /*0270*/  IADD3 R8, RZ, -R7, RZ ;  /* 0x80000007ff087210 */ /* 0x010fca0007ffe0ff */
[----:B------:R-:W-:Y:S01]  /*0280*/  IMAD R11, R8, R9, RZ ;  /* 0x00000009080b7224 */ /* 0x000fe200078e02ff */
[----:B------:R-:W-:-:S03]  /*0290*/  IABS R8, R18 ;  /* 0x0000001200087213 */ /* 0x000fc60000000000 */
[----:B------:R-:W-:Y:S01]  /*02a0*/  IMAD.HI.U32 R7, R7, R11, R6 ;  /* 0x0000000b07077227 */ /* 0x000fe200078e0006 */
[----:B------:R-:W-:-:S05]  /*02b0*/  SHF.R.S32.HI R11, RZ, 0x1f, R10 ;  /* 0x0000001fff0b7819 */ /* 0x000fca000001140a */
[----:B------:R-:W-:-:S05]  /*02c0*/  IMAD.HI.U32 R7, R7, R8, RZ ;  /* 0x0000000807077227 */ /* 0x000fca00078e00ff */
[----:B------:R-:W-:-:S05]  /*02d0*/  IADD3 R4, -R7, RZ, RZ ;  /* 0x000000ff07047210 */ /* 0x000fca0007ffe1ff */
[----:B------:R-:W-:-:S05]  /*02e0*/  IMAD R4, R9, R4, R8 ;  /* 0x0000000409047224 */ /* 0x000fca00078e0208 */
[----:B------:R-:W-:-:S13]  /*02f0*/  ISETP.GT.U32.AND P4, PT, R9, R4, PT ;  /* 0x000000040900720c */ /* 0x000fda0003f84070 */
[-C--:B------:R-:W-:Y:S02]  /*0300*/  @!P4 IADD3 R4, R4, -R9.reuse, RZ ;  /* 0x800000090404c210 */ /* 0x080fe40007ffe0ff */
[----:B------:R-:W-:Y:S02]  /*0310*/  @!P4 IADD3 R7, R7, 0x1, RZ ;  /* 0x000000010707c810 */ /* 0x000fe40007ffe0ff */
[----:B------:R-:W-:Y:S02]  /*0320*/  ISETP.GE.U32.AND P3, PT, R4, R9, PT ;  /* 0x000000090400720c */ /* 0x000fe40003f66070 */
[----:B------:R-:W-:Y:S02]  /*0330*/  LOP3.LUT R4, R18, R5, RZ, 0x3c, !PT ;  /* 0x0000000512047212 */ /* 0x000fe400078e3cff */
[----:B------:R-:W-:Y:S02]  /*0340*/  ISETP.NE.AND P4, PT, R5, RZ, PT ;  /* 0x000000ff0500720c */ /* 0x000fe40003f85270 */
[----:B------:R-:W-:-:S02]  /*0350*/  ISETP.GE.AND P2, PT, R4, RZ, PT ;  /* 0x000000ff0400720c */ /* 0x000fc40003f46270 */
[----:B------:R-:W-:-:S04]  /*0360*/  SHF.L.U32 R4, R2, 0x1, RZ ;  /* 0x0000000102047819 */ /* 0x000fc800000006ff */
[----:B------:R-:W-:Y:S02]  /*0370*/  LOP3.LUT R4, R4, 0xe, RZ, 0xc0, !PT ;  /* 0x0000000e04047812 */ /* 0x000fe400078ec0ff */
[----:B------:R-:W-:Y:S02]  /*0380*/  @P3 IADD3 R7, R7, 0x1, RZ ;  /* 0x0000000107073810 */ /* 0x000fe40007ffe0ff */
[----:B------:R-:W-:-:S03]  /*0390*/  ISETP.GE.U32.AND P3, PT, R12, UR12, PT ;  /* 0x0000000c0c007c0c */ /* 0x000fc6000bf66070 */
[----:B------:R-:W-:Y:S02]  /*03a0*/  @!P2 IADD3 R7, -R7, RZ, RZ ;  /* 0x000000ff0707a210 */ /* 0x000fe40007ffe1ff */
[----:B------:R-:W-:Y:S02]  /*03b0*/  @!P4 LOP3.LUT R7, RZ, R5, RZ, 0x33, !PT ;  /* 0x00000005ff07c212 */ /* 0x000fe400078e33ff */
[----:B------:R-:W-:Y:S02]  /*03c0*/  ISETP.GE.U32.AND P2, PT, R10, UR12, PT ;  /* 0x0000000c0a007c0c */ /* 0x000fe4000bf46070 */
[----:B------:R-:W-:Y:S02]  /*03d0*/  IADD3 R6, -R7, RZ, RZ ;  /* 0x000000ff07067210 */ /* 0x000fe40007ffe1ff */
[----:B------:R-:W-:Y:S02]  /*03e0*/  ISETP.GE.AND.EX P2, PT, R11, UR13, PT, P2 ;  /* 0x0000000d0b007c0c */ /* 0x000fe4000bf46320 */
[----:B------:R-:W-:Y:S01]  /*03f0*/  ISETP.GE.AND.EX P3, PT, R21, UR13, PT, P3 ;  /* 0x0000000d15007c0c */ /* 0x000fe2000bf66330 */
[----:B------:R-:W-:Y:S01]  /*0400*/  IMAD R5, R5, R6, R18 ;  /* 0x0000000605057224 */ /* 0x000fe200078e0212 */
[----:B------:R-:W-:-:S02]  /*0410*/  ISETP.LT.U32.AND P2, PT, R2, 0x100, !P2 ;  /* 0x000001000200780c */ /* 0x000fc40005741070 */
[----:B------:R-:W-:Y:S02]  /*0420*/  SHF.R.S32.HI R6, RZ, 0x1f, R7 ;  /* 0x0000001fff067819 */ /* 0x000fe40000011407 */
[----:B------:R-:W-:Y:S01]  /*0430*/  LEA R28, R5, R4, 0x4 ;  /* 0x00000004051c7211 */ /* 0x000fe200078e20ff */
[----:B0-----:R-:W-:Y:S01]  /*0440*/  @P0 IMAD R4, R15, R22, RZ ;  /* 0x000000160f040224 */ /* 0x001fe200078e02ff */
[----:B------:R-:W-:Y:S01]  /*0450*/  ISETP.LT.U32.AND P3, PT, R2, 0x100, !P3 ;  /* 0x000001000200780c */ /* 0x000fe20005f61070 */
[----:B------:R-:W-:Y:S01]  /*0460*/  IMAD R6, R6, UR14, RZ ;  /* 0x0000000e06067c24 */ /* 0x000fe2000f8e02ff */
[----:B------:R-:W-:Y:S01]  /*0470*/  SHF.R.S32.HI R29, RZ, 0x1f, R28 ;  /* 0x0000001fff1d7819 */ /* 0x000fe2000001141c */
[----:B------:R-:W-:Y:S02]  /*0480*/  @P0 IMAD R19, R13, R23, R4 ;  /* 0x000000170d130224 */ /* 0x000fe400078e0204 */
[C---:B------:R-:W-:Y:S02]  /*0490*/  IMAD R27, R7.reuse, UR15, R6 ;  /* 0x0000000f071b7c24 */ /* 0x040fe4000f8e0206 */
[----:B------:R-:W-:Y:S01]  /*04a0*/  IMAD.WIDE.U32 R24, R7, UR14, R28 ;  /* 0x0000000e07187c25 */ /* 0x000fe2000f8e001c */
[----:B------:R-:W0:Y:S04]  /*04b0*/  @P2 LDC.64 R8, c[0x0][0x270] ;  /* 0x00009c00ff082b82 */ /* 0x000e280000000a00 */
[----:B------:R-:W-:-:S02]  /*04c0*/  IADD3 R27, R25, R27, RZ ;  /* 0x0000001b191b7210 */ /* 0x000fc40007ffe0ff */
[-C--:B------:R-:W-:Y:S02]  /*04d0*/  @P0 MOV R26, R24.reuse ;  /* 0x00000018001a0202 */ /* 0x080fe40000000f00 */
[----:B------:R-:W3:Y:S01]  /*04e0*/  @P0 LDC.64 R6, c[0x0][0x220] ;  /* 0x00008800ff060b82 */ /* 0x000ee20000000a00 */
[----:B------:R-:W-:Y:S02]  /*04f0*/  @P2 MOV R30, R24 ;  /* 0x00000018001e2202 */ /* 0x000fe40000000f00 */
[C---:B------:R-:W-:Y:S01]  /*0500*/  @P0 IMAD.WIDE.U32 R22, R13.reuse, R22, R26 ;  /* 0x000000160d160225 */ /* 0x040fe200078e001a */
[----:B------:R-:W-:Y:S02]  /*0510*/  IADD3 R13, R13, 0x60, RZ ;  /* 0x000000600d0d7810 */ /* 0x000fe40007ffe0ff */
[----:B------:R-:W-:Y:S02]  /*0520*/  @P2 MOV R31, R27 ;  /* 0x0000001b001f2202 */ /* 0x000fe40000000f00 */
[----:B------:R-:W-:Y:S01]  /*0530*/  ISETP.GE.U32.AND P4, PT, R13, UR12, PT ;  /* 0x0000000c0d007c0c */ /* 0x000fe2000bf86070 */
[----:B------:R-:W4:Y:S01]  /*0540*/  @P2 LDC.64 R4, c[0x0][0x220] ;  /* 0x00008800ff042b82 */ /* 0x000f220000000a00 */
[----:B------:R-:W-:-:S02]  /*0550*/  SHF.R.S32.HI R15, RZ, 0x1f, R13 ;  /* 0x0000001fff0f7819 */ /* 0x000fc4000001140d */
[----:B------:R-:W-:Y:S02]  /*0560*/  @P0 IADD3 R19, R23, R19, RZ ;  /* 0x0000001317130210 */ /* 0x000fe40007ffe0ff */
[----:B------:R-:W-:Y:S01]  /*0570*/  ISETP.GE.AND.EX P4, PT, R15, UR13, PT, P4 ;  /* 0x0000000d0f007c0c */ /* 0x000fe2000bf86340 */
[----:B0-----:R-:W-:-:S03]  /*0580*/  @P2 IMAD R11, R11, R8, RZ ;  /* 0x000000080b0b2224 */ /* 0x001fc600078e02ff */
[----:B------:R-:W-:Y:S01]  /*0590*/  ISETP.LT.U32.AND P4, PT, R2, 0x100, !P4 ;  /* 0x000001000200780c */ /* 0x000fe20006781070 */
[C---:B------:R-:W-:Y:S02]  /*05a0*/  @P2 IMAD R9, R10.reuse, R9, R11 ;  /* 0x000000090a092224 */ /* 0x040fe400078e020b */
[----:B------:R-:W-:Y:S01]  /*05b0*/  @P2 IMAD.WIDE.U32 R10, R10, R8, R30 ;  /* 0x000000080a0a2225 */ /* 0x000fe200078e001e */
[----:B---3--:R-:W-:-:S04]  /*05c0*/  @P0 LEA R30, P5, R22, R6, 0x1 ;  /* 0x00000006161e0211 */ /* 0x008fc800078a08ff */
[----:B------:R-:W-:Y:S02]  /*05d0*/  @P2 IADD3 R11, R11, R9, RZ ;  /* 0x000000090b0b2210 */ /* 0x000fe40007ffe0ff */
[----:B------:R-:W-:-:S03]  /*05e0*/  @P0 LEA.HI.X R31, R22, R7, R19, 0x1, P5 ;  /* 0x00000007161f0211 */ /* 0x000fc600028f0c13 */
[----:B------:R-:W0:Y:S01]  /*05f0*/  @P4 LDC.64 R8, c[0x0][0x270] ;  /* 0x00009c00ff084b82 */ /* 0x000e220000000a00 */
[----:B------:R-:W-:Y:S02]  /*0600*/  MOV R20, RZ ;  /* 0x000000ff00147202 */ /* 0x000fe40000000f00 */
[C---:B----4-:R-:W-:Y:S02]  /*0610*/  @P2 LEA R22, P5, R10.reuse, R4, 0x1 ;  /* 0x000000040a162211 */ /* 0x050fe400078a08ff */
[----:B------:R-:W-:Y:S02]  /*0620*/  @P3 MOV R14, R24 ;  /* 0x00000018000e3202 */ /* 0x000fe40000000f00 */
[----:B------:R-:W-:Y:S01]  /*0630*/  @P2 LEA.HI.X R23, R10, R5, R11, 0x1, P5 ;  /* 0x000000050a172211 */ /* 0x000fe200028f0c0b */
[----:B------:R-:W3:Y:S01]  /*0640*/  @P3 LDC.64 R6, c[0x0][0x270] ;  /* 0x00009c00ff063b82 */ /* 0x000ee20000000a00 */
[----:B------:R-:W-:-:S03]  /*0650*/  MOV R19, RZ ;  /* 0x000000ff00137202 */ /* 0x000fc60000000f00 */
[----:B------:R4:W5:Y:S04]  /*0660*/  @P2 LDG.E R20, desc[UR8][R22.64] ;  /* 0x0000000816142981 */ /* 0x000968000c1e1900 */
[----:B------:R-:W1:Y:S01]  /*0670*/  @P3 LDC.64 R10, c[0x0][0x220] ;  /* 0x00008800ff0a3b82 */ /* 0x000e620000000a00 */
[----:B------:R-:W2:Y:S07]  /*0680*/  @P0 LDG.E R19, desc[UR8][R30.64] ;  /* 0x000000081e130981 */ /* 0x000eae000c1e1900 */
[----:B------:R-:W1:Y:S01]  /*0690*/  @P4 LDC.64 R4, c[0x0][0x220] ;  /* 0x00008800ff044b82 */ /* 0x000e620000000a00 */
[----:B0-----:R-:W-:Y:S01]  /*06a0*/  @P4 IMAD R32, R15, R8, RZ ;  /* 0x000000080f204224 */ /* 0x001fe200078e02ff */
[----:B------:R-:W-:-:S02]  /*06b0*/  @P3 MOV R15, R27 ;  /* 0x0000001b000f3202 */ /* 0x000fc40000000f00 */
[----:B----4-:R-:W-:Y:S02]  /*06c0*/  @P4 MOV R22, R24 ;  /* 0x0000001800164202 */ /* 0x010fe40000000f00 */
[----:B------:R-:W-:Y:S01]  /*06d0*/  @P4 MOV R23, R27 ;  /* 0x0000001b00174202 */ /* 0x000fe20000000f00 */
[-C--:B---3--:R-:W-:Y:S02]  /*06e0*/  @P3 IMAD R21, R21, R6.reuse, RZ ;  /* 0x0000000615153224 */ /* 0x088fe400078e02ff */
[----:B------:R-:W-:-:S04]  /*06f0*/  @P3 IMAD.WIDE.U32 R14, R12, R6, R14 ;  /* 0x000000060c0e3225 */ /* 0x000fc800078e000e */
[----:B------:R-:W-:Y:S02]  /*0700*/  @P3 IMAD R7, R12, R7, R21 ;  /* 0x000000070c073224 */ /* 0x000fe400078e0215 */
[C---:B------:R-:W-:Y:S02]  /*0710*/  @P4 IMAD R21, R13.reuse, R9, R32 ;  /* 0x000000090d154224 */ /* 0x040fe400078e0220 */
[----:B------:R-:W-:Y:S01]  /*0720*/  @P4 IMAD.WIDE.U32 R8, R13, R8, R22 ;  /* 0x000000080d084225 */ /* 0x000fe200078e0016 */
[----:B------:R-:W-:Y:S02]  /*0730*/  @P3 IADD3 R7, R15, R7, RZ ;  /* 0x000000070f073210 */ /* 0x000fe40007ffe0ff */
[----:B-1----:R-:W-:Y:S02]  /*0740*/  @P3 LEA R10, P0, R14, R10, 0x1 ;  /* 0x0000000a0e0a3211 */ /* 0x002fe400078008ff */
[----:B------:R-:W-:Y:S02]  /*0750*/  @P4 IADD3 R6, R9, R21, RZ ;  /* 0x0000001509064210 */ /* 0x000fe40007ffe0ff */
[----:B------:R-:W-:-:S02]  /*0760*/  @P4 LEA R4, P2, R8, R4, 0x1 ;  /* 0x0000000408044211 */ /* 0x000fc400078408ff */
[----:B------:R-:W-:Y:S02]  /*0770*/  MOV R21, RZ ;  /* 0x000000ff00157202 */ /* 0x000fe40000000f00 */
[----:B------:R-:W-:Y:S02]  /*0780*/  @P3 LEA.HI.X R11, R14, R11, R7, 0x1, P0 ;  /* 0x0000000b0e0b3211 */ /* 0x000fe400000f0c07 */
[----:B------:R-:W-:Y:S02]  /*0790*/  MOV R22, RZ ;  /* 0x000000ff00167202 */ /* 0x000fe40000000f00 */
[----:B------:R-:W-:Y:S01]  /*07a0*/  @P4 LEA.HI.X R5, R8, R5, R6, 0x1, P2 ;  /* 0x0000000508054211 */ /* 0x000fe200010f0c06 */
[----:B------:R0:W3:Y:S04]  /*07b0*/  @P3 LDG.E R21, desc[UR8][R10.64] ;  /* 0x000000080a153981 */ /* 0x0000e8000c1e1900 */
[----:B------:R1:W4:Y:S01]  /*07c0*/  @P4 LDG.E R22, desc[UR8][R4.64] ;  /* 0x0000000804164981 */ /* 0x000322000c1e1900 */
[----:B------:R-:W0:Y:S01]  /*07d0*/  S2UR UR6, SR_CgaCtaId ;  /* 0x00000000000679c3 */ /* 0x000e220000008800 */
[----:B------:R-:W-:-:S02]  /*07e0*/  UMOV UR5, 0x400 ;  /* 0x0000040000057882 */ /* 0x000fc40000000000 */
[----:B0-----:R-:W-:Y:S01]  /*07f0*/  ULEA UR5, UR6, UR5, 0x18 ;  /* 0x0000000506057291 */ /* 0x001fe2000f8ec03f */
[----:B------:R-:W-:Y:S01]  /*0800*/  BSSY B0, `(.L_x_2037) ;  /* 0x000005a000007945 */ /* 0x000fe20003800000 */
[----:B-----5:R-:W-:Y:S02]  /*0810*/  PRMT R8, R20, 0x7632, R8 ;  /* 0x0000763214087816 */ /* 0x020fe40000000008 */
[C---:B--2---:R-:W-:Y:S02]  /*0820*/  PRMT R6, R19.reuse, 0x7632, R6 ;  /* 0x0000763213067816 */ /* 0x044fe40000000006 */
[----:B------:R-:W-:Y:S02]  /*0830*/  SHF.L.U32 R13, R8, 0x10, RZ ;  /* 0x00000010080d7819 */ /* 0x000fe400000006ff */
[----:B------:R-:W-:Y:S02]  /*0840*/  SHF.L.U32 R7, R6, 0x10, RZ ;  /* 0x0000001006077819 */ /* 0x000fe400000006ff */
[----:B------:R-:W-:-:S02]  /*0850*/  SHF.L.U32 R6, R19, 0x10, RZ ;  /* 0x0000001013067819 */ /* 0x000fc400000006ff */
[----:B------:R-:W-:Y:S01]  /*0860*/  SHF.L.U32 R8, R20, 0x10, RZ ;  /* 0x0000001014087819 */ /* 0x000fe200000006ff */
[----:B------:R-:W-:Y:S01]  /*0870*/  FMUL.FTZ R9, R7, R7 ;  /* 0x0000000707097220 */ /* 0x000fe20000410000 */
[----:B------:R-:W-:Y:S01]  /*0880*/  FMUL.FTZ R15, R13, R13 ;  /* 0x0000000d0d0f7220 */ /* 0x000fe20000410000 */
[C---:B------:R-:W-:Y:S02]  /*0890*/  FADD.FTZ R7, R6.reuse, R7 ;  /* 0x0000000706077221 */ /* 0x040fe40000010000 */
[----:B------:R-:W-:Y:S01]  /*08a0*/  FFMA.FTZ R6, R6, R6, R9 ;  /* 0x0000000606067223 */ /* 0x000fe20000010009 */
[C---:B------:R-:W-:Y:S01]  /*08b0*/  FADD.FTZ R10, R8.reuse, R13 ;  /* 0x0000000d080a7221 */ /* 0x040fe20000010000 */
[----:B------:R-:W-:Y:S01]  /*08c0*/  FADD.FTZ R7, RZ, R7 ;  /* 0x00000007ff077221 */ /* 0x000fe20000010000 */
[----:B-1----:R-:W-:Y:S02]  /*08d0*/  FFMA.FTZ R4, R8, R8, R15 ;  /* 0x0000000808047223 */ /* 0x002fe4000001000f */
[----:B------:R-:W0:Y:S01]  /*08e0*/  S2R R8, SR_LANEID ;  /* 0x0000000000087919 */ /* 0x000e220000000000 */
[----:B------:R-:W-:Y:S01]  /*08f0*/  FADD.FTZ R7, R7, R10 ;  /* 0x0000000a07077221 */ /* 0x000fe20000010000 */
[----:B---3--:R-:W-:-:S02]  /*0900*/  PRMT R5, R21, 0x7632, R5 ;  /* 0x0000763215057816 */ /* 0x008fc40000000005 */
[C---:B----4-:R-:W-:Y:S02]  /*0910*/  PRMT R9, R22.reuse, 0x7632, R9 ;  /* 0x0000763216097816 */ /* 0x050fe40000000009 */
[----:B------:R-:W-:Y:S02]  /*0920*/  SHF.L.U32 R11, R5, 0x10, RZ ;  /* 0x00000010050b7819 */ /* 0x000fe400000006ff */
[----:B------:R-:W-:Y:S01]  /*0930*/  SHF.L.U32 R5, R9, 0x10, RZ ;  /* 0x0000001009057819 */ /* 0x000fe200000006ff */
[----:B------:R-:W-:Y:S01]  /*0940*/  FADD.FTZ R9, RZ, R6 ;  /* 0x00000006ff097221 */ /* 0x000fe20000010000 */
[----:B------:R-:W-:Y:S01]  /*0950*/  SHF.L.U32 R10, R21, 0x10, RZ ;  /* 0x00000010150a7819 */ /* 0x000fe200000006ff */
[----:B------:R-:W-:Y:S01]  /*0960*/  FMUL.FTZ R13, R11, R11 ;  /* 0x0000000b0b0d7220 */ /* 0x000fe20000410000 */
[----:B------:R-:W-:Y:S01]  /*0970*/  SHF.L.U32 R6, R22, 0x10, RZ ;  /* 0x0000001016067819 */ /* 0x000fe200000006ff */
[----:B------:R-:W-:Y:S01]  /*0980*/  FADD.FTZ R4, R9, R4 ;  /* 0x0000000409047221 */ /* 0x000fe20000010000 */
[----:B------:R-:W-:Y:S01]  /*0990*/  FMUL.FTZ R9, R5, R5 ;  /* 0x0000000505097220 */ /* 0x000fe20000410000 */
[C---:B------:R-:W-:Y:S01]  /*09a0*/  FADD.FTZ R12, R10.reuse, R11 ;  /* 0x0000000b0a0c7221 */ /* 0x040fe20000010000 */
[----:B------:R-:W-:Y:S01]  /*09b0*/  FFMA.FTZ R13, R10, R10, R13 ;  /* 0x0000000a0a0d7223 */ /* 0x000fe2000001000d */
[C---:B------:R-:W-:Y:S01]  /*09c0*/  FADD.FTZ R5, R6.reuse, R5 ;  /* 0x0000000506057221 */ /* 0x040fe20000010000 */
[----:B------:R-:W-:Y:S01]  /*09d0*/  FFMA.FTZ R6, R6, R6, R9 ;  /* 0x0000000606067223 */ /* 0x000fe20000010009 */
[----:B------:R-:W-:Y:S01]  /*09e0*/  FADD.FTZ R12, R7, R12 ;  /* 0x0000000c070c7221 */ /* 0x000fe20000010000 */
[----:B------:R-:W-:-:S03]  /*09f0*/  FADD.FTZ R13, R4, R13 ;  /* 0x0000000d040d7221 */ /* 0x000fc60000010000 */
[----:B------:R-:W-:Y:S01]  /*0a00*/  FADD.FTZ R12, R12, R5 ;  /* 0x000000050c0c7221 */ /* 0x000fe20000010000 */
[----:B------:R-:W-:-:S04]  /*0a10*/  FADD.FTZ R13, R13, R6 ;  /* 0x000000060d0d7221 */ /* 0x000fc80000010000 */
[----:B------:R-:W1:Y:S04]  /*0a20*/  SHFL.DOWN PT, R5, R12, 0x1, 0x1f ;  /* 0x08201f000c057f89 */ /* 0x000e6800000e0000 */
[----:B------:R-:W2:Y:S01]  /*0a30*/  SHFL.DOWN PT, R4, R13, 0x1, 0x1f ;  /* 0x08201f000d047f89 */ /* 0x000ea200000e0000 */
[----:B0-----:R-:W-:-:S13]  /*0a40*/  ISETP.GT.AND P0, PT, R8, 0x1e, PT ;  /* 0x0000001e0800780c */ /* 0x001fda0003f04270 */
[----:B-1----:R-:W-:Y:S01]  /*0a50*/  @!P0 FADD.FTZ R12, R12, R5 ;  /* 0x000000050c0c8221 */ /* 0x002fe20000010000 */
[----:B--2---:R-:W-:-:S04]  /*0a60*/  @!P0 FADD.FTZ R13, R13, R4 ;  /* 0x000000040d0d8221 */ /* 0x004fc80000010000 */
        /* <DEDUP_REMOVED lines=12> */
[----:B------:R-:W-:Y:S02]  /*0b30*/  ISETP.GT.AND P0, PT, R8, 0x17, PT ;  /* 0x000000170800780c */ /* 0x000fe40003f04270 */
[----:B------:R-:W-:-:S11]  /*0b40*/  SHF.R.S32.HI R7, RZ, 0x1f, R2 ;  /* 0x0000001fff077819 */ /* 0x000fd60000011402 */
[----:B0-----:R-:W-:Y:S01]  /*0b50*/  @!P0 FADD.FTZ R12, R12, R5 ;  /* 0x000000050c0c8221 */ /* 0x001fe20000010000 */
[----:B-1----:R-:W-:-:S04]  /*0b60*/  @!P0 FADD.FTZ R13, R13, R4 ;  /* 0x000000040d0d8221 */ /* 0x002fc80000010000 */
[----:B------:R-:W0:Y:S04]  /*0b70*/  SHFL.DOWN PT, R5, R12, 0x10, 0x1f ;  /* 0x0a001f000c057f89 */ /* 0x000e2800000e0000 */
[----:B------:R-:W1:Y:S01]  /*0b80*/  SHFL.DOWN PT, R4, R13, 0x10, 0x1f ;  /* 0x0a001f000d047f89 */ /* 0x000e6200000e0000 */
[C---:B------:R-:W-:Y:S02]  /*0b90*/  ISETP.GT.AND P0, PT, R8.reuse, 0xf, PT ;  /* 0x0000000f0800780c */ /* 0x040fe40003f04270 */
[----:B------:R-:W-:Y:S02]  /*0ba0*/  LEA.HI R7, R7, R2, RZ, 0x5 ;  /* 0x0000000207077211 */ /* 0x000fe400078f28ff */
[----:B------:R-:W-:Y:S02]  /*0bb0*/  ISETP.NE.AND P2, PT, R8, RZ, PT ;  /* 0x000000ff0800720c */ /* 0x000fe40003f45270 */
[----:B------:R-:W-:-:S04]  /*0bc0*/  SHF.R.S32.HI R7, RZ, 0x5, R7 ;  /* 0x00000005ff077819 */ /* 0x000fc80000011407 */
[----:B------:R-:W-:-:S03]  /*0bd0*/  LEA R7, R7, UR5, 0x3 ;  /* 0x0000000507077c11 */ /* 0x000fc6000f8e18ff */
[----:B0-----:R-:W-:Y:S01]  /*0be0*/  @!P0 FADD.FTZ R12, R12, R5 ;  /* 0x000000050c0c8221 */ /* 0x001fe20000010000 */
[----:B-1----:R-:W-:-:S05]  /*0bf0*/  @!P0 FADD.FTZ R13, R13, R4 ;  /* 0x000000040d0d8221 */ /* 0x002fca0000010000 */
[----:B------:R0:W-:Y:S01]  /*0c00*/  @!P2 STS.64 [R7+0x8], R12 ;  /* 0x0000080c0700a388 */ /* 0x0001e20000000a00 */
[----:B------:R-:W-:Y:S01]  /*0c10*/  BAR.SYNC.DEFER_BLOCKING 0x0 ;  /* 0x0000000000007b1d */ /* 0x000fe20000010000 */
[----:B------:R-:W-:Y:S02]  /*0c20*/  ISETP.NE.AND P2, PT, R2, RZ, PT ;  /* 0x000000ff0200720c */ /* 0x000fe40003f45270 */
[----:B------:R-:W-:-:S11]  /*0c30*/  ISETP.GE.U32.AND P0, PT, R16, 0x2, PT ;  /* 0x000000021000780c */ /* 0x000fd60003f06070 */
[----:B0-----:R-:W-:Y:S05]  /*0c40*/  @P2 BRA `(.L_x_2038) ;  /* 0x0000000000542947 */ /* 0x001fea0003800000 */
[----:B------:R-:W0:Y:S01]  /*0c50*/  S2UR UR6, SR_CgaCtaId ;  /* 0x00000000000679c3 */ /* 0x000e220000008800 */
[----:B------:R-:W-:Y:S02]  /*0c60*/  UMOV UR5, 0x400 ;  /* 0x0000040000057882 */ /* 0x000fe40000000000 */
[----:B0-----:R-:W-:-:S09]  /*0c70*/  ULEA UR5, UR6, UR5, 0x18 ;  /* 0x0000000506057291 */ /* 0x001fd2000f8ec03f */
[----:B------:R-:W0:Y:S04]  /*0c80*/  LDS.128 R4, [UR5+0x10] ;  /* 0x00001005ff047984 */ /* 0x000e280008000c00 */
[----:B------:R-:W1:Y:S01]  /*0c90*/  LDS.128 R8, [UR5+0x20] ;  /* 0x00002005ff087984 */ /* 0x000e620008000c00 */
[----:B0-----:R-:W-:Y:S01]  /*0ca0*/  FADD.FTZ R23, R12, R4 ;  /* 0x000000040c177221 */ /* 0x001fe20000010000 */
[----:B------:R-:W-:Y:S02]  /*0cb0*/  FADD.FTZ R4, R13, R5 ;  /* 0x000000050d047221 */ /* 0x000fe40000010000 */
[----:B------:R-:W0:Y:S01]  /*0cc0*/  LDS.128 R12, [UR5+0x30] ;  /* 0x00003005ff0c7984 */ /* 0x000e220008000c00 */
[----:B------:R-:W-:Y:S01]  /*0cd0*/  FADD.FTZ R23, R23, R6 ;  /* 0x0000000617177221 */ /* 0x000fe20000010000 */
[----:B------:R-:W-:-:S02]  /*0ce0*/  FADD.FTZ R6, R4, R7 ;  /* 0x0000000704067221 */ /* 0x000fc40000010000 */
[----:B------:R-:W2:Y:S01]  /*0cf0*/  LDS.64 R4, [UR5+0x40] ;  /* 0x00004005ff047984 */ /* 0x000ea20008000a00 */
[----:B-1----:R-:W-:Y:S01]  /*0d00*/  FADD.FTZ R23, R23, R8 ;  /* 0x0000000817177221 */ /* 0x002fe20000010000 */
[----:B------:R-:W-:-:S03]  /*0d10*/  FADD.FTZ R6, R6, R9 ;  /* 0x0000000906067221 */ /* 0x000fc60000010000 */
[----:B------:R-:W-:Y:S01]  /*0d20*/  FADD.FTZ R23, R23, R10 ;  /* 0x0000000a17177221 */ /* 0x000fe20000010000 */
[----:B------:R-:W-:-:S03]  /*0d30*/  FADD.FTZ R6, R6, R11 ;  /* 0x0000000b06067221 */ /* 0x000fc60000010000 */
[----:B0-----:R-:W-:Y:S01]  /*0d40*/  FADD.FTZ R23, R23, R12 ;  /* 0x0000000c17177221 */ /* 0x001fe20000010000 */
[----:B------:R-:W-:-:S03]  /*0d50*/  FADD.FTZ R6, R6, R13 ;  /* 0x0000000d06067221 */ /* 0x000fc60000010000 */
[----:B------:R-:W-:Y:S01]  /*0d60*/  FADD.FTZ R23, R23, R14 ;  /* 0x0000000e17177221 */ /* 0x000fe20000010000 */
[----:B------:R-:W-:-:S03]  /*0d70*/  FADD.FTZ R6, R6, R15 ;  /* 0x0000000f06067221 */ /* 0x000fc60000010000 */
[----:B--2---:R-:W-:Y:S01]  /*0d80*/  FADD.FTZ R12, R23, R4 ;  /* 0x00000004170c7221 */ /* 0x004fe20000010000 */
[----:B------:R-:W-:-:S07]  /*0d90*/  FADD.FTZ R13, R6, R5 ;  /* 0x00000005060d7221 */ /* 0x000fce0000010000 */
.L_x_2038:
[----:B------:R-:W-:Y:S05]  /*0da0*/  BSYNC B0 ;  /* 0x0000000000007941 */ /* 0x000fea0003800000 */
.L_x_2037:
[----:B------:R-:W-:Y:S05]  /*0db0*/  @!P0 BRA `(.L_x_2039) ;  /* 0x0000001000708947 */ /* 0x000fea0003800000 */
        /* <DEDUP_REMOVED lines=10> */
[----:B------:R-:W-:Y:S01]  /*0e60*/  LOP3.LUT P0, RZ, R17, 0x2, RZ, 0xc0, !PT ;  /* 0x0000000211ff7812 */ /* 0x000fe2000780c0ff */
[----:B------:R-:W-:Y:S01]  /*0e70*/  IMAD R7, R3, UR7, R0 ;  /* 0x0000000703077c24 */ /* 0x000fe2000f8e0200 */
[----:B------:R-:W-:Y:S02]  /*0e80*/  MOV R9, 0xffffffff ;  /* 0xffffffff00097802 */ /* 0x000fe40000000f00 */
[----:B------:R-:W-:Y:S02]  /*0e90*/  SEL R11, R16, RZ, !P0 ;  /* 0x000000ff100b7207 */ /* 0x000fe40004000000 */
[----:B------:R-:W-:Y:S02]  /*0ea0*/  SEL R9, R9, 0x1, P0 ;  /* 0x0000000109097807 */ /* 0x000fe40000000000 */
[----:B------:R-:W-:Y:S02]  /*0eb0*/  ISETP.NE.AND P0, PT, R11, -0x1, PT ;  /* 0xffffffff0b00780c */ /* 0x000fe40003f05270 */
[----:B------:R-:W-:-:S04]  /*0ec0*/  LEA R6, P3, R7, R14, 0x3 ;  /* 0x0000000e07067211 */ /* 0x000fc800078618ff */
[----:B------:R-:W-:-:S05]  /*0ed0*/  LEA.HI.X R7, R7, R15, RZ, 0x3, P3 ;  /* 0x0000000f07077211 */ /* 0x000fca00018f1cff */
[----:B------:R0:W-:Y:S01]  /*0ee0*/  STG.E.64 desc[UR8][R6.64], R12 ;  /* 0x0000000c06007986 */ /* 0x0001e2000c101b08 */
[----:B------:R-:W-:Y:S06]  /*0ef0*/  MEMBAR.ALL.GPU ;  /* 0x0000000000007992 */ /* 0x000fec000000a000 */
[----:B------:R-:W-:-:S00]  /*0f00*/  ERRBAR ;  /* 0x00000000000079ab */ /* 0x000fc00000000000 */
[----:B------:R-:W-:Y:S06]  /*0f10*/  CGAERRBAR ;  /* 0x00000000000075ab */ /* 0x000fec0000000000 */
[----:B------:R0:W-:Y:S01]  /*0f20*/  REDG.E.ADD.S32.STRONG.GPU desc[UR8][R4.64], R9 ;  /* 0x000000090400798e */ /* 0x0001e2000c10e388 */
[----:B------:R-:W-:Y:S05]  /*0f30*/  @!P0 BRA `(.L_x_2040) ;  /* 0x0000000000148947 */ /* 0x000fea0003800000 */
.L_x_2041:
[----:B0-----:R-:W2:Y:S04]  /*0f40*/  LDG.E.STRONG.GPU R6, desc[UR8][R4.64] ;  /* 0x0000000804067981 */ /* 0x001ea8000c1ef900 */
[----:B--2---:R-:W-:Y:S01]  /*0f50*/  CCTL.IVALL ;  /* 0x00000000ff00798f */ /* 0x004fe20002000000 */
[----:B------:R-:W-:Y:S05]  /*0f60*/  YIELD ;  /* 0x0000000000007946 */ /* 0x000fea0003800000 */
[----:B------:R-:W-:-:S13]  /*0f70*/  ISETP.NE.AND P0, PT, R6, R11, PT ;  /* 0x0000000b0600720c */ /* 0x000fda0003f05270 */
[----:B------:R-:W-:Y:S05]  /*0f80*/  @P0 BRA `(.L_x_2041) ;  /* 0xfffffffc00ec0947 */ /* 0x000fea000383ffff */
.L_x_2040:
[----:B------:R-:W-:Y:S01]  /*0f90*/  ISETP.NE.AND P0, PT, R16, RZ, PT ;  /* 0x000000ff1000720c */ /* 0x000fe20003f05270 */
[----:B------:R-:W-:Y:S05]  /*0fa0*/  WARPSYNC.ALL ;  /* 0x0000000000007948 */ /* 0x000fea0003800000 */
[----:B------:R-:W-:Y:S07]  /*0fb0*/  BAR.SYNC.DEFER_BLOCKING 0x0 ;  /* 0x0000000000007b1d */ /* 0x000fee0000010000 */
[----:B------:R-:W-:Y:S05]  /*0fc0*/  @!P0 BRA `(.L_x_2039) ;  /* 0x0000000c00ec8947 */ /* 0x000fea0003800000 */
[----:B0-----:R-:W-:Y:S01]  /*0fd0*/  IADD3 R4, R16, -0x1, RZ ;  /* 0xffffffff10047810 */ /* 0x001fe20007ffe0ff */
        /* <DEDUP_REMOVED lines=12> */
.L_x_2045:
[----:B------:R-:W-:-:S13]  /*10a0*/  ISETP.EQ.OR P5, PT, R11, UR7, P2 ;  /* 0x000000070b007c0c */ /* 0x000fda00097a2670 */
[----:B------:R-:W-:-:S04]  /*10b0*/  @!P5 IMAD R31, R3, R11, R0 ;  /* 0x0000000b031fd224 */ /* 0x000fc800078e0200 */
[----:B------:R-:W-:-:S05]  /*10c0*/  @!P5 IMAD.WIDE.U32 R30, R31, 0x8, R14 ;  /* 0x000000081f1ed825 */ /* 0x000fca00078e000e */
[----:B------:R0:W2:Y:S01]  /*10d0*/  @!P5 LDG.E.64 R8, desc[UR8][R30.64] ;  /* 0x000000081e08d981 */ /* 0x0000a2000c1e1b00 */
[C---:B------:R-:W-:Y:S02]  /*10e0*/  IADD3 R7, R11.reuse, 0x1, RZ ;  /* 0x000000010b077810 */ /* 0x040fe40007ffe0ff */
[----:B------:R-:W-:Y:S02]  /*10f0*/  IADD3 R4, R11, 0x2, RZ ;  /* 0x000000020b047810 */ /* 0x000fe40007ffe0ff */
[----:B------:R-:W-:Y:S02]  /*1100*/  ISETP.EQ.OR P6, PT, R7, UR7, P2 ;  /* 0x0000000707007c0c */ /* 0x000fe400097c2670 */
[----:B------:R-:W-:-:S11]  /*1110*/  ISETP.EQ.OR P3, PT, R4, UR7, P2 ;  /* 0x0000000704007c0c */ /* 0x000fd60009762670 */
[C-C-:B------:R-:W-:Y:S02]  /*1120*/  @!P6 IMAD R7, R3.reuse, R7, R0.reuse ;  /* 0x000000070307e224 */ /* 0x140fe400078e0200 */
[----:B------:R-:W-:Y:S02]  /*1130*/  @!P3 IMAD R5, R3, R4, R0 ;  /* 0x000000040305b224 */ /* 0x000fe400078e0200 */
[----:B------:R-:W-:-:S04]  /*1140*/  @!P6 IMAD.WIDE.U32 R6, R7, 0x8, R14 ;  /* 0x000000080706e825 */ /* 0x000fc800078e000e */
[----:B0-----:R-:W-:Y:S02]  /*1150*/  @!P3 IMAD.WIDE.U32 R30, R5, 0x8, R14 ;  /* 0x00000008051eb825 */ /* 0x001fe400078e000e */
[----:B------:R-:W3:Y:S04]  /*1160*/  @!P6 LDG.E.64 R6, desc[UR8][R6.64] ;  /* 0x000000080606e981 */ /* 0x000ee8000c1e1b00 */
[----:B------:R-:W4:Y:S01]  /*1170*/  @!P3 LDG.E.64 R4, desc[UR8][R30.64] ;  /* 0x000000081e04b981 */ /* 0x000f22000c1e1b00 */
[----:B--2---:R-:W-:Y:S01]  /*1180*/  @!P5 FADD.FTZ R12, R12, R8 ;  /* 0x000000080c0cd221 */ /* 0x004fe20000010000 */
[----:B------:R-:W-:-:S04]  /*1190*/  IADD3 R8, R11, 0x3, RZ ;  /* 0x000000030b087810 */ /* 0x000fc80007ffe0ff */
[----:B------:R-:W-:Y:S01]  /*11a0*/  ISETP.EQ.OR P4, PT, R8, UR7, P2 ;  /* 0x0000000708007c0c */ /* 0x000fe20009782670 */
[----:B------:R-:W-:-:S12]  /*11b0*/  @!P5 FADD.FTZ R13, R13, R9 ;  /* 0x000000090d0dd221 */ /* 0x000fd80000010000 */
[----:B------:R-:W-:-:S04]  /*11c0*/  @!P4 IMAD R23, R3, R8, R0 ;  /* 0x000000080317c224 */ /* 0x000fc800078e0200 */
[----:B------:R-:W-:-:S06]  /*11d0*/  @!P4 IMAD.WIDE.U32 R8, R23, 0x8, R14 ;  /* 0x000000081708c825 */ /* 0x000fcc00078e000e */
[----:B------:R-:W2:Y:S01]  /*11e0*/  @!P4 LDG.E.64 R8, desc[UR8][R8.64] ;  /* 0x000000080808c981 */ /* 0x000ea2000c1e1b00 */
[----:B---3--:R-:W-:Y:S01]  /*11f0*/  @!P6 FADD.FTZ R12, R12, R6 ;  /* 0x000000060c0ce221 */ /* 0x008fe20000010000 */
[----:B------:R-:W-:-:S03]  /*1200*/  IADD3 R6, R11, 0x4, RZ ;  /* 0x000000040b067810 */ /* 0x000fc60007ffe0ff */
[----:B----4-:R-:W-:Y:S01]  /*1210*/  @!P3 FADD.FTZ R12, R12, R4 ;  /* 0x000000040c0cb221 */ /* 0x010fe20000010000 */
[----:B------:R-:W-:Y:S02]  /*1220*/  ISETP.EQ.OR P5, PT, R6, UR7, P2 ;  /* 0x0000000706007c0c */ /* 0x000fe400097a2670 */
[----:B------:R-:W-:Y:S01]  /*1230*/  IADD3 R4, R11, 0x5, RZ ;  /* 0x000000050b047810 */ /* 0x000fe20007ffe0ff */
[----:B------:R-:W-:-:S03]  /*1240*/  @!P6 FADD.FTZ R13, R13, R7 ;  /* 0x000000070d0de221 */ /* 0x000fc60000010000 */
[----:B------:R-:W-:Y:S01]  /*1250*/  ISETP.EQ.OR P6, PT, R4, UR7, P2 ;  /* 0x0000000704007c0c */ /* 0x000fe200097c2670 */
[----:B------:R-:W-:-:S06]  /*1260*/  @!P3 FADD.FTZ R13, R13, R5 ;  /* 0x000000050d0db221 */ /* 0x000fcc0000010000 */
[----:B------:R-:W-:-:S04]  /*1270*/  @!P5 IMAD R7, R3, R6, R0 ;  /* 0x000000060307d224 */ /* 0x000fc800078e0200 */
[----:B------:R-:W-:-:S04]  /*1280*/  @!P5 IMAD.WIDE.U32 R6, R7, 0x8, R14 ;  /* 0x000000080706d825 */ /* 0x000fc800078e000e */
[----:B------:R-:W-:Y:S02]  /*1290*/  @!P6 IMAD R5, R3, R4, R0 ;  /* 0x000000040305e224 */ /* 0x000fe400078e0200 */
[----:B------:R-:W3:Y:S02]  /*12a0*/  @!P5 LDG.E.64 R6, desc[UR8][R6.64] ;  /* 0x000000080606d981 */ /* 0x000ee4000c1e1b00 */
[----:B------:R-:W-:-:S06]  /*12b0*/  @!P6 IMAD.WIDE.U32 R4, R5, 0x8, R14 ;  /* 0x000000080504e825 */ /* 0x000fcc00078e000e */
        /* <DEDUP_REMOVED lines=8> */
[----:B------:R-:W-:-:S04]  /*1340*/  IADD3 R23, R11, 0x7, RZ ;  /* 0x000000070b177810 */ /* 0x000fc80007ffe0ff */
[----:B------:R-:W-:Y:S01]  /*1350*/  ISETP.EQ.OR P4, PT, R23, UR7, P2 ;  /* 0x0000000717007c0c */ /* 0x000fe20009782670 */
[----:B---3--:R-:W-:Y:S01]  /*1360*/  @!P5 FADD.FTZ R13, R13, R7 ;  /* 0x000000070d0dd221 */ /* 0x008fe20000010000 */
[----:B------:R-:W-:Y:S01]  /*1370*/  @!P5 FADD.FTZ R12, R12, R6 ;  /* 0x000000060c0cd221 */ /* 0x000fe20000010000 */
[----:B------:R-:W-:Y:S02]  /*1380*/  IADD3 R6, R11, 0x8, RZ ;  /* 0x000000080b067810 */ /* 0x000fe40007ffe0ff */
[----:B----4-:R-:W-:Y:S01]  /*1390*/  @!P6 FADD.FTZ R13, R13, R5 ;  /* 0x000000050d0de221 */ /* 0x010fe20000010000 */
[----:B------:R-:W-:Y:S01]  /*13a0*/  @!P6 FADD.FTZ R12, R12, R4 ;  /* 0x000000040c0ce221 */ /* 0x000fe20000010000 */
[----:B------:R-:W-:Y:S02]  /*13b0*/  ISETP.EQ.OR P6, PT, R6, UR7, P2 ;  /* 0x0000000706007c0c */ /* 0x000fe400097c2670 */
[----:B------:R-:W-:-:S04]  /*13c0*/  IADD3 R7, R11, 0x9, RZ ;  /* 0x000000090b077810 */ /* 0x000fc80007ffe0ff */
[----:B------:R-:W-:-:S04]  /*13d0*/  @!P4 IMAD R5, R3, R23, R0 ;  /* 0x000000170305c224 */ /* 0x000fc800078e0200 */
[----:B------:R-:W-:Y:S01]  /*13e0*/  @!P4 IMAD.WIDE.U32 R4, R5, 0x8, R14 ;  /* 0x000000080504c825 */ /* 0x000fe200078e000e */
[----:B------:R-:W-:-:S05]  /*13f0*/  ISETP.EQ.OR P5, PT, R7, UR7, P2 ;  /* 0x0000000707007c0c */ /* 0x000fca00097a2670 */
[----:B------:R-:W3:Y:S01]  /*1400*/  @!P4 LDG.E.64 R4, desc[UR8][R4.64] ;  /* 0x000000080404c981 */ /* 0x000ee2000c1e1b00 */
[----:B------:R-:W-:-:S07]  /*1410*/  @!P6 IMAD R23, R3, R6, R0 ;  /* 0x000000060317e224 */ /* 0x000fce00078e0200 */
[----:B------:R-:W-:-:S04]  /*1420*/  @!P5 IMAD R7, R3, R7, R0 ;  /* 0x000000070307d224 */ /* 0x000fc800078e0200 */
[----:B------:R-:W-:-:S06]  /*1430*/  @!P5 IMAD.WIDE.U32 R6, R7, 0x8, R14 ;  /* 0x000000080706d825 */ /* 0x000fcc00078e000e */
[----:B------:R-:W4:Y:S01]  /*1440*/  @!P5 LDG.E.64 R6, desc[UR8][R6.64] ;  /* 0x000000080606d981 */ /* 0x000f22000c1e1b00 */
[----:B--2---:R-:W-:Y:S01]  /*1450*/  @!P3 FADD.FTZ R12, R12, R8 ;  /* 0x000000080c0cb221 */ /* 0x004fe20000010000 */
[----:B------:R-:W-:Y:S01]  /*1460*/  @!P3 FADD.FTZ R13, R13, R9 ;  /* 0x000000090d0db221 */ /* 0x000fe20000010000 */
[----:B------:R-:W-:-:S06]  /*1470*/  @!P6 IMAD.WIDE.U32 R8, R23, 0x8, R14 ;  /* 0x000000081708e825 */ /* 0x000fcc00078e000e */
[----:B------:R-:W2:Y:S01]  /*1480*/  @!P6 LDG.E.64 R8, desc[UR8][R8.64] ;  /* 0x000000080808e981 */ /* 0x000ea2000c1e1b00 */
[----:B---3--:R-:W-:Y:S01]  /*1490*/  @!P4 FADD.FTZ R13, R13, R5 ;  /* 0x000000050d0dc221 */ /* 0x008fe20000010000 */
[C---:B------:R-:W-:Y:S01]  /*14a0*/  IADD3 R5, R11.reuse, 0xa, RZ ;  /* 0x0000000a0b057810 */ /* 0x040fe20007ffe0ff */
[----:B------:R-:W-:Y:S01]  /*14b0*/  @!P4 FADD.FTZ R12, R12, R4 ;  /* 0x000000040c0cc221 */ /* 0x000fe20000010000 */
[----:B------:R-:W-:Y:S02]  /*14c0*/  IADD3 R4, R11, 0xb, RZ ;  /* 0x0000000b0b047810 */ /* 0x000fe40007ffe0ff */
[----:B------:R-:W-:Y:S02]  /*14d0*/  ISETP.EQ.OR P4, PT, R5, UR7, P2 ;  /* 0x0000000705007c0c */ /* 0x000fe40009782670 */
[----:B------:R-:W-:Y:S01]  /*14e0*/  ISETP.EQ.OR P3, PT, R4, UR7, P2 ;  /* 0x0000000704007c0c */ /* 0x000fe20009762670 */
[----:B--2---:R-:W-:Y:S01]  /*14f0*/  @!P6 FADD.FTZ R12, R12, R8 ;  /* 0x000000080c0ce221 */ /* 0x004fe20000010000 */
[----:B------:R-:W-:-:S09]  /*1500*/  @!P6 FADD.FTZ R13, R13, R9 ;  /* 0x000000090d0de221 */ /* 0x000fd20000010000 */
[----:B------:R-:W-:Y:S02]  /*1510*/  @!P4 IMAD R9, R3, R5, R0 ;  /* 0x000000050309c224 */ /* 0x000fe400078e0200 */
[----:B----4-:R-:W-:Y:S01]  /*1520*/  @!P5 FADD.FTZ R12, R12, R6 ;  /* 0x000000060c0cd221 */ /* 0x010fe20000010000 */
[----:B------:R-:W-:Y:S01]  /*1530*/  IADD3 R6, R11, 0xc, RZ ;  /* 0x0000000c0b067810 */ /* 0x000fe20007ffe0ff */
[----:B------:R-:W-:-:S04]  /*1540*/  @!P4 IMAD.WIDE.U32 R8, R9, 0x8, R14 ;  /* 0x000000080908c825 */ /* 0x000fc800078e000e */
[----:B------:R-:W-:Y:S01]  /*1550*/  @!P3 IMAD R5, R3, R4, R0 ;  /* 0x000000040305b224 */ /* 0x000fe200078e0200 */
[----:B------:R-:W-:Y:S01]  /*1560*/  ISETP.EQ.OR P6, PT, R6, UR7, P2 ;  /* 0x0000000706007c0c */ /* 0x000fe200097c2670 */
[----:B------:R-:W2:Y:S02]  /*1570*/  @!P4 LDG.E.64 R8, desc[UR8][R8.64] ;  /* 0x000000080808c981 */ /* 0x000ea4000c1e1b00 */
[----:B------:R-:W-:-:S06]  /*1580*/  @!P3 IMAD.WIDE.U32 R4, R5, 0x8, R14 ;  /* 0x000000080504b825 */ /* 0x000fcc00078e000e */
[----:B------:R-:W3:Y:S01]  /*1590*/  @!P3 LDG.E.64 R4, desc[UR8][R4.64] ;  /* 0x000000080404b981 */ /* 0x000ee2000c1e1b00 */
[----:B------:R-:W-:-:S03]  /*15a0*/  @!P5 FADD.FTZ R13, R13, R7 ;  /* 0x000000070d0dd221 */ /* 0x000fc60000010000 */
[----:B------:R-:W-:-:S04]  /*15b0*/  @!P6 IMAD R23, R3, R6, R0 ;  /* 0x000000060317e224 */ /* 0x000fc800078e0200 */
[----:B------:R-:W-:-:S06]  /*15c0*/  @!P6 IMAD.WIDE.U32 R6, R23, 0x8, R14 ;  /* 0x000000081706e825 */ /* 0x000fcc00078e000e */
[----:B------:R-:W4:Y:S01]  /*15d0*/  @!P6 LDG.E.64 R6, desc[UR8][R6.64] ;  /* 0x000000080606e981 */ /* 0x000f22000c1e1b00 */
[----:B------:R-:W-:-:S04]  /*15e0*/  IADD3 R23, R11, 0xd, RZ ;  /* 0x0000000d0b177810 */ /* 0x000fc80007ffe0ff */
[----:B------:R-:W-:Y:S01]  /*15f0*/  ISETP.EQ.OR P5, PT, R23, UR7, P2 ;  /* 0x0000000717007c0c */ /* 0x000fe200097a2670 */
[----:B--2---:R-:W-:Y:S01]  /*1600*/  @!P4 FADD.FTZ R13, R13, R9 ;  /* 0x000000090d0dc221 */ /* 0x004fe20000010000 */
[C---:B------:R-:W-:Y:S01]  /*1610*/  IADD3 R9, R11.reuse, 0xe, RZ ;  /* 0x0000000e0b097810 */ /* 0x040fe20007ffe0ff */
[----:B------:R-:W-:Y:S01]  /*1620*/  @!P4 FADD.FTZ R12, R12, R8 ;  /* 0x000000080c0cc221 */ /* 0x000fe20000010000 */
[----:B------:R-:W-:Y:S02]  /*1630*/  IADD3 R8, R11, 0xf, RZ ;  /* 0x0000000f0b087810 */ /* 0x000fe40007ffe0ff */
[----:B------:R-:W-:Y:S01]  /*1640*/  ISETP.EQ.OR P4, PT, R9, UR7, P2 ;  /* 0x0000000709007c0c */ /* 0x000fe20009782670 */
[----:B---3--:R-:W-:-:S06]  /*1650*/  @!P3 FADD.FTZ R13, R13, R5 ;  /* 0x000000050d0db221 */ /* 0x008fcc0000010000 */
[----:B------:R-:W-:Y:S02]  /*1660*/  @!P5 IMAD R5, R3, R23, R0 ;  /* 0x000000170305d224 */ /* 0x000fe400078e0200 */
[----:B------:R-:W-:Y:S01]  /*1670*/  @!P3 FADD.FTZ R12, R12, R4 ;  /* 0x000000040c0cb221 */ /* 0x000fe20000010000 */
[----:B------:R-:W-:Y:S01]  /*1680*/  ISETP.EQ.OR P3, PT, R8, UR7, P2 ;  /* 0x0000000708007c0c */ /* 0x000fe20009762670 */
[----:B------:R-:W-:-:S04]  /*1690*/  @!P5 IMAD.WIDE.U32 R4, R5, 0x8, R14 ;  /* 0x000000080504d825 */ /* 0x000fc800078e000e */
[----:B------:R-:W-:Y:S02]  /*16a0*/  @!P4 IMAD R9, R3, R9, R0 ;  /* 0x000000090309c224 */ /* 0x000fe400078e0200 */
[----:B------:R-:W2:Y:S01]  /*16b0*/  @!P5 LDG.E.64 R4, desc[UR8][R4.64] ;  /* 0x000000080404d981 */ /* 0x000ea2000c1e1b00 */
[----:B----4-:R-:W-:Y:S01]  /*16c0*/  @!P6 FADD.FTZ R12, R12, R6 ;  /* 0x000000060c0ce221 */ /* 0x010fe20000010000 */
[----:B------:R-:W-:Y:S01]  /*16d0*/  @!P6 FADD.FTZ R13, R13, R7 ;  /* 0x000000070d0de221 */ /* 0x000fe20000010000 */
        /* <DEDUP_REMOVED lines=15> */
.L_x_2044:
[----:B------:R-:W-:-:S13]  /*17d0*/  ISETP.GT.AND P3, PT, R10, 0x4, PT ;  /* 0x000000040a00780c */ /* 0x000fda0003f64270 */
[----:B------:R-:W-:Y:S05]  /*17e0*/  @!P3 BRA `(.L_x_2046) ;  /* 0x0000000000ecb947 */ /* 0x000fea0003800000 */
[C---:B------:R-:W-:Y:S02]  /*17f0*/  ISETP.EQ.OR P3, PT, R11.reuse, UR7, P2 ;  /* 0x000000070b007c0c */ /* 0x040fe40009762670 */
[----:B------:R-:W-:-:S04]  /*1800*/  IADD3 R9, R11, 0x1, RZ ;  /* 0x000000010b097810 */ /* 0x000fc80007ffe0ff */
[----:B------:R-:W-:-:S07]  /*1810*/  ISETP.EQ.OR P4, PT, R9, UR7, P2 ;  /* 0x0000000709007c0c */ /* 0x000fce0009782670 */
[----:B------:R-:W-:-:S04]  /*1820*/  @!P3 IMAD R5, R11, R3, R0 ;  /* 0x000000030b05b224 */ /* 0x000fc800078e0200 */
[----:B------:R-:W-:-:S06]  /*1830*/  @!P3 IMAD.WIDE.U32 R4, R5, 0x8, R14 ;  /* 0x000000080504b825 */ /* 0x000fcc00078e000e */
[----:B------:R-:W2:Y:S01]  /*1840*/  @!P3 LDG.E.64 R4, desc[UR8][R4.64] ;  /* 0x000000080404b981 */ /* 0x000ea2000c1e1b00 */
[----:B------:R-:W-:-:S04]  /*1850*/  @!P4 IMAD R9, R3, R9, R0 ;  /* 0x000000090309c224 */ /* 0x000fc800078e0200 */
[----:B------:R-:W-:-:S06]  /*1860*/  @!P4 IMAD.WIDE.U32 R8, R9, 0x8, R14 ;  /* 0x000000080908c825 */ /* 0x000fcc00078e000e */
[----:B------:R-:W3:Y:S01]  /*1870*/  @!P4 LDG.E.64 R8, desc[UR8][R8.64] ;  /* 0x000000080808c981 */ /* 0x000ee2000c1e1b00 */
[C---:B------:R-:W-:Y:S02]  /*1880*/  IADD3 R31, R11.reuse, 0x2, RZ ;  /* 0x000000020b1f7810 */ /* 0x040fe40007ffe0ff */
[----:B------:R-:W-:Y:S02]  /*1890*/  IADD3 R6, R11, 0x3, RZ ;  /* 0x000000030b067810 */ /* 0x000fe40007ffe0ff */
[----:B------:R-:W-:Y:S02]  /*18a0*/  ISETP.EQ.OR P5, PT, R31, UR7, P2 ;  /* 0x000000071f007c0c */ /* 0x000fe400097a2670 */
[----:B------:R-:W-:Y:S02]  /*18b0*/  ISETP.EQ.OR P0, PT, R6, UR7, P2 ;  /* 0x0000000706007c0c */ /* 0x000fe40009702670 */
[----:B------:R-:W-:-:S09]  /*18c0*/  IADD3 R11, R11, 0x4, RZ ;  /* 0x000000040b0b7810 */ /* 0x000fd20007ffe0ff */
[----:B------:R-:W-:-:S04]  /*18d0*/  @!P5 IMAD R31, R3, R31, R0 ;  /* 0x0000001f031fd224 */ /* 0x000fc800078e0200 */
[----:B------:R-:W-:-:S04]  /*18e0*/  @!P5 IMAD.WIDE.U32 R30, R31, 0x8, R14 ;  /* 0x000000081f1ed825 */ /* 0x000fc800078e000e */
[----:B--2---:R-:W-:Y:S01]  /*18f0*/  @!P3 FADD.FTZ R13, R13, R5 ;  /* 0x000000050d0db221 */ /* 0x004fe20000010000 */
[----:B------:R-:W-:Y:S02]  /*1900*/  @!P0 IMAD R5, R3, R6, R0 ;  /* 0x0000000603058224 */ /* 0x000fe400078e0200 */
[----:B------:R-:W-:Y:S01]  /*1910*/  @!P3 FADD.FTZ R12, R12, R4 ;  /* 0x000000040c0cb221 */ /* 0x000fe20000010000 */
[----:B------:R-:W2:Y:S01]  /*1920*/  @!P5 LDG.E.64 R6, desc[UR8][R30.64] ;  /* 0x000000081e06d981 */ /* 0x000ea2000c1e1b00 */
[----:B------:R-:W-:Y:S01]  /*1930*/  ISETP.EQ.OR P3, PT, R11, UR7, P2 ;  /* 0x000000070b007c0c */ /* 0x000fe20009762670 */
[----:B------:R-:W-:-:S06]  /*1940*/  @!P0 IMAD.WIDE.U32 R4, R5, 0x8, R14 ;  /* 0x0000000805048825 */ /* 0x000fcc00078e000e */
[----:B------:R-:W4:Y:S01]  /*1950*/  @!P0 LDG.E.64 R4, desc[UR8][R4.64] ;  /* 0x0000000804048981 */ /* 0x000f22000c1e1b00 */
[----:B---3--:R-:W-:Y:S01]  /*1960*/  @!P4 FADD.FTZ R13, R13, R9 ;  /* 0x000000090d0dc221 */ /* 0x008fe20000010000 */
[----:B------:R-:W-:-:S04]  /*1970*/  @!P4 FADD.FTZ R12, R12, R8 ;  /* 0x000000080c0cc221 */ /* 0x000fc80000010000 */
[----:B------:R-:W-:-:S04]  /*1980*/  @!P3 IMAD R9, R3, R11, R0 ;  /* 0x0000000b0309b224 */ /* 0x000fc800078e0200 */
[----:B------:R-:W-:-:S06]  /*1990*/  @!P3 IMAD.WIDE.U32 R8, R9, 0x8, R14 ;  /* 0x000000080908b825 */ /* 0x000fcc00078e000e */
[----:B------:R-:W3:Y:S01]  /*19a0*/  @!P3 LDG.E.64 R8, desc[UR8][R8.64] ;  /* 0x000000080808b981 */ /* 0x000ee2000c1e1b00 */
[----:B--2---:R-:W-:Y:S01]  /*19b0*/  @!P5 FADD.FTZ R12, R12, R6 ;  /* 0x000000060c0cd221 */ /* 0x004fe20000010000 */
[----:B------:R-:W-:Y:S01]  /*19c0*/  IADD3 R6, R11, 0x1, RZ ;  /* 0x000000010b067810 */ /* 0x000fe20007ffe0ff */
[----:B------:R-:W-:Y:S01]  /*19d0*/  @!P5 FADD.FTZ R13, R13, R7 ;  /* 0x000000070d0dd221 */ /* 0x000fe20000010000 */
[----:B------:R-:W-:Y:S02]  /*19e0*/  IADD3 R7, R11, 0x2, RZ ;  /* 0x000000020b077810 */ /* 0x000fe40007ffe0ff */
[----:B------:R-:W-:Y:S02]  /*19f0*/  ISETP.EQ.OR P5, PT, R6, UR7, P2 ;  /* 0x0000000706007c0c */ /* 0x000fe400097a2670 */
[----:B------:R-:W-:Y:S01]  /*1a00*/  ISETP.EQ.OR P6, PT, R7, UR7, P2 ;  /* 0x0000000707007c0c */ /* 0x000fe200097c2670 */
[----:B----4-:R-:W-:Y:S01]  /*1a10*/  @!P0 FADD.FTZ R12, R12, R4 ;  /* 0x000000040c0c8221 */ /* 0x010fe20000010000 */
[----:B------:R-:W-:-:S04]  /*1a20*/  IADD3 R4, R11, 0x3, RZ ;  /* 0x000000030b047810 */ /* 0x000fc80007ffe0ff */
[----:B------:R-:W-:Y:S01]  /*1a30*/  ISETP.EQ.OR P4, PT, R4, UR7, P2 ;  /* 0x0000000704007c0c */ /* 0x000fe20009782670 */
[----:B------:R-:W-:-:S04]  /*1a40*/  @!P0 FADD.FTZ R13, R13, R5 ;  /* 0x000000050d0d8221 */ /* 0x000fc80000010000 */
[C-C-:B------:R-:W-:Y:S02]  /*1a50*/  @!P5 IMAD R31, R3.reuse, R6, R0.reuse ;  /* 0x00000006031fd224 */ /* 0x140fe400078e0200 */
[----:B------:R-:W-:Y:S02]  /*1a60*/  @!P6 IMAD R7, R3, R7, R0 ;  /* 0x000000070307e224 */ /* 0x000fe400078e0200 */
[----:B------:R-:W-:-:S04]  /*1a70*/  @!P5 IMAD.WIDE.U32 R30, R31, 0x8, R14 ;  /* 0x000000081f1ed825 */ /* 0x000fc800078e000e */
[----:B---3--:R-:W-:Y:S01]  /*1a80*/  @!P3 FADD.FTZ R13, R13, R9 ;  /* 0x000000090d0db221 */ /* 0x008fe20000010000 */
[----:B------:R-:W-:-:S04]  /*1a90*/  @!P6 IMAD.WIDE.U32 R6, R7, 0x8, R14 ;  /* 0x000000080706e825 */ /* 0x000fc800078e000e */
[----:B------:R-:W-:Y:S01]  /*1aa0*/  @!P3 FADD.FTZ R12, R12, R8 ;  /* 0x000000080c0cb221 */ /* 0x000fe20000010000 */
[----:B------:R-:W-:Y:S02]  /*1ab0*/  @!P4 IMAD R9, R3, R4, R0 ;  /* 0x000000040309c224 */ /* 0x000fe400078e0200 */
[----:B------:R-:W2:Y:S02]  /*1ac0*/  @!P5 LDG.E.64 R4, desc[UR8][R30.64] ;  /* 0x000000081e04d981 */ /* 0x000ea4000c1e1b00 */
[----:B------:R-:W-:Y:S02]  /*1ad0*/  @!P4 IMAD.WIDE.U32 R8, R9, 0x8, R14 ;  /* 0x000000080908c825 */ /* 0x000fe400078e000e */
[----:B------:R-:W3:Y:S04]  /*1ae0*/  @!P6 LDG.E.64 R6, desc[UR8][R6.64] ;  /* 0x000000080606e981 */ /* 0x000ee8000c1e1b00 */
[----:B------:R-:W4:Y:S01]  /*1af0*/  @!P4 LDG.E.64 R8, desc[UR8][R8.64] ;  /* 0x000000080808c981 */ /* 0x000f22000c1e1b00 */
[----:B------:R-:W-:-:S02]  /*1b00*/  IADD3 R10, R10, -0x4, RZ ;  /* 0xfffffffc0a0a7810 */ /* 0x000fc40007ffe0ff */
[----:B------:R-:W-:Y:S02]  /*1b10*/  PLOP3.LUT P0, PT, PT, PT, PT, 0x8, 0x0 ;  /* 0x000000000000781c */ /* 0x000fe40003f0e170 */
[----:B------:R-:W-:Y:S02]  /*1b20*/  IADD3 R10, R10, -0x4, RZ ;  /* 0xfffffffc0a0a7810 */ /* 0x000fe40007ffe0ff */
[----:B------:R-:W-:Y:S01]  /*1b30*/  IADD3 R11, R11, 0x4, RZ ;  /* 0x000000040b0b7810 */ /* 0x000fe20007ffe0ff */
[----:B--2---:R-:W-:Y:S01]  /*1b40*/  @!P5 FADD.FTZ R12, R12, R4 ;  /* 0x000000040c0cd221 */ /* 0x004fe20000010000 */
[----:B------:R-:W-:-:S03]  /*1b50*/  @!P5 FADD.FTZ R13, R13, R5 ;  /* 0x000000050d0dd221 */ /* 0x000fc60000010000 */
[----:B---3--:R-:W-:Y:S01]  /*1b60*/  @!P6 FADD.FTZ R12, R12, R6 ;  /* 0x000000060c0ce221 */ /* 0x008fe20000010000 */
[----:B------:R-:W-:-:S03]  /*1b70*/  @!P6 FADD.FTZ R13, R13, R7 ;  /* 0x000000070d0de221 */ /* 0x000fc60000010000 */
[----:B----4-:R-:W-:Y:S01]  /*1b80*/  @!P4 FADD.FTZ R12, R12, R8 ;  /* 0x000000080c0cc221 */ /* 0x010fe20000010000 */
[----:B------:R-:W-:-:S07]  /*1b90*/  @!P4 FADD.FTZ R13, R13, R9 ;  /* 0x000000090d0dc221 */ /* 0x000fce0000010000 */
.L_x_2046:
[----:B------:R-:W-:-:S13]  /*1ba0*/  ISETP.NE.OR P0, PT, R10, RZ, P0 ;  /* 0x000000ff0a00720c */ /* 0x000fda0000705670 */
[----:B------:R-:W-:Y:S05]  /*1bb0*/  @!P0 BRA `(.L_x_2042) ;  /* 0x00000000007c8947 */ /* 0x000fea0003800000 */
.L_x_2043:
        /* <DEDUP_REMOVED lines=8> */
[----:B------:R-:W-:-:S04]  /*1c40*/  IADD3 R8, R11, 0x3, RZ ;  /* 0x000000030b087810 */ /* 0x000fc80007ffe0ff */
[----:B------:R-:W-:-:S05]  /*1c50*/  ISETP.EQ.OR P5, PT, R8, UR7, P2 ;  /* 0x0000000708007c0c */ /* 0x000fca00097a2670 */
[C-C-:B------:R-:W-:Y:S02]  /*1c60*/  @!P3 IMAD R31, R3.reuse, R31, R0.reuse ;  /* 0x0000001f031fb224 */ /* 0x140fe400078e0200 */
[----:B------:R-:W-:Y:S02]  /*1c70*/  @!P4 IMAD R7, R3, R7, R0 ;  /* 0x000000070307c224 */ /* 0x000fe400078e0200 */
[----:B------:R-:W-:-:S04]  /*1c80*/  @!P3 IMAD.WIDE.U32 R30, R31, 0x8, R14 ;  /* 0x000000081f1eb825 */ /* 0x000fc800078e000e */
[----:B------:R-:W-:-:S04]  /*1c90*/  @!P4 IMAD.WIDE.U32 R6, R7, 0x8, R14 ;  /* 0x000000080706c825 */ /* 0x000fc800078e000e */
[----:B------:R-:W-:Y:S02]  /*1ca0*/  @!P5 IMAD R9, R3, R8, R0 ;  /* 0x000000080309d224 */ /* 0x000fe400078e0200 */
[----:B------:R-:W3:Y:S02]  /*1cb0*/  @!P4 LDG.E.64 R6, desc[UR8][R6.64] ;  /* 0x000000080606c981 */ /* 0x000ee4000c1e1b00 */
[----:B------:R-:W-:-:S06]  /*1cc0*/  @!P5 IMAD.WIDE.U32 R8, R9, 0x8, R14 ;  /* 0x000000080908d825 */ /* 0x000fcc00078e000e */
[----:B------:R-:W4:Y:S01]  /*1cd0*/  @!P5 LDG.E.64 R8, desc[UR8][R8.64] ;  /* 0x000000080808d981 */ /* 0x000f22000c1e1b00 */
[----:B--2---:R-:W-:Y:S01]  /*1ce0*/  @!P0 FADD.FTZ R12, R12, R4 ;  /* 0x000000040c0c8221 */ /* 0x004fe20000010000 */
[----:B------:R-:W-:Y:S02]  /*1cf0*/  @!P0 FADD.FTZ R13, R13, R5 ;  /* 0x000000050d0d8221 */ /* 0x000fe40000010000 */
[----:B------:R-:W2:Y:S01]  /*1d00*/  @!P3 LDG.E.64 R4, desc[UR8][R30.64] ;  /* 0x000000081e04b981 */ /* 0x000ea2000c1e1b00 */
[----:B------:R-:W-:-:S04]  /*1d10*/  IADD3 R10, R10, -0x4, RZ ;  /* 0xfffffffc0a0a7810 */ /* 0x000fc80007ffe0ff */
[----:B------:R-:W-:Y:S02]  /*1d20*/  ISETP.NE.AND P0, PT, R10, RZ, PT ;  /* 0x000000ff0a00720c */ /* 0x000fe40003f05270 */
[----:B------:R-:W-:Y:S01]  /*1d30*/  IADD3 R11, R11, 0x4, RZ ;  /* 0x000000040b0b7810 */ /* 0x000fe20007ffe0ff */
[----:B--2---:R-:W-:Y:S01]  /*1d40*/  @!P3 FADD.FTZ R12, R12, R4 ;  /* 0x000000040c0cb221 */ /* 0x004fe20000010000 */
[----:B------:R-:W-:-:S03]  /*1d50*/  @!P3 FADD.FTZ R13, R13, R5 ;  /* 0x000000050d0db221 */ /* 0x000fc60000010000 */
[----:B---3--:R-:W-:Y:S01]  /*1d60*/  @!P4 FADD.FTZ R12, R12, R6 ;  /* 0x000000060c0cc221 */ /* 0x008fe20000010000 */
[----:B------:R-:W-:-:S03]  /*1d70*/  @!P4 FADD.FTZ R13, R13, R7 ;  /* 0x000000070d0dc221 */ /* 0x000fc60000010000 */
[----:B----4-:R-:W-:Y:S01]  /*1d80*/  @!P5 FADD.FTZ R12, R12, R8 ;  /* 0x000000080c0cd221 */ /* 0x010fe20000010000 */
[----:B------:R-:W-:Y:S01]  /*1d90*/  @!P5 FADD.FTZ R13, R13, R9 ;  /* 0x000000090d0dd221 */ /* 0x000fe20000010000 */
[----:B------:R-:W-:Y:S06]  /*1da0*/  @P0 BRA `(.L_x_2043) ;  /* 0xfffffffc00840947 */ /* 0x000fec000383ffff */
.L_x_2042:
        /* <DEDUP_REMOVED lines=12> */
.L_x_2048:
[----:B------:R-:W-:Y:S05]  /*1e70*/  BSYNC B0 ;  /* 0x0000000000007941 */ /* 0x000fea0003800000 */
.L_x_2047:
        /* <DEDUP_REMOVED lines=16> */
.L_x_2039:
[----:B------:R-:W1:Y:S01]  /*1f80*/  S2UR UR6, SR_CgaCtaId ;  /* 0x00000000000679c3 */ /* 0x000e620000008800 */
[----:B------:R-:W-:Y:S01]  /*1f90*/  UMOV UR5, 0x400 ;  /* 0x0000040000057882 */ /* 0x000fe20000000000 */
[----:B0-----:R-:W-:Y:S01]  /*1fa0*/  SHF.R.S32.HI R7, RZ, 0x1f, R28 ;  /* 0x0000001fff077819 */ /* 0x001fe2000001141c */
[----:B------:R-:W-:Y:S01]  /*1fb0*/  ULDC UR11, c[0x0][0x2a4] ;  /* 0x0000a900000b7ab9 */ /* 0x000fe20000000800 */
[C---:B------:R-:W-:Y:S01]  /*1fc0*/  SHF.L.U32 R6, R28.reuse, 0x2, RZ ;  /* 0x000000021c067819 */ /* 0x040fe200000006ff */
[----:B------:R-:W-:Y:S01]  /*1fd0*/  @P1 FMUL.FTZ R11, R13, UR11 ;  /* 0x0000000b0d0b1c20 */ /* 0x000fe20008410000 */
[----:B------:R-:W-:Y:S01]  /*1fe0*/  SHF.L.U64.HI R7, R28, 0x2, R7 ;  /* 0x000000021c077819 */ /* 0x000fe20000010207 */
[----:B------:R-:W-:Y:S01]  /*1ff0*/  @P1 FMUL.FTZ R10, R12, UR11 ;  /* 0x0000000b0c0a1c20 */ /* 0x000fe20008410000 */
[----:B------:R-:W0:Y:S01]  /*2000*/  @P1 LDC.64 R4, c[0x0][0x218] ;  /* 0x00008600ff041b82 */ /* 0x000e220000000a00 */
[----:B------:R-:W-:Y:S01]  /*2010*/  ULDC.64 UR12, c[0x0][0x228] ;  /* 0x00008a00000c7ab9 */ /* 0x000fe20000000a00 */
[----:B------:R-:W-:Y:S01]  /*2020*/  ULDC.64 UR14, c[0x0][0x230] ;  /* 0x00008c00000e7ab9 */ /* 0x000fe20000000a00 */
[----:B------:R-:W-:-:S02]  /*2030*/  IADD3 R14, P0, R6, UR12, RZ ;  /* 0x0000000c060e7c10 */ /* 0x000fc4000ff1e0ff */
[----:B------:R-:W-:Y:S02]  /*2040*/  IADD3 R6, P3, R6, UR14, RZ ;  /* 0x0000000e06067c10 */ /* 0x000fe4000ff7e0ff */
[C---:B------:R-:W-:Y:S02]  /*2050*/  IADD3.X R15, R7.reuse, UR13, RZ, P0, !PT ;  /* 0x0000000d070f7c10 */ /* 0x040fe400087fe4ff */
[----:B------:R-:W-:Y:S01]  /*2060*/  IADD3.X R7, R7, UR15, RZ, P3, !PT ;  /* 0x0000000f07077c10 */ /* 0x000fe20009ffe4ff */
[----:B------:R-:W-:Y:S01]  /*2070*/  ULDC.64 UR14, c[0x0][0x278] ;  /* 0x00009e00000e7ab9 */ /* 0x000fe20000000a00 */
[----:B-1----:R-:W-:Y:S01]  /*2080*/  ULEA UR5, UR6, UR5, 0x18 ;  /* 0x0000000506057291 */ /* 0x002fe2000f8ec03f */
[----:B0-----:R-:W-:-:S08]  /*2090*/  @P1 IMAD.WIDE R28, R18, 0x8, R4 ;  /* 0x00000008121c1825 */ /* 0x001fd000078e0204 */
[----:B------:R0:W-:Y:S04]  /*20a0*/  @!P2 STS.64 [UR5+0x50], R12 ;  /* 0x0000500cff00a988 */ /* 0x0001e80008000a05 */
[----:B------:R1:W-:Y:S01]  /*20b0*/  @P1 STG.E.64 desc[UR8][R28.64], R10 ;  /* 0x0000000a1c001986 */ /* 0x0003e2000c101b08 */
[----:B------:R-:W-:Y:S08]  /*20c0*/  BAR.SYNC.DEFER_BLOCKING 0x0 ;  /* 0x0000000000007b1d */ /* 0x000ff00000010000 */
[----:B0-----:R-:W0:Y:S01]  /*20d0*/  LDC R13, c[0x0][0x294] ;  /* 0x0000a500ff0d7b82 */ /* 0x001e220000000800 */
[----:B------:R2:W3:Y:S04]  /*20e0*/  LDG.E.64 R4, desc[UR8][R14.64] ;  /* 0x000000080e047981 */ /* 0x0004e8000c1e1b00 */
[----:B------:R-:W3:Y:S01]  /*20f0*/  LDG.E.64 R6, desc[UR8][R6.64] ;  /* 0x0000000806067981 */ /* 0x000ee2000c1e1b00 */
[----:B-1----:R-:W-:-:S02]  /*2100*/  SHF.R.U32.HI R10, RZ, 0x3, R2 ;  /* 0x00000003ff0a7819 */ /* 0x002fc40000011602 */
[----:B------:R-:W-:Y:S01]  /*2110*/  PRMT R11, R19, 0x7632, R11 ;  /* 0x00007632130b7816 */ /* 0x000fe2000000000b */
[----:B------:R-:W1:Y:S01]  /*2120*/  LDS.64 R8, [UR5+0x50] ;  /* 0x00005005ff087984 */ /* 0x000e620008000a00 */
[----:B------:R-:W-:Y:S01]  /*2130*/  ISETP.NE.AND P2, PT, RZ, UR10, PT ;  /* 0x0000000aff007c0c */ /* 0x000fe2000bf45270 */
[----:B0-----:R-:W-:Y:S01]  /*2140*/  IMAD R10, R13, UR7, R10 ;  /* 0x000000070d0a7c24 */ /* 0x001fe2000f8e020a */
[----:B------:R-:W-:Y:S02]  /*2150*/  SHF.L.U32 R19, R19, 0x10, RZ ;  /* 0x0000001013137819 */ /* 0x000fe400000006ff */
[C---:B------:R-:W-:Y:S02]  /*2160*/  PRMT R12, R20.reuse, 0x7632, R12 ;  /* 0x00007632140c7816 */ /* 0x040fe4000000000c */
[----:B------:R-:W-:Y:S02]  /*2170*/  SHF.L.U32 R11, R11, 0x10, RZ ;  /* 0x000000100b0b7819 */ /* 0x000fe400000006ff */
[----:B------:R-:W-:-:S02]  /*2180*/  SHF.L.U32 R13, R20, 0x10, RZ ;  /* 0x00000010140d7819 */ /* 0x000fc400000006ff */
[C---:B--2---:R-:W-:Y:S02]  /*2190*/  PRMT R14, R21.reuse, 0x7632, R14 ;  /* 0x00007632150e7816 */ /* 0x044fe4000000000e */
[----:B------:R-:W-:Y:S02]  /*21a0*/  PRMT R20, R22, 0x7632, R20 ;  /* 0x0000763216147816 */ /* 0x000fe40000000014 */
[----:B------:R-:W-:Y:S02]  /*21b0*/  SHF.L.U32 R29, R12, 0x10, RZ ;  /* 0x000000100c1d7819 */ /* 0x000fe400000006ff */
[----:B------:R-:W-:Y:S02]  /*21c0*/  SHF.R.S32.HI R15, RZ, 0x1f, R10 ;  /* 0x0000001fff0f7819 */ /* 0x000fe4000001140a */
[----:B------:R-:W-:Y:S02]  /*21d0*/  SHF.L.U32 R21, R21, 0x10, RZ ;  /* 0x0000001015157819 */ /* 0x000fe400000006ff */
[----:B------:R-:W-:-:S02]  /*21e0*/  SHF.L.U32 R31, R14, 0x10, RZ ;  /* 0x000000100e1f7819 */ /* 0x000fc400000006ff */
[----:B------:R-:W-:Y:S01]  /*21f0*/  SHF.L.U32 R33, R20, 0x10, RZ ;  /* 0x0000001014217819 */ /* 0x000fe200000006ff */
[----:B-1----:R-:W-:-:S04]  /*2200*/  FMUL.FTZ R8, R8, UR11 ;  /* 0x0000000b08087c20 */ /* 0x002fc80008410000 */
[C---:B------:R-:W-:Y:S01]  /*2210*/  FMUL.FTZ R30, R8.reuse, R8 ;  /* 0x00000008081e7220 */ /* 0x040fe20000410000 */
[--C-:B------:R-:W-:Y:S01]  /*2220*/  FADD.FTZ R12, R19, -R8.reuse ;  /* 0x80000008130c7221 */ /* 0x100fe20000010000 */
[----:B------:R-:W-:Y:S01]  /*2230*/  FADD.FTZ R14, R13, -R8 ;  /* 0x800000080d0e7221 */ /* 0x000fe20000010000 */
[----:B------:R-:W-:Y:S01]  /*2240*/  FADD.FTZ R20, -R8, R29 ;  /* 0x0000001d08147221 */ /* 0x000fe20000010100 */
[----:B------:R-:W-:Y:S01]  /*2250*/  FFMA.FTZ R9, R9, UR11, -R30 ;  /* 0x0000000b09097c23 */ /* 0x000fe2000801081e */
[----:B------:R-:W-:-:S04]  /*2260*/  FADD.FTZ R28, R21, -R8 ;  /* 0x80000008151c7221 */ /* 0x000fc80000010000 */
[----:B------:R-:W-:-:S13]  /*2270*/  FSETP.GTU.FTZ.AND P0, PT, R9, RZ, PT ;  /* 0x000000ff0900720b */ /* 0x000fda0003f1c000 */
[----:B------:R-:W0:Y:S02]  /*2280*/  @P0 LDC R30, c[0x0][0x238] ;  /* 0x00008e00ff1e0b82 */ /* 0x000e240000000800 */
[----:B0-----:R-:W-:Y:S01]  /*2290*/  @P0 FADD.FTZ R23, R9, R30 ;  /* 0x0000001e09170221 */ /* 0x001fe20000010000 */
[----:B------:R-:W-:Y:S01]  /*22a0*/  HFMA2.MMA R9, -RZ, RZ, 1.875, 0 ;  /* 0x3f800000ff097435 */ /* 0x000fe200000001ff */
[----:B------:R-:W-:-:S09]  /*22b0*/  FADD.FTZ R30, -R8, R31 ;  /* 0x0000001f081e7221 */ /* 0x000fd20000010100 */
[----:B------:R0:W1:Y:S01]  /*22c0*/  @P0 MUFU.RSQ R9, R23 ;  /* 0x0000001700090308 */ /* 0x0000620000001400 */
[----:B------:R-:W-:-:S04]  /*22d0*/  ISETP.GE.U32.AND P0, PT, R10, UR14, PT ;  /* 0x0000000e0a007c0c */ /* 0x000fc8000bf06070 */
[----:B------:R-:W-:Y:S02]  /*22e0*/  ISETP.GE.AND.EX P0, PT, R15, UR15, PT, P0 ;  /* 0x0000000f0f007c0c */ /* 0x000fe4000bf06300 */
[----:B0-----:R-:W-:Y:S01]  /*22f0*/  SHF.L.U32 R23, R22, 0x10, RZ ;  /* 0x0000001016177819 */ /* 0x001fe200000006ff */
[----:B------:R-:W-:Y:S01]  /*2300*/  FADD.FTZ R22, -R8, R11 ;  /* 0x0000000b08167221 */ /* 0x000fe20000010100 */
[----:B------:R-:W-:-:S03]  /*2310*/  ISETP.LT.U32.AND P0, PT, R2, 0x100, !P0 ;  /* 0x000001000200780c */ /* 0x000fc60004701070 */
[----:B------:R-:W-:Y:S01]  /*2320*/  FADD.FTZ R32, R23, -R8 ;  /* 0x8000000817207221 */ /* 0x000fe20000010000 */
[----:B------:R-:W-:Y:S01]  /*2330*/  FADD.FTZ R8, -R8, R33 ;  /* 0x0000002108087221 */ /* 0x000fe20000010100 */
[-C--:B-1----:R-:W-:Y:S01]  /*2340*/  FMUL.FTZ R11, R12, R9.reuse ;  /* 0x000000090c0b7220 */ /* 0x082fe20000410000 */
[----:B------:R-:W-:-:S03]  /*2350*/  FMUL.FTZ R22, R22, R9 ;  /* 0x0000000916167220 */ /* 0x000fc60000410000 */
[----:B---3--:R-:W-:Y:S01]  /*2360*/  FFMA.FTZ R11, R4, R11, R6 ;  /* 0x0000000b040b7223 */ /* 0x008fe20000010006 */
[----:B------:R-:W-:Y:S01]  /*2370*/  FFMA.FTZ R34, R5, R22, R7 ;  /* 0x0000001605227223 */ /* 0x000fe20000010007 */
[----:B------:R-:W-:Y:S06]  /*2380*/  @!P2 BRA `(.L_x_2049) ;  /* 0x000000000028a947 */ /* 0x000fec0003800000 */
        /* <DEDUP_REMOVED lines=10> */
.L_x_2049:
[----:B------:R-:W-:Y:S04]  /*2430*/  BSSY B0, `(.L_x_2050) ;  /* 0x000000e000007945 */ /* 0x000fe80003800000 */
[----:B------:R-:W-:Y:S05]  /*2440*/  @!P0 BRA `(.L_x_2051) ;  /* 0x0000000000308947 */ /* 0x000fea0003800000 */
[----:B------:R-:W-:Y:S01]  /*2450*/  ULDC.64 UR12, c[0x0][0x270] ;  /* 0x00009c00000c7ab9 */ /* 0x000fe20000000a00 */
[----:B------:R-:W-:Y:S01]  /*2460*/  MOV R12, R24 ;  /* 0x00000018000c7202 */ /* 0x000fe20000000f00 */
[----:B------:R-:W-:Y:S01]  /*2470*/  IMAD R15, R15, UR12, RZ ;  /* 0x0000000c0f0f7c24 */ /* 0x000fe2000f8e02ff */
[----:B------:R-:W-:Y:S02]  /*2480*/  MOV R13, R27 ;  /* 0x0000001b000d7202 */ /* 0x000fe40000000f00 */
[----:B------:R-:W-:Y:S01]  /*2490*/  F2FP.BF16.F32.PACK_AB R11, R34, R11 ;  /* 0x0000000b220b723e */ /* 0x000fe200000010ff */
[C---:B------:R-:W-:Y:S02]  /*24a0*/  IMAD R15, R10.reuse, UR13, R15 ;  /* 0x0000000d0a0f7c24 */ /* 0x040fe4000f8e020f */
[----:B------:R-:W-:Y:S01]  /*24b0*/  IMAD.WIDE.U32 R12, R10, UR12, R12 ;  /* 0x0000000c0a0c7c25 */ /* 0x000fe2000f8e000c */
[----:B------:R-:W-:-:S04]  /*24c0*/  ULDC.64 UR12, c[0x0][0x210] ;  /* 0x00008400000c7ab9 */ /* 0x000fc80000000a00 */
[----:B------:R-:W-:Y:S02]  /*24d0*/  IADD3 R15, R13, R15, RZ ;  /* 0x0000000f0d0f7210 */ /* 0x000fe40007ffe0ff */
[----:B------:R-:W-:-:S04]  /*24e0*/  LEA R22, P0, R12, UR12, 0x1 ;  /* 0x0000000c0c167c11 */ /* 0x000fc8000f8008ff */
[----:B------:R-:W-:-:S05]  /*24f0*/  LEA.HI.X R23, R12, UR13, R15, 0x1, P0 ;  /* 0x0000000d0c177c11 */ /* 0x000fca00080f0c0f */
[----:B------:R0:W-:Y:S04]  /*2500*/  STG.E desc[UR8][R22.64], R11 ;  /* 0x0000000b16007986 */ /* 0x0001e8000c101908 */
.L_x_2051:
[----:B------:R-:W-:Y:S05]  /*2510*/  BSYNC B0 ;  /* 0x0000000000007941 */ /* 0x000fea0003800000 */
.L_x_2050:
[-C--:B------:R-:W-:Y:S01]  /*2520*/  FMUL.FTZ R13, R14, R9.reuse ;  /* 0x000000090e0d7220 */ /* 0x080fe20000410000 */
[-C--:B------:R-:W-:Y:S01]  /*2530*/  FMUL.FTZ R15, R28, R9.reuse ;  /* 0x000000091c0f7220 */ /* 0x080fe20000410000 */
[----:B------:R-:W-:Y:S01]  /*2540*/  FMUL.FTZ R19, R32, R9 ;  /* 0x0000000920137220 */ /* 0x000fe20000410000 */
[----:B------:R-:W-:Y:S01]  /*2550*/  IADD3 R12, R10, 0x20, RZ ;  /* 0x000000200a0c7810 */ /* 0x000fe20007ffe0ff */
[--C-:B------:R-:W-:Y:S01]  /*2560*/  FFMA.FTZ R13, R4, R13, R6.reuse ;  /* 0x0000000d040d7223 */ /* 0x100fe20000010006 */
[----:B0-----:R-:W-:Y:S01]  /*2570*/  IADD3 R11, R10, 0x40, RZ ;  /* 0x000000400a0b7810 */ /* 0x001fe20007ffe0ff */
[----:B------:R-:W-:Y:S01]  /*2580*/  FMUL.FTZ R30, R30, R9 ;  /* 0x000000091e1e7220 */ /* 0x000fe20000410000 */
[----:B------:R-:W-:Y:S01]  /*2590*/  IADD3 R14, R10, 0x60, RZ ;  /* 0x000000600a0e7810 */ /* 0x000fe20007ffe0ff */
[C-C-:B------:R-:W-:Y:S01]  /*25a0*/  FFMA.FTZ R10, R4.reuse, R15, R6.reuse ;  /* 0x0000000f040a7223 */ /* 0x140fe20000010006 */
[----:B------:R-:W-:Y:S01]  /*25b0*/  FFMA.FTZ R6, R4, R19, R6 ;  /* 0x0000001304067223 */ /* 0x000fe20000010006 */
[----:B------:R-:W-:Y:S01]  /*25c0*/  ISETP.GE.U32.AND P0, PT, R12, UR14, PT ;  /* 0x0000000e0c007c0c */ /* 0x000fe2000bf06070 */
[-C--:B------:R-:W-:Y:S01]  /*25d0*/  FMUL.FTZ R8, R8, R9.reuse ;  /* 0x0000000908087220 */ /* 0x080fe20000410000 */
[----:B------:R-:W-:Y:S01]  /*25e0*/  ISETP.GE.U32.AND P3, PT, R11, UR14, PT ;  /* 0x0000000e0b007c0c */ /* 0x000fe2000bf66070 */
[----:B------:R-:W-:Y:S01]  /*25f0*/  FMUL.FTZ R20, R20, R9 ;  /* 0x0000000914147220 */ /* 0x000fe20000410000 */
[----:B------:R-:W-:Y:S01]  /*2600*/  ISETP.GE.U32.AND P4, PT, R14, UR14, PT ;  /* 0x0000000e0e007c0c */ /* 0x000fe2000bf86070 */
[C-C-:B------:R-:W-:Y:S01]  /*2610*/  FFMA.FTZ R23, R5.reuse, R30, R7.reuse ;  /* 0x0000001e05177223 */ /* 0x140fe20000010007 */
[----:B------:R-:W-:Y:S01]  /*2620*/  SHF.R.S32.HI R4, RZ, 0x1f, R12 ;  /* 0x0000001fff047819 */ /* 0x000fe2000001140c */
[C---:B------:R-:W-:Y:S01]  /*2630*/  FFMA.FTZ R21, R5.reuse, R8, R7 ;  /* 0x0000000805157223 */ /* 0x040fe20000010007 */
[----:B------:R-:W-:Y:S01]  /*2640*/  SHF.R.S32.HI R15, RZ, 0x1f, R11 ;  /* 0x0000001fff0f7819 */ /* 0x000fe2000001140b */
[----:B------:R-:W-:Y:S01]  /*2650*/  FFMA.FTZ R20, R5, R20, R7 ;  /* 0x0000001405147223 */ /* 0x000fe20000010007 */
[----:B------:R-:W-:-:S02]  /*2660*/  SHF.R.S32.HI R19, RZ, 0x1f, R14 ;  /* 0x0000001fff137819 */ /* 0x000fc4000001140e */
[----:B------:R-:W-:Y:S02]  /*2670*/  ISETP.GE.AND.EX P0, PT, R4, UR15, PT, P0 ;  /* 0x0000000f04007c0c */ /* 0x000fe4000bf06300 */
[----:B------:R-:W-:Y:S02]  /*2680*/  ISETP.GE.AND.EX P3, PT, R15, UR15, PT, P3 ;  /* 0x0000000f0f007c0c */ /* 0x000fe4000bf66330 */
[----:B------:R-:W-:Y:S02]  /*2690*/  ISETP.GE.AND.EX P4, PT, R19, UR15, PT, P4 ;  /* 0x0000000f13007c0c */ /* 0x000fe4000bf86340 */
[C---:B------:R-:W-:Y:S02]  /*26a0*/  ISETP.LT.U32.AND P0, PT, R2.reuse, 0x100, !P0 ;  /* 0x000001000200780c */ /* 0x040fe40004701070 */
[C---:B------:R-:W-:Y:S02]  /*26b0*/  ISETP.LT.U32.AND P3, PT, R2.reuse, 0x100, !P3 ;  /* 0x000001000200780c */ /* 0x040fe40005f61070 */
[----:B------:R-:W-:Y:S01]  /*26c0*/  ISETP.LT.U32.AND P4, PT, R2, 0x100, !P4 ;  /* 0x000001000200780c */ /* 0x000fe20006781070 */
[----:B------:R-:W-:-:S12]  /*26d0*/  @!P2 BRA `(.L_x_2052) ;  /* 0x000000000028a947 */ /* 0x000fd80003800000 */
        /* <DEDUP_REMOVED lines=10> */
.L_x_2052:
        /* <DEDUP_REMOVED lines=14> */
.L_x_2054:
[----:B------:R-:W-:Y:S05]  /*2860*/  BSYNC B0 ;  /* 0x0000000000007941 */ /* 0x000fea0003800000 */
.L_x_2053:
[----:B------:R-:W-:Y:S05]  /*2870*/  @!P2 BRA `(.L_x_2055) ;  /* 0x000000000028a947 */ /* 0x000fea0003800000 */
[----:B------:R-:W-:Y:S01]  /*2880*/  FMUL.FTZ R4, R10, -1.4426950216293334961 ;  /* 0xbfb8aa3b0a047820 */ /* 0x000fe20000410000 */
[----:B------:R-:W-:-:S05]  /*2890*/  FMUL.FTZ R7, R23, -1.4426950216293334961 ;  /* 0xbfb8aa3b17077820 */ /* 0x000fca0000410000 */
[----:B------:R-:W1:Y:S08]  /*28a0*/  MUFU.EX2 R4, R4 ;  /* 0x0000000400047308 */ /* 0x000e700000000800 */
[----:B------:R-:W0:Y:S01]  /*28b0*/  MUFU.EX2 R7, R7 ;  /* 0x0000000700077308 */ /* 0x000e220000000800 */
[----:B-1----:R-:W-:-:S07]  /*28c0*/  FADD.FTZ R5, R4, 1 ;  /* 0x3f80000004057421 */ /* 0x002fce0000010000 */
[----:B------:R-:W1:Y:S01]  /*28d0*/  MUFU.RCP R5, R5 ;  /* 0x0000000500057308 */ /* 0x000e620000001000 */
[----:B0-----:R-:W-:-:S07]  /*28e0*/  FADD.FTZ R8, R7, 1 ;  /* 0x3f80000007087421 */ /* 0x001fce0000010000 */
[----:B------:R-:W0:Y:S01]  /*28f0*/  MUFU.RCP R8, R8 ;  /* 0x0000000800087308 */ /* 0x000e220000001000 */
[----:B-1----:R-:W-:Y:S01]  /*2900*/  FMUL.FTZ R10, R10, R5 ;  /* 0x000000050a0a7220 */ /* 0x002fe20000410000 */
[----:B0-----:R-:W-:-:S07]  /*2910*/  FMUL.FTZ R23, R23, R8 ;  /* 0x0000000817177220 */ /* 0x001fce0000410000 */
.L_x_2055:
[----:B------:R-:W-:Y:S04]  /*2920*/  BSSY B0, `(.L_x_2056) ;  /* 0x000000e000007945 */ /* 0x000fe80003800000 */
[----:B------:R-:W-:Y:S05]  /*2930*/  @!P3 BRA `(.L_x_2057) ;  /* 0x000000000030b947 */ /* 0x000fea0003800000 */
[----:B------:R-:W-:Y:S01]  /*2940*/  ULDC.64 UR12, c[0x0][0x270] ;  /* 0x00009c00000c7ab9 */ /* 0x000fe20000000a00 */
[----:B------:R-:W-:Y:S01]  /*2950*/  MOV R4, R24 ;  /* 0x0000001800047202 */ /* 0x000fe20000000f00 */
[----:B0-----:R-:W-:Y:S01]  /*2960*/  IMAD R8, R15, UR12, RZ ;  /* 0x0000000c0f087c24 */ /* 0x001fe2000f8e02ff */
[----:B------:R-:W-:Y:S02]  /*2970*/  MOV R5, R27 ;  /* 0x0000001b00057202 */ /* 0x000fe40000000f00 */
        /* <DEDUP_REMOVED lines=8> */
.L_x_2057:
[----:B------:R-:W-:Y:S05]  /*2a00*/  BSYNC B0 ;  /* 0x0000000000007941 */ /* 0x000fea0003800000 */
.L_x_2056:
[----:B------:R-:W-:Y:S05]  /*2a10*/  @!P2 BRA `(.L_x_2058) ;  /* 0x000000000028a947 */ /* 0x000fea0003800000 */
[----:B------:R-:W-:Y:S01]  /*2a20*/  FMUL.FTZ R4, R6, -1.4426950216293334961 ;  /* 0xbfb8aa3b06047820 */ /* 0x000fe20000410000 */
[----:B------:R-:W-:-:S05]  /*2a30*/  FMUL.FTZ R7, R21, -1.4426950216293334961 ;  /* 0xbfb8aa3b15077820 */ /* 0x000fca0000410000 */
[----:B------:R-:W2:Y:S08]  /*2a40*/  MUFU.EX2 R4, R4 ;  /* 0x0000000400047308 */ /* 0x000eb00000000800 */
[----:B------:R-:W0:Y:S01]  /*2a50*/  MUFU.EX2 R7, R7 ;  /* 0x0000000700077308 */ /* 0x000e220000000800 */
[----:B--2---:R-:W-:-:S07]  /*2a60*/  FADD.FTZ R5, R4, 1 ;  /* 0x3f80000004057421 */ /* 0x004fce0000010000 */
[----:B------:R-:W2:Y:S01]  /*2a70*/  MUFU.RCP R5, R5 ;  /* 0x0000000500057308 */ /* 0x000ea20000001000 */
[----:B01----:R-:W-:-:S07]  /*2a80*/  FADD.FTZ R8, R7, 1 ;  /* 0x3f80000007087421 */ /* 0x003fce0000010000 */
[----:B------:R-:W0:Y:S01]  /*2a90*/  MUFU.RCP R8, R8 ;  /* 0x0000000800087308 */ /* 0x000e220000001000 */
[----:B--2---:R-:W-:Y:S01]  /*2aa0*/  FMUL.FTZ R6, R6, R5 ;  /* 0x0000000506067220 */ /* 0x004fe20000410000 */
[----:B0-----:R-:W-:-:S07]  /*2ab0*/  FMUL.FTZ R21, R21, R8 ;  /* 0x0000000815157220 */ /* 0x001fce0000410000 */
.L_x_2058:
[----:B------:R-:W-:Y:S04]  /*2ac0*/  BSSY B0, `(.L_x_2059) ;  /* 0x000000d000007945 */ /* 0x000fe80003800000 */
[----:B------:R-:W-:Y:S05]  /*2ad0*/  @!P4 BRA `(.L_x_2060) ;  /* 0x00000000002cc947 */ /* 0x000fea0003800000 */
        /* <DEDUP_REMOVED lines=11> */
.L_x_2060:
[----:B------:R-:W-:Y:S05]  /*2b90*/  BSYNC B0 ;  /* 0x0000000000007941 */ /* 0x000fea0003800000 */
.L_x_2059:
[----:B------:R-:W-:Y:S02]  /*2ba0*/  IADD3 R18, R3, R18, RZ ;  /* 0x0000001203127210 */ /* 0x000fe40007ffe0ff */
[----:B------:R-:W-:Y:S02]  /*2bb0*/  IADD3 R17, R17, 0x1, RZ ;  /* 0x0000000111117810 */ /* 0x000fe40007ffe0ff */
[----:B------:R-:W-:-:S13]  /*2bc0*/  ISETP.GE.AND P0, PT, R18, UR4, PT ;  /* 0x0000000412007c0c */ /* 0x000fda000bf06270 */
[----:B------:R-:W-:Y:S05]  /*2bd0*/  @!P0 BRA `(.L_x_2061) ;  /* 0xffffffd400548947 */ /* 0x000fea000383ffff */
[----:B------:R-:W-:Y:S05]  /*2be0*/  EXIT ;  /* 0x000000000000794d */ /* 0x000fea0003800000 */
.L_x_2062:
        /* <DEDUP_REMOVED lines=9> */
.L_x_3333:


//--------------------- .text._Z35group_norm_nhwc_fwd_one_pass_kernelI11Bf16IOFp32WLi256ELi16ELi256EEv26Group_norm_nhwc_fwd_params --------------------------
	.section	.text._Z35group_norm_nhwc_fwd_one_pass_kernelI11Bf16IOFp32WLi256ELi16ELi256EEv26Group_norm_nhwc_fwd_params,"ax",@progbits
	.align	128
        .global         _Z35group_norm_nhwc_fwd_one_pass_kernelI11Bf16IOFp32WLi256ELi16ELi256EEv26Group_norm_nhwc_fwd_params
        .type           _Z35group_norm_nhwc_fwd_one_pass_kernelI11Bf16IOFp32WLi256ELi16ELi256EEv26Group_norm_nhwc_fwd_params,@function
        .size           _Z35group_norm_nhwc_fwd_one_pass_kernelI11Bf16IOFp32WLi256ELi16ELi256EEv26Group_norm_nhwc_fwd_params,(.L_x_3334 - _Z35group_norm_nhwc_fwd_one_pass_kernelI11Bf16IOFp32WLi256ELi16ELi256EEv26Group_norm_nhwc_fwd_params)
        .other          _Z35group_norm_nhwc_fwd_one_pass_kernelI11Bf16IOFp32WLi256ELi16ELi256EEv26Group_norm_nhwc_fwd_params,@"STO_CUDA_ENTRY STV_DEFAULT"
_Z35group_norm_nhwc_fwd_one_pass_kernelI11Bf16IOFp32WLi256ELi16ELi256EEv26Group_norm_nhwc_fwd_params:
.text._Z35group_norm_nhwc_fwd_one_pass_kernelI11Bf16IOFp32WLi256ELi16ELi256EEv26Group_norm_nhwc_fwd_params:
[----:B------:R-:W-:Y:S08]  /*0000*/  LDC R1, c[0x0][0x28] ;  /* 0x00000a00ff017b82 */ /* 0x000ff00000000800 */
[----:B------:R-:W0:Y:S01]  /*0010*/  S2UR UR6, SR_CTAID.Y ;  /* 0x00000000000679c3 */ /* 0x000e220000002600 */
[----:B------:R-:W-:Y:S01]  /*0020*/  ULDC UR5, c[0x0][0x288] ;  /* 0x0000a20000057ab9 */ /* 0x000fe20000000800 */
[----:B------:R-:W-:-:S02]  /*0030*/  ULDC UR4, c[0x0][0x258] ;  /* 0x0000960000047ab9 */ /* 0x000fc40000000800 */
[----:B------:R-:W-:Y:S01]  /*0040*/  UIMAD UR5, UR5, UR4, URZ ;  /* 0x00000004050572a4 */ /* 0x000fe2000f8e023f */
[----:B0-----:R-:W-:-:S05]  /*0050*/  MOV R0, UR6 ;  /* 0x0000000600007c02 */ /* 0x001fca0008000f00 */
[----:B------:R-:W-:-:S13]  /*0060*/  ISETP.GE.AND P0, PT, R0, UR5, PT ;  /* 0x0000000500007c0c */ /* 0x000fda000bf06270 */
[----:B------:R-:W-:Y:S05]  /*0070*/  @P0 EXIT ;  /* 0x000000000000094d */ /* 0x000fea0003800000 */
[----:B------:R-:W0:Y:S01]  /*0080*/  S2R R43, SR_TID.X ;  /* 0x00000000002b7919 */ /* 0x000e220000002100 */
[----:B------:R-:W1:Y:S01]  /*0090*/  S2UR UR10, SR_CTAID.X ;  /* 0x00000000000a79c3 */ /* 0x000e620000002500 */
[----:B------:R-:W-:Y:S01]  /*00a0*/  UMOV UR4, 0x400 ;  /* 0x0000040000047882 */ /* 0x000fe20000000000 */
[----:B------:R-:W-:Y:S01]  /*00b0*/  R2UR UR13, R0 ;  /* 0x00000000000d72ca */ /* 0x000fe200000e0000 */
[----:B------:R-:W2:Y:S01]  /*00c0*/  S2R R44, SR_LANEID ;  /* 0x00000000002c7919 */ /* 0x000ea20000000000 */
[----:B------:R-:W-:Y:S01]  /*00d0*/  ULDC.64 UR8, c[0x0][0x278] ;  /* 0x00009e0000087ab9 */ /* 0x000fe20000000a00 */
[----:B------:R-:W-:Y:S01]  /*00e0*/  ULDC UR11, c[0x0][0x10] ;  /* 0x00000400000b7ab9 */ /* 0x000fe20000000800 */
[----:B------:R-:W-:Y:S02]  /*00f0*/  ULDC.U8 UR12, c[0x0][0x28c] ;  /* 0x0000a300000c7ab9 */ /* 0x000fe40000000000 */
[----:B------:R-:W1:Y:S08]  /*0100*/  LDC R3, c[0x0][0x294] ;  /* 0x0000a500ff037b82 */ /* 0x000e700000000800 */
[----:B------:R-:W3:Y:S01]  /*0110*/  S2UR UR6, SR_CgaCtaId ;  /* 0x00000000000679c3 */ /* 0x000ee20000008800 */
[----:B0-----:R-:W-:-:S02]  /*0120*/  SHF.R.U32.HI R2, RZ, 0x3, R43 ;  /* 0x00000003ff027819 */ /* 0x001fc4000001162b */
[----:B------:R-:W-:Y:S02]  /*0130*/  SHF.R.S32.HI R4, RZ, 0x1f, R43 ;  /* 0x0000001fff047819 */ /* 0x000fe4000001142b */
[----:B------:R-:W-:Y:S01]  /*0140*/  ISETP.GE.U32.AND P1, PT, R43, 0x100, PT ;  /* 0x000001002b00780c */ /* 0x000fe20003f26070 */
[----:B-1----:R-:W-:Y:S01]  /*0150*/  IMAD R2, R3, UR10, R2 ;  /* 0x0000000a03027c24 */ /* 0x002fe2000f8e0202 */
[----:B------:R-:W-:Y:S01]  /*0160*/  LEA.HI R4, R4, R43, RZ, 0x5 ;  /* 0x0000002b04047211 */ /* 0x000fe200078f28ff */
[----:B---3--:R-:W-:-:S03]  /*0170*/  ULEA UR4, UR6, UR4, 0x18 ;  /* 0x0000000406047291 */ /* 0x008fc6000f8ec03f */
[C---:B------:R-:W-:Y:S02]  /*0180*/  IADD3 R42, R2.reuse, 0x20, RZ ;  /* 0x00000020022a7810 */ /* 0x040fe40007ffe0ff */
[C---:B------:R-:W-:Y:S02]  /*0190*/  IADD3 R41, R2.reuse, 0x40, RZ ;  /* 0x0000004002297810 */ /* 0x040fe40007ffe0ff */
[----:B------:R-:W-:Y:S02]  /*01a0*/  IADD3 R40, R2, 0x60, RZ ;  /* 0x0000006002287810 */ /* 0x000fe40007ffe0ff */
[----:B------:R-:W-:Y:S02]  /*01b0*/  ISETP.LT.U32.AND P3, PT, R42, UR8, PT ;  /* 0x000000082a007c0c */ /* 0x000fe4000bf61070 */
[----:B------:R-:W-:Y:S02]  /*01c0*/  ISETP.LT.U32.AND P2, PT, R41, UR8, PT ;  /* 0x0000000829007c0c */ /* 0x000fe4000bf41070 */
[----:B------:R-:W-:-:S02]  /*01d0*/  SHF.R.S32.HI R7, RZ, 0x1f, R42 ;  /* 0x0000001fff077819 */ /* 0x000fc4000001142a */
[----:B------:R-:W-:Y:S02]  /*01e0*/  SHF.R.S32.HI R6, RZ, 0x1f, R41 ;  /* 0x0000001fff067819 */ /* 0x000fe40000011429 */
[----:B------:R-:W-:Y:S02]  /*01f0*/  ISETP.LT.U32.AND P0, PT, R40, UR8, PT ;  /* 0x0000000828007c0c */ /* 0x000fe4000bf01070 */
[----:B------:R-:W-:Y:S02]  /*0200*/  SHF.R.S32.HI R5, RZ, 0x1f, R40 ;  /* 0x0000001fff057819 */ /* 0x000fe40000011428 */
[----:B------:R-:W-:Y:S02]  /*0210*/  SHF.R.S32.HI R4, RZ, 0x5, R4 ;  /* 0x00000005ff047819 */ /* 0x000fe40000011404 */
[C---:B------:R-:W-:Y:S02]  /*0220*/  IADD3 R36, R2.reuse, 0x80, RZ ;  /* 0x0000008002247810 */ /* 0x040fe40007ffe0ff */
[----:B------:R-:W-:-:S02]  /*0230*/  IADD3 R35, R2, 0xa0, RZ ;  /* 0x000000a002237810 */ /* 0x000fc40007ffe0ff */
[C---:B------:R-:W-:Y:S02]  /*0240*/  IADD3 R34, R2.reuse, 0xc0, RZ ;  /* 0x000000c002227810 */ /* 0x040fe40007ffe0ff */
[----:B------:R-:W-:Y:S02]  /*0250*/  IADD3 R37, R2, 0xe0, RZ ;  /* 0x000000e002257810 */ /* 0x000fe40007ffe0ff */
[----:B------:R-:W-:Y:S02]  /*0260*/  ISETP.LT.AND.EX P3, PT, R7, UR9, !P1, P3 ;  /* 0x0000000907007c0c */ /* 0x000fe4000cf61330 */
[----:B------:R-:W-:Y:S02]  /*0270*/  ISETP.LT.AND.EX P2, PT, R6, UR9, !P1, P2 ;  /* 0x0000000906007c0c */ /* 0x000fe4000cf41320 */
[----:B------:R-:W-:Y:S01]  /*0280*/  ISETP.LT.AND.EX P1, PT, R5, UR9, !P1, P0 ;  /* 0x0000000905007c0c */ /* 0x000fe2000cf21300 */
[----:B------:R-:W-:Y:S01]  /*0290*/  ULDC.64 UR8, c[0x0][0x208] ;  /* 0x0000820000087ab9 */ /* 0x000fe20000000a00 */
[----:B------:R-:W-:Y:S01]  /*02a0*/  LEA R39, R4, UR4, 0x3 ;  /* 0x0000000404277c11 */ /* 0x000fe2000f8e18ff */
[----:B------:R-:W-:Y:S01]  /*02b0*/  UMOV UR4, URZ ;  /* 0x0000003f00047c82 */ /* 0x000fe20008000000 */
[----:B------:R-:W-:-:S02]  /*02c0*/  SHF.R.S32.HI R5, RZ, 0x1f, R36 ;  /* 0x0000001fff057819 */ /* 0x000fc40000011424 */
[----:B------:R-:W-:Y:S02]  /*02d0*/  SHF.R.S32.HI R4, RZ, 0x1f, R35 ;  /* 0x0000001fff047819 */ /* 0x000fe40000011423 */
[----:B------:R-:W-:Y:S02]  /*02e0*/  SHF.R.S32.HI R3, RZ, 0x1f, R34 ;  /* 0x0000001fff037819 */ /* 0x000fe40000011422 */
[----:B--2---:R-:W-:-:S07]  /*02f0*/  SHF.R.S32.HI R45, RZ, 0x1f, R37 ;  /* 0x0000001fff2d7819 */ /* 0x004fce0000011425 */
.L_x_2099:
[----:B01----:R-:W0:Y:S01]  /*0300*/  LDC R9, c[0x0][0x288] ;  /* 0x0000a200ff097b82 */ /* 0x003e220000000800 */
[----:B------:R-:W-:Y:S01]  /*0310*/  IABS R8, UR13 ;  /* 0x0000000d00087c13 */ /* 0x000fe20008000000 */
[----:B------:R-:W-:Y:S01]  /*0320*/  ULDC.64 UR14, c[0x0][0x278] ;  /* 0x00009e00000e7ab9 */ /* 0x000fe20000000a00 */
[----:B------:R-:W-:Y:S01]  /*0330*/  ULDC.64 UR6, c[0x0][0x280] ;  /* 0x0000a00000067ab9 */ /* 0x000fe20000000a00 */
[----:B------:R-:W-:Y:S02]  /*0340*/  SHF.R.S32.HI R38, RZ, 0x1f, R2 ;  /* 0x0000001fff267819 */ /* 0x000fe40000011402 */
[----:B------:R-:W-:Y:S02]  /*0350*/  SHF.R.S32.HI R16, RZ, 0x1f, R42 ;  /* 0x0000001fff107819 */ /* 0x000fe4000001142a */
[----:B------:R-:W1:Y:S01]  /*0360*/  @P3 LDC.64 R12, c[0x0][0x270] ;  /* 0x00009c00ff0c3b82 */ /* 0x000e620000000a00 */
[----:B------:R-:W-:Y:S02]  /*0370*/  SHF.R.S32.HI R22, RZ, 0x1f, R36 ;  /* 0x0000001fff167819 */ /* 0x000fe40000011424 */
[----:B------:R-:W-:-:S02]  /*0380*/  SHF.R.S32.HI R25, RZ, 0x1f, R35 ;  /* 0x0000001fff197819 */ /* 0x000fc40000011423 */
[----:B------:R-:W-:-:S03]  /*0390*/  SHF.R.S32.HI R23, RZ, 0x1f, R40 ;  /* 0x0000001fff177819 */ /* 0x000fc60000011428 */
[----:B--2---:R-:W2:Y:S01]  /*03a0*/  @P1 LDC.64 R14, c[0x0][0x270] ;  /* 0x00009c00ff0e1b82 */ /* 0x004ea20000000a00 */
[----:B0-----:R-:W-:-:S07]  /*03b0*/  IABS R6, R9 ;  /* 0x0000000900067213 */ /* 0x001fce0000000000 */
[----:B------:R-:W0:Y:S01]  /*03c0*/  @P2 LDC.64 R10, c[0x0][0x220] ;  /* 0x00008800ff0a2b82 */ /* 0x000e220000000a00 */
[----:B------:R-:W3:Y:S01]  /*03d0*/  I2F.RP R3, R6 ;  /* 0x0000000600037306 */ /* 0x000ee20000209400 */
[----:B-1----:R-:W-:Y:S01]  /*03e0*/  @P3 IMAD R19, R16, R12, RZ ;  /* 0x0000000c10133224 */ /* 0x002fe200078e02ff */
[----:B------:R-:W-:-:S03]  /*03f0*/  SHF.R.S32.HI R16, RZ, 0x1f, R41 ;  /* 0x0000001fff107819 */ /* 0x000fc60000011429 */
[----:B------:R-:W-:-:S03]  /*0400*/  @P3 IMAD R19, R42, R13, R19 ;  /* 0x0000000d2a133224 */ /* 0x000fc600078e0213 */
[----:B---3--:R-:W1:Y:S02]  /*0410*/  MUFU.RCP R3, R3 ;  /* 0x0000000300037308 */ /* 0x008e640000001000 */
[----:B-1----:R-:W-:-:S06]  /*0420*/  IADD3 R4, R3, 0xffffffe, RZ ;  /* 0x0ffffffe03047810 */ /* 0x002fcc0007ffe0ff */
[----:B------:R1:W3:Y:S02]  /*0430*/  F2I.FTZ.U32.TRUNC.NTZ R5, R4 ;  /* 0x0000000400057305 */ /* 0x0002e4000021f000 */
[----:B-1----:R-:W-:Y:S01]  /*0440*/  HFMA2.MMA R4, -RZ, RZ, 0, 0 ;  /* 0x00000000ff047435 */ /* 0x002fe200000001ff */
[----:B---3--:R-:W-:-:S05]  /*0450*/  IADD3 R7, RZ, -R5, RZ ;  /* 0x80000005ff077210 */ /* 0x008fca0007ffe0ff */
[----:B------:R-:W-:-:S04]  /*0460*/  IMAD R7, R7, R6, RZ ;  /* 0x0000000607077224 */ /* 0x000fc800078e02ff */
[----:B------:R-:W-:Y:S01]  /*0470*/  IMAD.HI.U32 R5, R5, R7, R4 ;  /* 0x0000000705057227 */ /* 0x000fe200078e0004 */
[----:B------:R-:W-:-:S05]  /*0480*/  MOV R7, R8 ;  /* 0x0000000800077202 */ /* 0x000fca0000000f00 */
[----:B------:R-:W-:-:S05]  /*0490*/  IMAD.HI.U32 R5, R5, R7, RZ ;  /* 0x0000000705057227 */ /* 0x000fca00078e00ff */
[----:B------:R-:W-:-:S05]  /*04a0*/  IADD3 R3, -R5, RZ, RZ ;  /* 0x000000ff05037210 */ /* 0x000fca0007ffe1ff */
[----:B------:R-:W-:-:S05]  /*04b0*/  IMAD R3, R6, R3, R7 ;  /* 0x0000000306037224 */ /* 0x000fca00078e0207 */
[----:B------:R-:W-:-:S13]  /*04c0*/  ISETP.GT.U32.AND P4, PT, R6, R3, PT ;  /* 0x000000030600720c */ /* 0x000fda0003f84070 */
[-C--:B------:R-:W-:Y:S02]  /*04d0*/  @!P4 IADD3 R3, R3, -R6.reuse, RZ ;  /* 0x800000060303c210 */ /* 0x080fe40007ffe0ff */
[----:B------:R-:W-:Y:S02]  /*04e0*/  @!P4 IADD3 R5, R5, 0x1, RZ ;  /* 0x000000010505c810 */ /* 0x000fe40007ffe0ff */
[----:B------:R-:W-:Y:S02]  /*04f0*/  ISETP.GE.U32.AND P0, PT, R3, R6, PT ;  /* 0x000000060300720c */ /* 0x000fe40003f06070 */
[C---:B------:R-:W-:Y:S01]  /*0500*/  LOP3.LUT R3, R9.reuse, UR13, RZ, 0x3c, !PT ;  /* 0x0000000d09037c12 */ /* 0x040fe2000f8e3cff */
[----:B------:R-:W1:Y:S01]  /*0510*/  @P3 LDC.64 R6, c[0x0][0x220] ;  /* 0x00008800ff063b82 */ /* 0x000e620000000a00 */
[----:B------:R-:W-:Y:S02]  /*0520*/  ISETP.NE.AND P4, PT, R9, RZ, PT ;  /* 0x000000ff0900720c */ /* 0x000fe40003f85270 */
[----:B------:R-:W-:-:S02]  /*0530*/  ISETP.GE.AND P5, PT, R3, RZ, PT ;  /* 0x000000ff0300720c */ /* 0x000fc40003fa6270 */
[----:B------:R-:W-:-:S04]  /*0540*/  SHF.L.U32 R3, R43, 0x1, RZ ;  /* 0x000000012b037819 */ /* 0x000fc800000006ff */
[----:B------:R-:W-:Y:S02]  /*0550*/  LOP3.LUT R3, R3, 0xe, RZ, 0xc0, !PT ;  /* 0x0000000e03037812 */ /* 0x000fe400078ec0ff */
[----:B------:R-:W-:Y:S02]  /*0560*/  @P0 IADD3 R5, R5, 0x1, RZ ;  /* 0x0000000105050810 */ /* 0x000fe40007ffe0ff */
[----:B------:R-:W-:Y:S02]  /*0570*/  ISETP.GE.U32.AND P0, PT, R35, UR14, PT ;  /* 0x0000000e23007c0c */ /* 0x000fe4000bf06070 */
[----:B------:R-:W-:Y:S02]  /*0580*/  MOV R29, R5 ;  /* 0x00000005001d7202 */ /* 0x000fe40000000f00 */
[----:B------:R-:W3:Y:S01]  /*0590*/  @P2 LDC.64 R4, c[0x0][0x270] ;  /* 0x00009c00ff042b82 */ /* 0x000ee20000000a00 */
[----:B------:R-:W-:Y:S02]  /*05a0*/  ISETP.GE.AND.EX P0, PT, R25, UR15, PT, P0 ;  /* 0x0000000f19007c0c */ /* 0x000fe4000bf06300 */
[----:B------:R-:W-:-:S02]  /*05b0*/  @!P5 IADD3 R29, -R29, RZ, RZ ;  /* 0x000000ff1d1dd210 */ /* 0x000fc40007ffe1ff */
[----:B------:R-:W-:Y:S02]  /*05c0*/  @!P4 LOP3.LUT R29, RZ, R9, RZ, 0x33, !PT ;  /* 0x00000009ff1dc212 */ /* 0x000fe400078e33ff */
[----:B------:R-:W-:Y:S02]  /*05d0*/  ISETP.GE.U32.AND P4, PT, R2, UR14, PT ;  /* 0x0000000e02007c0c */ /* 0x000fe4000bf86070 */
[----:B------:R-:W-:Y:S02]  /*05e0*/  IADD3 R30, -R29, RZ, RZ ;  /* 0x000000ff1d1e7210 */ /* 0x000fe40007ffe1ff */
[----:B------:R-:W-:Y:S02]  /*05f0*/  ISETP.GE.AND.EX P4, PT, R38, UR15, PT, P4 ;  /* 0x0000000f26007c0c */ /* 0x000fe4000bf86340 */
[----:B------:R-:W-:Y:S01]  /*0600*/  ISETP.GE.U32.AND P5, PT, R36, UR14, PT ;  /* 0x0000000e24007c0c */ /* 0x000fe2000bfa6070 */
[----:B------:R-:W-:Y:S01]  /*0610*/  IMAD R30, R9, R30, UR13 ;  /* 0x0000000d091e7e24 */ /* 0x000fe2000f8e021e */
[----:B------:R-:W-:-:S02]  /*0620*/  ISETP.GT.U32.OR P4, PT, R43, 0xff, P4 ;  /* 0x000000ff2b00780c */ /* 0x000fc40002784470 */
[----:B------:R-:W-:Y:S02]  /*0630*/  ISETP.GE.AND.EX P5, PT, R22, UR15, PT, P5 ;  /* 0x0000000f16007c0c */ /* 0x000fe4000bfa6350 */
[----:B------:R-:W-:Y:S02]  /*0640*/  LEA R30, R30, R3, 0x4 ;  /* 0x000000031e1e7211 */ /* 0x000fe400078e20ff */
[----:B------:R-:W-:Y:S02]  /*0650*/  SHF.R.S32.HI R3, RZ, 0x1f, R29 ;  /* 0x0000001fff037819 */ /* 0x000fe4000001141d */
[----:B------:R-:W-:Y:S01]  /*0660*/  SHF.R.S32.HI R31, RZ, 0x1f, R30 ;  /* 0x0000001fff1f7819 */ /* 0x000fe2000001141e */
[----:B---3--:R-:W-:Y:S01]  /*0670*/  @P2 IMAD R18, R16, R4, RZ ;  /* 0x0000000410122224 */ /* 0x008fe200078e02ff */
[----:B------:R-:W-:Y:S01]  /*0680*/  ISETP.LT.U32.AND P5, PT, R43, 0x100, !P5 ;  /* 0x000001002b00780c */ /* 0x000fe20006fa1070 */
[----:B------:R-:W-:Y:S01]  /*0690*/  IMAD R8, R3, UR6, RZ ;  /* 0x0000000603087c24 */ /* 0x000fe2000f8e02ff */
[----:B------:R-:W-:Y:S01]  /*06a0*/  ISETP.LT.U32.AND P0, PT, R43, 0x100, !P0 ;  /* 0x000001002b00780c */ /* 0x000fe20004701070 */
[----:B------:R-:W3:Y:S01]  /*06b0*/  @!P4 LDC.64 R16, c[0x0][0x270] ;  /* 0x00009c00ff10cb82 */ /* 0x000ee20000000a00 */
[----:B------:R-:W-:-:S02]  /*06c0*/  @P2 IMAD R3, R41, R5, R18 ;  /* 0x0000000529032224 */ /* 0x000fc400078e0212 */
[C---:B------:R-:W-:Y:S02]  /*06d0*/  IMAD R27, R29.reuse, UR7, R8 ;  /* 0x000000071d1b7c24 */ /* 0x040fe4000f8e0208 */
[----:B------:R-:W-:-:S03]  /*06e0*/  IMAD.WIDE.U32 R28, R29, UR6, R30 ;  /* 0x000000061d1c7c25 */ /* 0x000fc6000f8e001e */
[----:B------:R-:W4:Y:S02]  /*06f0*/  @P1 LDC.64 R8, c[0x0][0x220] ;  /* 0x00008800ff081b82 */ /* 0x000f240000000a00 */
[----:B------:R-:W-:Y:S02]  /*0700*/  IADD3 R27, R29, R27, RZ ;  /* 0x0000001b1d1b7210 */ /* 0x000fe40007ffe0ff */
[-C--:B------:R-:W-:Y:S02]  /*0710*/  @P3 MOV R26, R28.reuse ;  /* 0x0000001c001a3202 */ /* 0x080fe40000000f00 */
[----:B------:R-:W-:Y:S02]  /*0720*/  @P2 MOV R18, R28 ;  /* 0x0000001c00122202 */ /* 0x000fe40000000f00 */
[----:B------:R-:W5:Y:S01]  /*0730*/  @P5 LDC.64 R20, c[0x0][0x270] ;  /* 0x00009c00ff145b82 */ /* 0x000f620000000a00 */
[----:B------:R-:W-:-:S05]  /*0740*/  @P3 IMAD.WIDE.U32 R12, R42, R12, R26 ;  /* 0x0000000c2a0c3225 */ /* 0x000fca00078e001a */
[----:B------:R-:W-:Y:S02]  /*0750*/  @P3 IADD3 R13, R13, R19, RZ ;  /* 0x000000130d0d3210 */ /* 0x000fe40007ffe0ff */
[----:B------:R-:W-:Y:S02]  /*0760*/  @P2 MOV R19, R27 ;  /* 0x0000001b00132202 */ /* 0x000fe40000000f00 */
[----:B-1----:R-:W-:Y:S01]  /*0770*/  @P3 LEA R6, P6, R12, R6, 0x1 ;  /* 0x000000060c063211 */ /* 0x002fe200078c08ff */
[----:B------:R-:W-:-:S03]  /*0780*/  @P2 IMAD.WIDE.U32 R4, R41, R4, R18 ;  /* 0x0000000429042225 */ /* 0x000fc600078e0012 */
[----:B------:R-:W-:Y:S01]  /*0790*/  @P3 LEA.HI.X R7, R12, R7, R13, 0x1, P6 ;  /* 0x000000070c073211 */ /* 0x000fe200030f0c0d */
[----:B------:R-:W1:Y:S01]  /*07a0*/  @!P4 LDC.64 R18, c[0x0][0x220] ;  /* 0x00008800ff12cb82 */ /* 0x000e620000000a00 */
[----:B------:R-:W-:Y:S01]  /*07b0*/  @P1 MOV R13, R27 ;  /* 0x0000001b000d1202 */ /* 0x000fe20000000f00 */
[----:B--2---:R-:W-:Y:S01]  /*07c0*/  @P1 IMAD R12, R23, R14, RZ ;  /* 0x0000000e170c1224 */ /* 0x004fe200078e02ff */
[----:B------:R-:W-:Y:S02]  /*07d0*/  @P2 IADD3 R5, R5, R3, RZ ;  /* 0x0000000305052210 */ /* 0x000fe40007ffe0ff */
[----:B0-----:R-:W-:Y:S01]  /*07e0*/  @P2 LEA R10, P6, R4, R10, 0x1 ;  /* 0x0000000a040a2211 */ /* 0x001fe200078c08ff */
[----:B------:R-:W-:Y:S01]  /*07f0*/  @P1 IMAD R3, R40, R15, R12 ;  /* 0x0000000f28031224 */ /* 0x000fe200078e020c */
[----:B------:R-:W-:Y:S02]  /*0800*/  @P1 MOV R12, R28 ;  /* 0x0000001c000c1202 */ /* 0x000fe40000000f00 */
[----:B------:R-:W-:Y:S01]  /*0810*/  @P2 LEA.HI.X R11, R4, R11, R5, 0x1, P6 ;  /* 0x0000000b040b2211 */ /* 0x000fe200030f0c05 */
[----:B-----5:R-:W-:Y:S01]  /*0820*/  @P5 IMAD R24, R22, R20, RZ ;  /* 0x0000001416185224 */ /* 0x020fe200078e02ff */
[----:B------:R-:W0:Y:S01]  /*0830*/  @P0 LDC.64 R4, c[0x0][0x270] ;  /* 0x00009c00ff040b82 */ /* 0x000e220000000a00 */
[----:B------:R-:W-:Y:S01]  /*0840*/  @P1 IMAD.WIDE.U32 R14, R40, R14, R12 ;  /* 0x0000000e280e1225 */ /* 0x000fe200078e000c */
[----:B------:R-:W-:-:S02]  /*0850*/  @P5 MOV R22, R28 ;  /* 0x0000001c00165202 */ /* 0x000fc40000000f00 */
[----:B------:R-:W-:Y:S01]  /*0860*/  @P5 MOV R23, R27 ;  /* 0x0000001b00175202 */ /* 0x000fe20000000f00 */
[----:B------:R-:W-:Y:S01]  /*0870*/  @P5 IMAD R24, R36, R21, R24 ;  /* 0x0000001524185224 */ /* 0x000fe200078e0218 */
[----:B------:R-:W-:Y:S01]  /*0880*/  @P1 IADD3 R3, R15, R3, RZ ;  /* 0x000000030f031210 */ /* 0x000fe20007ffe0ff */
[----:B---3--:R-:W-:Y:S01]  /*0890*/  @!P4 IMAD R15, R38, R16, RZ ;  /* 0x00000010260fc224 */ /* 0x008fe200078e02ff */
[----:B----4-:R-:W-:Y:S01]  /*08a0*/  @P1 LEA R8, P6, R14, R8, 0x1 ;  /* 0x000000080e081211 */ /* 0x010fe200078c08ff */
[----:B------:R-:W2:Y:S01]  /*08b0*/  @P5 LDC.64 R12, c[0x0][0x220] ;  /* 0x00008800ff0c5b82 */ /* 0x000ea20000000a00 */
[----:B------:R-:W-:Y:S02]  /*08c0*/  @P5 IMAD.WIDE.U32 R20, R36, R20, R22 ;  /* 0x0000001424145225 */ /* 0x000fe400078e0016 */
[----:B------:R-:W-:Y:S02]  /*08d0*/  @P1 LEA.HI.X R9, R14, R9, R3, 0x1, P6 ;  /* 0x000000090e091211 */ /* 0x000fe400030f0c03 */
[----:B------:R-:W-:Y:S01]  /*08e0*/  @!P4 IMAD R3, R2, R17, R15 ;  /* 0x000000110203c224 */ /* 0x000fe200078e020f */
[----:B------:R-:W-:-:S02]  /*08f0*/  @!P4 MOV R14, R28 ;  /* 0x0000001c000ec202 */ /* 0x000fc40000000f00 */
[----:B------:R-:W-:Y:S02]  /*0900*/  @!P4 MOV R15, R27 ;  /* 0x0000001b000fc202 */ /* 0x000fe40000000f00 */
[----:B------:R-:W-:Y:S01]  /*0910*/  @P5 IADD3 R24, R21, R24, RZ ;  /* 0x0000001815185210 */ /* 0x000fe20007ffe0ff */
[----:B------:R-:W-:Y:S02]  /*0920*/  @!P4 IMAD.WIDE.U32 R14, R2, R16, R14 ;  /* 0x00000010020ec225 */ /* 0x000fe400078e000e */
[----:B------:R-:W3:Y:S03]  /*0930*/  @P0 LDC.64 R16, c[0x0][0x220] ;  /* 0x00008800ff100b82 */ /* 0x000ee60000000a00 */
[----:B------:R-:W-:Y:S02]  /*0940*/  @!P4 IADD3 R3, R15, R3, RZ ;  /* 0x000000030f03c210 */ /* 0x000fe40007ffe0ff */
[----:B-1----:R-:W-:-:S02]  /*0950*/  @!P4 LEA R18, P6, R14, R18, 0x1 ;  /* 0x000000120e12c211 */ /* 0x002fc400078c08ff */
[----:B------:R-:W-:Y:S02]  /*0960*/  @P0 MOV R15, R27 ;  /* 0x0000001b000f0202 */ /* 0x000fe40000000f00 */
[----:B------:R-:W-:Y:S01]  /*0970*/  @!P4 LEA.HI.X R19, R14, R19, R3, 0x1, P6 ;  /* 0x000000130e13c211 */ /* 0x000fe200030f0c03 */
[----:B0-----:R-:W-:Y:S01]  /*0980*/  @P0 IMAD R14, R25, R4, RZ ;  /* 0x00000004190e0224 */ /* 0x001fe200078e02ff */
[----:B------:R-:W-:Y:S01]  /*0990*/  HFMA2.MMA R3, -RZ, RZ, 0, 0 ;  /* 0x00000000ff037435 */ /* 0x000fe200000001ff */
[C---:B--2---:R-:W-:Y:S02]  /*09a0*/  @P5 LEA R12, P6, R20.reuse, R12, 0x1 ;  /* 0x0000000c140c5211 */ /* 0x044fe400078c08ff */
[----:B------:R-:W-:Y:S01]  /*09b0*/  @P0 IMAD R5, R35, R5, R14 ;  /* 0x0000000523050224 */ /* 0x000fe200078e020e */
[----:B------:R-:W-:Y:S02]  /*09c0*/  @P0 MOV R14, R28 ;  /* 0x0000001c000e0202 */ /* 0x000fe40000000f00 */
[----:B------:R-:W-:-:S02]  /*09d0*/  @P5 LEA.HI.X R13, R20, R13, R24, 0x1, P6 ;  /* 0x0000000d140d5211 */ /* 0x000fc400030f0c18 */
[----:B------:R-:W-:Y:S01]  /*09e0*/  SHF.R.S32.HI R25, RZ, 0x1f, R34 ;  /* 0x0000001fff197819 */ /* 0x000fe20000011422 */
[----:B------:R-:W-:Y:S01]  /*09f0*/  @P0 IMAD.WIDE.U32 R14, R35, R4, R14 ;  /* 0x00000004230e0225 */ /* 0x000fe200078e000e */
[----:B------:R-:W-:Y:S01]  /*0a00*/  ISETP.GE.U32.AND P6, PT, R34, UR14, PT ;  /* 0x0000000e22007c0c */ /* 0x000fe2000bfc6070 */
[----:B------:R-:W2:Y:S03]  /*0a10*/  @P5 LDG.E R3, desc[UR8][R12.64] ;  /* 0x000000080c035981 */ /* 0x000ea6000c1e1900 */
[----:B------:R-:W-:Y:S02]  /*0a20*/  ISETP.GE.AND.EX P6, PT, R25, UR15, PT, P6 ;  /* 0x0000000f19007c0c */ /* 0x000fe4000bfc6360 */
[----:B------:R-:W-:Y:S02]  /*0a30*/  @P0 IADD3 R4, R15, R5, RZ ;  /* 0x000000050f040210 */ /* 0x000fe40007ffe0ff */
[----:B---3--:R-:W-:-:S02]  /*0a40*/  @P0 LEA R16, P5, R14, R16, 0x1 ;  /* 0x000000100e100211 */ /* 0x008fc400078a08ff */
[----:B------:R-:W-:Y:S02]  /*0a50*/  ISETP.LT.U32.AND P6, PT, R43, 0x100, !P6 ;  /* 0x000001002b00780c */ /* 0x000fe400077c1070 */
[----:B------:R-:W-:Y:S02]  /*0a60*/  @P0 LEA.HI.X R17, R14, R17, R4, 0x1, P5 ;  /* 0x000000110e110211 */ /* 0x000fe400028f0c04 */
[----:B------:R-:W-:Y:S02]  /*0a70*/  CS2R R4, SRZ ;  /* 0x0000000000047805 */ /* 0x000fe4000001ff00 */
[----:B------:R-:W-:-:S04]  /*0a80*/  ISETP.GE.U32.AND P5, PT, R37, UR14, PT ;  /* 0x0000000e25007c0c */ /* 0x000fc8000bfa6070 */
[----:B------:R-:W-:Y:S01]  /*0a90*/  ISETP.GE.AND.EX P5, PT, R45, UR15, PT, P5 ;  /* 0x0000000f2d007c0c */ /* 0x000fe2000bfa6350 */
[----:B------:R0:W3:Y:S03]  /*0aa0*/  @P3 LDG.E R4, desc[UR8][R6.64] ;  /* 0x0000000806043981 */ /* 0x0000e6000c1e1900 */
[----:B------:R-:W-:Y:S01]  /*0ab0*/  ISETP.LT.U32.AND P5, PT, R43, 0x100, !P5 ;  /* 0x000001002b00780c */ /* 0x000fe20006fa1070 */
[----:B------:R-:W1:Y:S01]  /*0ac0*/  @P6 LDC.64 R14, c[0x0][0x270] ;  /* 0x00009c00ff0e6b82 */ /* 0x000e620000000a00 */
[----:B------:R-:W4:Y:S01]  /*0ad0*/  @!P4 LDG.E R5, desc[UR8][R18.64] ;  /* 0x000000081205c981 */ /* 0x000f22000c1e1900 */
[----:B0-----:R-:W-:-:S06]  /*0ae0*/  CS2R R6, SRZ ;  /* 0x0000000000067805 */ /* 0x001fcc000001ff00 */
[----:B------:R0:W5:Y:S04]  /*0af0*/  @P2 LDG.E R6, desc[UR8][R10.64] ;  /* 0x000000080a062981 */ /* 0x000168000c1e1900 */
[----:B------:R-:W1:Y:S01]  /*0b00*/  @P5 LDC.64 R12, c[0x0][0x270] ;  /* 0x00009c00ff0c5b82 */ /* 0x000e620000000a00 */
[----:B------:R1:W2:Y:S07]  /*0b10*/  @P1 LDG.E R7, desc[UR8][R8.64] ;  /* 0x0000000808071981 */ /* 0x0002ae000c1e1900 */
[----:B0-----:R-:W0:Y:S01]  /*0b20*/  @P6 LDC.64 R10, c[0x0][0x220] ;  /* 0x00008800ff0a6b82 */ /* 0x001e220000000a00 */
[----:B------:R-:W-:Y:S01]  /*0b30*/  HFMA2.MMA R20, -RZ, RZ, 0, 0 ;  /* 0x00000000ff147435 */ /* 0x000fe200000001ff */
[----:B-1----:R-:W-:Y:S01]  /*0b40*/  @P6 IMAD R21, R25, R14, RZ ;  /* 0x0000000e19156224 */ /* 0x002fe200078e02ff */
[----:B------:R-:W-:-:S05]  /*0b50*/  @P6 MOV R18, R28 ;  /* 0x0000001c00126202 */ /* 0x000fca0000000f00 */
[----:B------:R-:W1:Y:S01]  /*0b60*/  @P5 LDC.64 R8, c[0x0][0x220] ;  /* 0x00008800ff085b82 */ /* 0x000e620000000a00 */
[----:B------:R-:W-:Y:S01]  /*0b70*/  @P6 MOV R19, R27 ;  /* 0x0000001b00136202 */ /* 0x000fe20000000f00 */
[C---:B------:R-:W-:Y:S01]  /*0b80*/  @P6 IMAD R21, R34.reuse, R15, R21 ;  /* 0x0000000f22156224 */ /* 0x040fe200078e0215 */
[----:B------:R0:W2:Y:S01]  /*0b90*/  @P0 LDG.E R20, desc[UR8][R16.64] ;  /* 0x0000000810140981 */ /* 0x0000a2000c1e1900 */
[----:B------:R-:W-:-:S04]  /*0ba0*/  @P6 IMAD.WIDE.U32 R14, R34, R14, R18 ;  /* 0x0000000e220e6225 */ /* 0x000fc800078e0012 */
[----:B------:R-:W-:Y:S01]  /*0bb0*/  @P5 IMAD R18, R45, R12, RZ ;  /* 0x0000000c2d125224 */ /* 0x000fe200078e02ff */
[----:B------:R-:W-:Y:S02]  /*0bc0*/  @P6 IADD3 R21, R15, R21, RZ ;  /* 0x000000150f156210 */ /* 0x000fe40007ffe0ff */
[----:B0-----:R-:W-:Y:S02]  /*0bd0*/  @P5 MOV R16, R28 ;  /* 0x0000001c00105202 */ /* 0x001fe40000000f00 */
[----:B------:R-:W-:Y:S02]  /*0be0*/  @P5 MOV R17, R27 ;  /* 0x0000001b00115202 */ /* 0x000fe40000000f00 */
[C---:B------:R-:W-:Y:S01]  /*0bf0*/  @P6 LEA R10, P0, R14.reuse, R10, 0x1 ;  /* 0x0000000a0e0a6211 */ /* 0x040fe200078008ff */
[C---:B------:R-:W-:Y:S02]  /*0c00*/  @P5 IMAD R18, R37.reuse, R13, R18 ;  /* 0x0000000d25125224 */ /* 0x040fe400078e0212 */
[----:B------:R-:W-:Y:S01]  /*0c10*/  @P5 IMAD.WIDE.U32 R12, R37, R12, R16 ;  /* 0x0000000c250c5225 */ /* 0x000fe200078e0010 */
[----:B------:R-:W-:Y:S01]  /*0c20*/  @P6 LEA.HI.X R11, R14, R11, R21, 0x1, P0 ;  /* 0x0000000b0e0b6211 */ /* 0x000fe200000f0c15 */
[----:B------:R-:W-:-:S03]  /*0c30*/  HFMA2.MMA R21, -RZ, RZ, 0, 0 ;  /* 0x00000000ff157435 */ /* 0x000fc600000001ff */
[----:B------:R-:W-:Y:S02]  /*0c40*/  @P5 IADD3 R18, R13, R18, RZ ;  /* 0x000000120d125210 */ /* 0x000fe40007ffe0ff */
[C---:B-1----:R-:W-:Y:S02]  /*0c50*/  @P5 LEA R8, P0, R12.reuse, R8, 0x1 ;  /* 0x000000080c085211 */ /* 0x042fe400078008ff */
[----:B------:R-:W-:Y:S02]  /*0c60*/  MOV R22, RZ ;  /* 0x000000ff00167202 */ /* 0x000fe40000000f00 */
[----:B------:R-:W-:Y:S01]  /*0c70*/  @P5 LEA.HI.X R9, R12, R9, R18, 0x1, P0 ;  /* 0x000000090c095211 */ /* 0x000fe200000f0c12 */
[----:B------:R0:W2:Y:S04]  /*0c80*/  @P6 LDG.E R21, desc[UR8][R10.64] ;  /* 0x000000080a156981 */ /* 0x0000a8000c1e1900 */
[----:B------:R2:W2:Y:S01]  /*0c90*/  @P5 LDG.E R22, desc[UR8][R8.64] ;  /* 0x0000000808165981 */ /* 0x0004a2000c1e1900 */
[----:B------:R-:W-:-:S02]  /*0ca0*/  ISETP.GT.AND P0, PT, R44, 0x1e, PT ;  /* 0x0000001e2c00780c */ /* 0x000fc40003f04270 */
[----:B------:R-:W-:Y:S02]  /*0cb0*/  ISETP.NE.AND P6, PT, R44, RZ, PT ;  /* 0x000000ff2c00720c */ /* 0x000fe40003fc5270 */
[----:B------:R-:W-:Y:S01]  /*0cc0*/  ISETP.NE.AND P5, PT, R43, RZ, PT ;  /* 0x000000ff2b00720c */ /* 0x000fe20003fa5270 */
[----:B------:R-:W-:Y:S01]  /*0cd0*/  BSSY B0, `(.L_x_2063) ;  /* 0x0000071000007945 */ /* 0x000fe20003800000 */
[----:B---3--:R-:W-:-:S04]  /*0ce0*/  PRMT R12, R4, 0x7632, R12 ;  /* 0x00007632040c7816 */ /* 0x008fc8000000000c */
[----:B------:R-:W-:Y:S02]  /*0cf0*/  SHF.L.U32 R15, R12, 0x10, RZ ;  /* 0x000000100c0f7819 */ /* 0x000fe400000006ff */
[----:B----4-:R-:W-:Y:S02]  /*0d00*/  PRMT R13, R5, 0x7632, R13 ;  /* 0x00007632050d7816 */ /* 0x010fe4000000000d */
[----:B------:R-:W-:Y:S01]  /*0d10*/  SHF.L.U32 R14, R4, 0x10, RZ ;  /* 0x00000010040e7819 */ /* 0x000fe200000006ff */
[----:B------:R-:W-:Y:S01]  /*0d20*/  FMUL.FTZ R17, R15, R15 ;  /* 0x0000000f0f117220 */ /* 0x000fe20000410000 */
[----:B------:R-:W-:Y:S02]  /*0d30*/  SHF.L.U32 R13, R13, 0x10, RZ ;  /* 0x000000100d0d7819 */ /* 0x000fe400000006ff */
[----:B------:R-:W-:Y:S01]  /*0d40*/  SHF.L.U32 R16, R5, 0x10, RZ ;  /* 0x0000001005107819 */ /* 0x000fe200000006ff */
[----:B------:R-:W-:Y:S01]  /*0d50*/  FADD.FTZ R12, R14, R15 ;  /* 0x0000000f0e0c7221 */ /* 0x000fe20000010000 */
[----:B-----5:R-:W-:Y:S01]  /*0d60*/  PRMT R18, R6, 0x7632, R18 ;  /* 0x0000763206127816 */ /* 0x020fe20000000012 */
[----:B0-----:R-:W-:Y:S01]  /*0d70*/  FFMA.FTZ R10, R14, R14, R17 ;  /* 0x0000000e0e0a7223 */ /* 0x001fe20000010011 */
[----:B------:R-:W-:Y:S01]  /*0d80*/  FMUL.FTZ R15, R13, R13 ;  /* 0x0000000d0d0f7220 */ /* 0x000fe20000410000 */
[----:B------:R-:W-:Y:S01]  /*0d90*/  FADD.FTZ R13, R16, R13 ;  /* 0x0000000d100d7221 */ /* 0x000fe20000010000 */
[----:B------:R-:W-:-:S02]  /*0da0*/  SHF.L.U32 R14, R18, 0x10, RZ ;  /* 0x00000010120e7819 */ /* 0x000fc400000006ff */
[----:B------:R-:W-:Y:S01]  /*0db0*/  SHF.L.U32 R11, R6, 0x10, RZ ;  /* 0x00000010060b7819 */ /* 0x000fe200000006ff */
[----:B------:R-:W-:Y:S01]  /*0dc0*/  FFMA.FTZ R15, R16, R16, R15 ;  /* 0x00000010100f7223 */ /* 0x000fe2000001000f */
[----:B--2---:R-:W-:Y:S01]  /*0dd0*/  PRMT R8, R7, 0x7632, R8 ;  /* 0x0000763207087816 */ /* 0x004fe20000000008 */
[----:B------:R-:W-:Y:S01]  /*0de0*/  FMUL.FTZ R16, R14, R14 ;  /* 0x0000000e0e107220 */ /* 0x000fe20000410000 */
[----:B------:R-:W-:Y:S01]  /*0df0*/  FADD.FTZ R17, RZ, R13 ;  /* 0x0000000dff117221 */ /* 0x000fe20000010000 */
[C---:B------:R-:W-:Y:S01]  /*0e00*/  FADD.FTZ R9, R11.reuse, R14 ;  /* 0x0000000e0b097221 */ /* 0x040fe20000010000 */
[----:B------:R-:W-:Y:S01]  /*0e10*/  SHF.L.U32 R8, R8, 0x10, RZ ;  /* 0x0000001008087819 */ /* 0x000fe200000006ff */
[----:B------:R-:W-:Y:S01]  /*0e20*/  FADD.FTZ R15, RZ, R15 ;  /* 0x0000000fff0f7221 */ /* 0x000fe20000010000 */
[----:B------:R-:W-:Y:S01]  /*0e30*/  FFMA.FTZ R11, R11, R11, R16 ;  /* 0x0000000b0b0b7223 */ /* 0x000fe20000010010 */
[----:B------:R-:W-:Y:S01]  /*0e40*/  SHF.L.U32 R13, R7, 0x10, RZ ;  /* 0x00000010070d7819 */ /* 0x000fe200000006ff */
[----:B------:R-:W-:Y:S01]  /*0e50*/  FADD.FTZ R12, R17, R12 ;  /* 0x0000000c110c7221 */ /* 0x000fe20000010000 */
[----:B------:R-:W-:Y:S01]  /*0e60*/  PRMT R16, R3, 0x7632, R16 ;  /* 0x0000763203107816 */ /* 0x000fe20000000010 */
[----:B------:R-:W-:Y:S01]  /*0e70*/  FADD.FTZ R10, R15, R10 ;  /* 0x0000000a0f0a7221 */ /* 0x000fe20000010000 */
[----:B------:R-:W-:Y:S01]  /*0e80*/  FMUL.FTZ R14, R8, R8 ;  /* 0x00000008080e7220 */ /* 0x000fe20000410000 */
[----:B------:R-:W-:Y:S01]  /*0e90*/  FADD.FTZ R15, R12, R9 ;  /* 0x000000090c0f7221 */ /* 0x000fe20000010000 */
[C---:B------:R-:W-:Y:S01]  /*0ea0*/  FADD.FTZ R8, R13.reuse, R8 ;  /* 0x000000080d087221 */ /* 0x040fe20000010000 */
[----:B------:R-:W-:Y:S01]  /*0eb0*/  SHF.L.U32 R9, R16, 0x10, RZ ;  /* 0x0000001010097819 */ /* 0x000fe200000006ff */
[----:B------:R-:W-:Y:S01]  /*0ec0*/  FADD.FTZ R12, R10, R11 ;  /* 0x0000000b0a0c7221 */ /* 0x000fe20000010000 */
[----:B------:R-:W-:Y:S01]  /*0ed0*/  FFMA.FTZ R13, R13, R13, R14 ;  /* 0x0000000d0d0d7223 */ /* 0x000fe2000001000e */
[----:B------:R-:W-:Y:S01]  /*0ee0*/  SHF.L.U32 R10, R3, 0x10, RZ ;  /* 0x00000010030a7819 */ /* 0x000fe200000006ff */
[----:B------:R-:W-:Y:S01]  /*0ef0*/  FADD.FTZ R11, R15, R8 ;  /* 0x000000080f0b7221 */ /* 0x000fe20000010000 */
[----:B------:R-:W-:Y:S01]  /*0f00*/  PRMT R14, R20, 0x7632, R14 ;  /* 0x00007632140e7816 */ /* 0x000fe2000000000e */
[----:B------:R-:W-:Y:S01]  /*0f10*/  FMUL.FTZ R15, R9, R9 ;  /* 0x00000009090f7220 */ /* 0x000fe20000410000 */
[----:B------:R-:W-:Y:S01]  /*0f20*/  FADD.FTZ R13, R12, R13 ;  /* 0x0000000d0c0d7221 */ /* 0x000fe20000010000 */
[----:B------:R-:W-:Y:S01]  /*0f30*/  FADD.FTZ R12, R10, R9 ;  /* 0x000000090a0c7221 */ /* 0x000fe20000010000 */
[----:B------:R-:W-:Y:S01]  /*0f40*/  SHF.L.U32 R8, R14, 0x10, RZ ;  /* 0x000000100e087819 */ /* 0x000fe200000006ff */
[----:B------:R-:W-:Y:S01]  /*0f50*/  FFMA.FTZ R10, R10, R10, R15 ;  /* 0x0000000a0a0a7223 */ /* 0x000fe2000001000f */
[----:B------:R-:W-:Y:S01]  /*0f60*/  SHF.L.U32 R15, R20, 0x10, RZ ;  /* 0x00000010140f7819 */ /* 0x000fe200000006ff */
[----:B------:R-:W-:-:S02]  /*0f70*/  FADD.FTZ R11, R11, R12 ;  /* 0x0000000c0b0b7221 */ /* 0x000fc40000010000 */
[----:B------:R-:W-:Y:S01]  /*0f80*/  FMUL.FTZ R12, R8, R8 ;  /* 0x00000008080c7220 */ /* 0x000fe20000410000 */
[----:B------:R-:W-:Y:S01]  /*0f90*/  FADD.FTZ R13, R13, R10 ;  /* 0x0000000a0d0d7221 */ /* 0x000fe20000010000 */
[C---:B------:R-:W-:Y:S02]  /*0fa0*/  FADD.FTZ R10, R15.reuse, R8 ;  /* 0x000000080f0a7221 */ /* 0x040fe40000010000 */
[----:B------:R-:W-:Y:S02]  /*0fb0*/  FFMA.FTZ R12, R15, R15, R12 ;  /* 0x0000000f0f0c7223 */ /* 0x000fe4000001000c */
[----:B------:R-:W-:Y:S01]  /*0fc0*/  FADD.FTZ R11, R11, R10 ;  /* 0x0000000a0b0b7221 */ /* 0x000fe20000010000 */
[C---:B------:R-:W-:Y:S02]  /*0fd0*/  PRMT R9, R21.reuse, 0x7632, R9 ;  /* 0x0000763215097816 */ /* 0x040fe40000000009 */
[----:B------:R-:W-:Y:S02]  /*0fe0*/  SHF.L.U32 R8, R21, 0x10, RZ ;  /* 0x0000001015087819 */ /* 0x000fe400000006ff */
[----:B------:R-:W-:-:S02]  /*0ff0*/  SHF.L.U32 R9, R9, 0x10, RZ ;  /* 0x0000001009097819 */ /* 0x000fc400000006ff */
[----:B------:R-:W-:Y:S01]  /*1000*/  PRMT R14, R22, 0x7632, R14 ;  /* 0x00007632160e7816 */ /* 0x000fe2000000000e */
[----:B------:R-:W-:Y:S02]  /*1010*/  FADD.FTZ R13, R13, R12 ;  /* 0x0000000c0d0d7221 */ /* 0x000fe40000010000 */
[----:B------:R-:W-:Y:S01]  /*1020*/  FMUL.FTZ R15, R9, R9 ;  /* 0x00000009090f7220 */ /* 0x000fe20000410000 */
[----:B------:R-:W-:Y:S01]  /*1030*/  SHF.L.U32 R10, R14, 0x10, RZ ;  /* 0x000000100e0a7819 */ /* 0x000fe200000006ff */
[----:B------:R-:W-:Y:S01]  /*1040*/  FADD.FTZ R12, R8, R9 ;  /* 0x00000009080c7221 */ /* 0x000fe20000010000 */
[----:B------:R-:W-:Y:S01]  /*1050*/  SHF.L.U32 R9, R22, 0x10, RZ ;  /* 0x0000001016097819 */ /* 0x000fe200000006ff */
[----:B------:R-:W-:Y:S02]  /*1060*/  FFMA.FTZ R8, R8, R8, R15 ;  /* 0x0000000808087223 */ /* 0x000fe4000001000f */
[----:B------:R-:W-:Y:S01]  /*1070*/  FMUL.FTZ R14, R10, R10 ;  /* 0x0000000a0a0e7220 */ /* 0x000fe20000410000 */
[----:B------:R-:W-:Y:S01]  /*1080*/  FADD.FTZ R11, R11, R12 ;  /* 0x0000000c0b0b7221 */ /* 0x000fe20000010000 */
[----:B------:R-:W-:Y:S01]  /*1090*/  FADD.FTZ R10, R9, R10 ;  /* 0x0000000a090a7221 */ /* 0x000fe20000010000 */
[----:B------:R-:W-:Y:S01]  /*10a0*/  FADD.FTZ R8, R13, R8 ;  /* 0x000000080d087221 */ /* 0x000fe20000010000 */
[----:B------:R-:W-:-:S02]  /*10b0*/  FFMA.FTZ R9, R9, R9, R14 ;  /* 0x0000000909097223 */ /* 0x000fc4000001000e */
[----:B------:R-:W-:Y:S02]  /*10c0*/  FADD.FTZ R24, R11, R10 ;  /* 0x0000000a0b187221 */ /* 0x000fe40000010000 */
        /* <DEDUP_REMOVED lines=24> */
[----:B-1----:R-:W-:-:S05]  /*1250*/  @!P0 FADD.FTZ R25, R25, R8 ;  /* 0x0000000819198221 */ /* 0x002fca0000010000 */
        /* <DEDUP_REMOVED lines=24> */
.L_x_2064:
[----:B------:R-:W-:Y:S05]  /*13e0*/  BSYNC B0 ;  /* 0x0000000000007941 */ /* 0x000fea0003800000 */
.L_x_2063:
[----:B------:R-:W1:Y:S01]  /*13f0*/  LDC R8, c[0x0][0xc] ;  /* 0x00000300ff087b82 */ /* 0x000e620000000800 */
        /* <DEDUP_REMOVED lines=8> */
[----:B-1----:R-:W-:-:S13]  /*1480*/  ISETP.GE.U32.AND P0, PT, R8, 0x2, PT ;  /* 0x000000020800780c */ /* 0x002fda0003f06070 */
[----:B------:R-:W-:Y:S05]  /*1490*/  @!P0 BRA `(.L_x_2065) ;  /* 0x00000010007c8947 */ /* 0x000fea0003800000 */
        /* <DEDUP_REMOVED lines=10> */
[----:B------:R-:W1:Y:S01]  /*1540*/  S2R R16, SR_CTAID.X ;  /* 0x0000000000107919 */ /* 0x000e620000002500 */
[----:B------:R-:W2:Y:S01]  /*1550*/  S2UR UR6, SR_CTAID.Y ;  /* 0x00000000000679c3 */ /* 0x000ea20000002600 */
[----:B------:R-:W-:-:S06]  /*1560*/  ULOP3.LUT UP0, URZ, UR4, 0x2, URZ, 0xc0, !UPT ;  /* 0x00000002043f7892 */ /* 0x000fcc000f80c03f */
[----:B------:R-:W-:Y:S02]  /*1570*/  PLOP3.LUT P0, PT, PT, PT, UP0, 0x80, 0x0 ;  /* 0x000000000000781c */ /* 0x000fe40003f0f008 */
[----:B--2---:R-:W-:Y:S01]  /*1580*/  MOV R0, UR6 ;  /* 0x0000000600007c02 */ /* 0x004fe20008000f00 */
[----:B------:R-:W-:Y:S02]  /*1590*/  UMOV UR6, 0xffffffff ;  /* 0xffffffff00067882 */ /* 0x000fe40000000000 */
[----:B------:R-:W-:Y:S02]  /*15a0*/  USEL UR6, UR6, 0x1, UP0 ;  /* 0x0000000106067887 */ /* 0x000fe40008000000 */
[----:B-1----:R-:W-:-:S04]  /*15b0*/  IMAD R16, R16, UR11, R0 ;  /* 0x0000000b10107c24 */ /* 0x002fc8000f8e0200 */
[----:B------:R-:W-:-:S05]  /*15c0*/  IMAD.WIDE.U32 R16, R16, 0x8, R14 ;  /* 0x0000000810107825 */ /* 0x000fca00078e000e */
[----:B------:R1:W-:Y:S02]  /*15d0*/  STG.E.64 desc[UR8][R16.64], R24 ;  /* 0x0000001810007986 */ /* 0x0003e4000c101b08 */
[----:B-1----:R-:W-:Y:S01]  /*15e0*/  MOV R16, UR6 ;  /* 0x0000000600107c02 */ /* 0x002fe20008000f00 */
[----:B------:R-:W-:Y:S06]  /*15f0*/  MEMBAR.ALL.GPU ;  /* 0x0000000000007992 */ /* 0x000fec000000a000 */
[----:B------:R-:W-:-:S00]  /*1600*/  ERRBAR ;  /* 0x00000000000079ab */ /* 0x000fc00000000000 */
[----:B------:R-:W-:Y:S06]  /*1610*/  CGAERRBAR ;  /* 0x00000000000075ab */ /* 0x000fec0000000000 */
[----:B------:R1:W-:Y:S02]  /*1620*/  REDG.E.ADD.S32.STRONG.GPU desc[UR8][R12.64], R16 ;  /* 0x000000100c00798e */ /* 0x0003e4000c10e388 */
[----:B-1----:R-:W-:-:S04]  /*1630*/  SEL R16, R8, RZ, !P0 ;  /* 0x000000ff08107207 */ /* 0x002fc80004000000 */
[----:B------:R-:W-:-:S13]  /*1640*/  ISETP.NE.AND P0, PT, R16, -0x1, PT ;  /* 0xffffffff1000780c */ /* 0x000fda0003f05270 */
[----:B------:R-:W-:Y:S05]  /*1650*/  @!P0 BRA `(.L_x_2066) ;  /* 0x0000000000148947 */ /* 0x000fea0003800000 */
.L_x_2067:
[----:B------:R-:W2:Y:S04]  /*1660*/  LDG.E.STRONG.GPU R17, desc[UR8][R12.64] ;  /* 0x000000080c117981 */ /* 0x000ea8000c1ef900 */
[----:B--2---:R-:W-:Y:S01]  /*1670*/  CCTL.IVALL ;  /* 0x00000000ff00798f */ /* 0x004fe20002000000 */
[----:B------:R-:W-:Y:S05]  /*1680*/  YIELD ;  /* 0x0000000000007946 */ /* 0x000fea0003800000 */
[----:B------:R-:W-:-:S13]  /*1690*/  ISETP.NE.AND P0, PT, R17, R16, PT ;  /* 0x000000101100720c */ /* 0x000fda0003f05270 */
[----:B------:R-:W-:Y:S05]  /*16a0*/  @P0 BRA `(.L_x_2067) ;  /* 0xfffffffc00ec0947 */ /* 0x000fea000383ffff */
.L_x_2066:
        /* <DEDUP_REMOVED lines=17> */
.L_x_2071:
[----:B------:R-:W-:-:S13]  /*17c0*/  ISETP.EQ.OR P6, PT, R13, UR10, P5 ;  /* 0x0000000a0d007c0c */ /* 0x000fda000afc2670 */
[----:B------:R-:W-:-:S04]  /*17d0*/  @!P6 IMAD R16, R13, UR11, R0 ;  /* 0x0000000b0d10ec24 */ /* 0x000fc8000f8e0200 */
[----:B------:R-:W-:-:S06]  /*17e0*/  @!P6 IMAD.WIDE.U32 R16, R16, 0x8, R14 ;  /* 0x000000081010e825 */ /* 0x000fcc00078e000e */
[----:B------:R-:W0:Y:S02]  /*17f0*/  @!P6 LDG.E.64 R16, desc[UR8][R16.64] ;  /* 0x000000081010e981 */ /* 0x000e24000c1e1b00 */
[----:B0-----:R-:W-:Y:S01]  /*1800*/  @!P6 FADD.FTZ R24, R24, R16 ;  /* 0x000000101818e221 */ /* 0x001fe20000010000 */
[----:B------:R-:W-:Y:S01]  /*1810*/  IADD3 R16, R13, 0x1, RZ ;  /* 0x000000010d107810 */ /* 0x000fe20007ffe0ff */
[----:B------:R-:W-:-:S03]  /*1820*/  @!P6 FADD.FTZ R25, R25, R17 ;  /* 0x000000111919e221 */ /* 0x000fc60000010000 */
        /* <DEDUP_REMOVED lines=108> */
.L_x_2070:
[----:B------:R-:W-:-:S13]  /*1ef0*/  ISETP.GT.AND P6, PT, R12, 0x4, PT ;  /* 0x000000040c00780c */ /* 0x000fda0003fc4270 */
[----:B------:R-:W-:Y:S05]  /*1f00*/  @!P6 BRA `(.L_x_2072) ;  /* 0x0000000000ece947 */ /* 0x000fea0003800000 */
        /* <DEDUP_REMOVED lines=25> */
[----:B------:R-:W-:-:S04]  /*20a0*/  IADD3 R13, R13, 0x4, RZ ;  /* 0x000000040d0d7810 */ /* 0x000fc80007ffe0ff */
[----:B------:R-:W-:Y:S01]  /*20b0*/  ISETP.EQ.OR P0, PT, R13, UR10, P5 ;  /* 0x0000000a0d007c0c */ /* 0x000fe2000af02670 */
[----:B--2---:R-:W-:-:S12]  /*20c0*/  @!P6 FADD.FTZ R24, R24, R16 ;  /* 0x000000101818e221 */ /* 0x004fd80000010000 */
[----:B------:R-:W-:Y:S02]  /*20d0*/  @!P0 IMAD R16, R13, UR11, R0 ;  /* 0x0000000b0d108c24 */ /* 0x000fe4000f8e0200 */
[----:B------:R-:W-:Y:S02]  /*20e0*/  @!P6 FADD.FTZ R25, R25, R17 ;  /* 0x000000111919e221 */ /* 0x000fe40000010000 */
        /* <DEDUP_REMOVED lines=24> */
[----:B------:R-:W-:Y:S02]  /*2270*/  PLOP3.LUT P0, PT, PT, PT, PT, 0x8, 0x0 ;  /* 0x000000000000781c */ /* 0x000fe40003f0e170 */
[----:B------:R-:W-:Y:S02]  /*2280*/  IADD3 R12, R12, -0x4, RZ ;  /* 0xfffffffc0c0c7810 */ /* 0x000fe40007ffe0ff */
[----:B------:R-:W-:Y:S01]  /*2290*/  IADD3 R13, R13, 0x4, RZ ;  /* 0x000000040d0d7810 */ /* 0x000fe20007ffe0ff */
[----:B--2---:R-:W-:Y:S01]  /*22a0*/  @!P6 FADD.FTZ R24, R24, R16 ;  /* 0x000000101818e221 */ /* 0x004fe20000010000 */
[----:B------:R-:W-:-:S07]  /*22b0*/  @!P6 FADD.FTZ R25, R25, R17 ;  /* 0x000000111919e221 */ /* 0x000fce0000010000 */
.L_x_2072:
[----:B------:R-:W-:-:S13]  /*22c0*/  ISETP.NE.OR P0, PT, R12, RZ, P0 ;  /* 0x000000ff0c00720c */ /* 0x000fda0000705670 */
[----:B------:R-:W-:Y:S05]  /*22d0*/  @!P0 BRA `(.L_x_2068) ;  /* 0x00000000007c8947 */ /* 0x000fea0003800000 */
.L_x_2069:
        /* <DEDUP_REMOVED lines=26> */
[----:B------:R-:W-:Y:S02]  /*2480*/  IADD3 R13, R13, 0x4, RZ ;  /* 0x000000040d0d7810 */ /* 0x000fe40007ffe0ff */
[----:B------:R-:W-:Y:S01]  /*2490*/  ISETP.NE.AND P0, PT, R12, RZ, PT ;  /* 0x000000ff0c00720c */ /* 0x000fe20003f05270 */
[----:B--2---:R-:W-:Y:S01]  /*24a0*/  @!P6 FADD.FTZ R24, R24, R16 ;  /* 0x000000101818e221 */ /* 0x004fe20000010000 */
[----:B------:R-:W-:-:S11]  /*24b0*/  @!P6 FADD.FTZ R25, R25, R17 ;  /* 0x000000111919e221 */ /* 0x000fd60000010000 */
[----:B------:R-:W-:Y:S05]  /*24c0*/  @P0 BRA `(.L_x_2069) ;  /* 0xfffffffc00840947 */ /* 0x000fea000383ffff */
.L_x_2068:
        /* <DEDUP_REMOVED lines=11> */
.L_x_2074:
[----:B------:R-:W-:Y:S05]  /*2580*/  BSYNC B0 ;  /* 0x0000000000007941 */ /* 0x000fea0003800000 */
.L_x_2073:
        /* <DEDUP_REMOVED lines=16> */
.L_x_2065:
[----:B------:R-:W-:Y:S01]  /*2690*/  ULDC.64 UR6, c[0x0][0x218] ;  /* 0x0000860000067ab9 */ /* 0x000fe20000000a00 */
[----:B------:R-:W-:Y:S01]  /*26a0*/  LOP3.LUT P0, RZ, R43, UR10, RZ, 0xfc, !PT ;  /* 0x0000000a2bff7c12 */ /* 0x000fe2000f80fcff */
[----:B------:R-:W-:Y:S01]  /*26b0*/  ULDC UR14, c[0x0][0x2a4] ;  /* 0x0000a900000e7ab9 */ /* 0x000fe20000000800 */
[----:B------:R-:W-:Y:S01]  /*26c0*/  ISETP.EQ.U32.AND P6, PT, RZ, UR6, PT ;  /* 0x00000006ff007c0c */ /* 0x000fe2000bfc2070 */
[----:B------:R-:W-:Y:S01]  /*26d0*/  UMOV UR6, 0x400 ;  /* 0x0000040000067882 */ /* 0x000fe20000000000 */
[----:B------:R-:W-:Y:S01]  /*26e0*/  MOV R8, UR13 ;  /* 0x0000000d00087c02 */ /* 0x000fe20008000f00 */
[----:B------:R-:W-:Y:S01]  /*26f0*/  ULDC.64 UR16, c[0x0][0x228] ;  /* 0x00008a0000107ab9 */ /* 0x000fe20000000a00 */
[----:B------:R-:W-:Y:S01]  /*2700*/  ISETP.EQ.OR.EX P0, PT, RZ, UR7, P0, P6 ;  /* 0x00000007ff007c0c */ /* 0x000fe20008702760 */
[----:B------:R-:W1:Y:S01]  /*2710*/  S2UR UR7, SR_CgaCtaId ;  /* 0x00000000000779c3 */ /* 0x000e620000008800 */
[----:B------:R-:W-:-:S11]  /*2720*/  ULDC.64 UR18, c[0x0][0x230] ;  /* 0x00008c0000127ab9 */ /* 0x000fd60000000a00 */
[----:B------:R-:W2:Y:S01]  /*2730*/  @!P0 LDC.64 R12, c[0x0][0x218] ;  /* 0x00008600ff0c8b82 */ /* 0x000ea20000000a00 */
[----:B------:R-:W-:Y:S01]  /*2740*/  @!P0 FMUL.FTZ R15, R25, UR14 ;  /* 0x0000000e190f8c20 */ /* 0x000fe20008410000 */
[----:B------:R-:W-:Y:S01]  /*2750*/  @!P0 FMUL.FTZ R14, R24, UR14 ;  /* 0x0000000e180e8c20 */ /* 0x000fe20008410000 */
[----:B-1----:R-:W-:-:S09]  /*2760*/  ULEA UR6, UR7, UR6, 0x18 ;  /* 0x0000000607067291 */ /* 0x002fd2000f8ec03f */
[----:B------:R-:W-:Y:S01]  /*2770*/  @!P5 STS.64 [UR6+0x50], R24 ;  /* 0x00005018ff00d988 */ /* 0x000fe20008000a06 */
[----:B--2---:R-:W-:-:S05]  /*2780*/  @!P0 IMAD.WIDE R12, R8, 0x8, R12 ;  /* 0x00000008080c8825 */ /* 0x004fca00078e020c */
[----:B------:R1:W-:Y:S01]  /*2790*/  @!P0 STG.E.64 desc[UR8][R12.64], R14 ;  /* 0x0000000e0c008986 */ /* 0x0003e2000c101b08 */
[----:B------:R-:W-:Y:S01]  /*27a0*/  BAR.SYNC.DEFER_BLOCKING 0x0 ;  /* 0x0000000000007b1d */ /* 0x000fe20000010000 */
[C---:B-1----:R-:W-:Y:S02]  /*27b0*/  SHF.L.U32 R12, R30.reuse, 0x2, RZ ;  /* 0x000000021e0c7819 */ /* 0x042fe400000006ff */
[----:B------:R-:W-:Y:S02]  /*27c0*/  SHF.L.U64.HI R30, R30, 0x2, R31 ;  /* 0x000000021e1e7819 */ /* 0x000fe4000001021f */
[C---:B------:R-:W-:Y:S02]  /*27d0*/  IADD3 R14, P0, R12.reuse, UR16, RZ ;  /* 0x000000100c0e7c10 */ /* 0x040fe4000ff1e0ff */
[----:B------:R-:W-:Y:S02]  /*27e0*/  IADD3 R12, P6, R12, UR18, RZ ;  /* 0x000000120c0c7c10 */ /* 0x000fe4000ffde0ff */
[----:B------:R-:W-:-:S02]  /*27f0*/  IADD3.X R15, R30, UR17, RZ, P0, !PT ;  /* 0x000000111e0f7c10 */ /* 0x000fc400087fe4ff */
[----:B------:R-:W-:-:S04]  /*2800*/  IADD3.X R13, R30, UR19, RZ, P6, !PT ;  /* 0x000000131e0d7c10 */ /* 0x000fc8000b7fe4ff */
[----:B------:R-:W2:Y:S04]  /*2810*/  LDG.E.64 R14, desc[UR8][R14.64] ;  /* 0x000000080e0e7981 */ /* 0x000ea8000c1e1b00 */
[----:B------:R-:W2:Y:S01]  /*2820*/  LDG.E.64 R12, desc[UR8][R12.64] ;  /* 0x000000080c0c7981 */ /* 0x000ea2000c1e1b00 */
[----:B------:R-:W-:Y:S02]  /*2830*/  ISETP.NE.AND P6, PT, RZ, UR12, PT ;  /* 0x0000000cff007c0c */ /* 0x000fe4000bfc5270 */
[----:B------:R-:W-:Y:S01]  /*2840*/  SHF.L.U32 R5, R5, 0x10, RZ ;  /* 0x0000001005057819 */ /* 0x000fe200000006ff */
[----:B------:R-:W1:Y:S01]  /*2850*/  LDS.64 R16, [UR6+0x50] ;  /* 0x00005006ff107984 */ /* 0x000e620008000a00 */
[----:B------:R-:W-:Y:S02]  /*2860*/  SHF.L.U32 R33, R33, 0x10, RZ ;  /* 0x0000001021217819 */ /* 0x000fe400000006ff */
[----:B------:R-:W-:-:S02]  /*2870*/  SHF.L.U32 R4, R4, 0x10, RZ ;  /* 0x0000001004047819 */ /* 0x000fc400000006ff */
[----:B------:R-:W-:Y:S01]  /*2880*/  SHF.L.U32 R32, R32, 0x10, RZ ;  /* 0x0000001020207819 */ /* 0x000fe200000006ff */
[----:B-1----:R-:W-:-:S04]  /*2890*/  FMUL.FTZ R8, R16, UR14 ;  /* 0x0000000e10087c20 */ /* 0x002fc80008410000 */
[C---:B------:R-:W-:Y:S01]  /*28a0*/  FMUL.FTZ R16, R8.reuse, R8 ;  /* 0x0000000808107220 */ /* 0x040fe20000410000 */
[--C-:B------:R-:W-:Y:S01]  /*28b0*/  FADD.FTZ R5, R5, -R8.reuse ;  /* 0x8000000805057221 */ /* 0x100fe20000010000 */
[----:B------:R-:W-:Y:S01]  /*28c0*/  FADD.FTZ R33, -R8, R33 ;  /* 0x0000002108217221 */ /* 0x000fe20000010100 */
[----:B------:R-:W-:Y:S01]  /*28d0*/  FADD.FTZ R4, R4, -R8 ;  /* 0x8000000804047221 */ /* 0x000fe20000010000 */
[----:B------:R-:W-:Y:S01]  /*28e0*/  FFMA.FTZ R16, R17, UR14, -R16 ;  /* 0x0000000e11107c23 */ /* 0x000fe20008010810 */
[----:B0-----:R-:W-:-:S04]  /*28f0*/  FADD.FTZ R25, -R8, R32 ;  /* 0x0000002008197221 */ /* 0x001fc80000010100 */
[----:B------:R-:W-:-:S13]  /*2900*/  FSETP.GTU.FTZ.AND P0, PT, R16, RZ, PT ;  /* 0x000000ff1000720b */ /* 0x000fda0003f1c000 */
[----:B------:R-:W-:Y:S01]  /*2910*/  VOTEU.ANY UP0, P0 ;  /* 0x00000000003f7886 */ /* 0x000fe20000000100 */
[----:B------:R-:W-:-:S04]  /*2920*/  PLOP3.LUT P0, PT, PT, PT, UP0, 0x80, 0x0 ;  /* 0x000000000000781c */ /* 0x000fc80003f0f008 */
[----:B------:R-:W-:-:S09]  /*2930*/  @UP0 ULDC UR6, c[0x0][0x238] ;  /* 0x00008e0000060ab9 */ /* 0x000fd20000000800 */
[----:B------:R-:W-:Y:S01]  /*2940*/  @P0 FADD.FTZ R16, R16, UR6 ;  /* 0x0000000610100e21 */ /* 0x000fe20008010000 */
[----:B------:R-:W-:-:S05]  /*2950*/  UMOV UR6, 0x3f800000 ;  /* 0x3f80000000067882 */ /* 0x000fca0000000000 */
[----:B------:R-:W0:Y:S02]  /*2960*/  @P0 MUFU.RSQ R16, R16 ;  /* 0x0000001000100308 */ /* 0x000e240000001400 */
[----:B0-----:R-:W-:-:S13]  /*2970*/  @P0 R2UR UR7, R16 ;  /* 0x00000000100702ca */ /* 0x001fda00000e0000 */
[----:B------:R-:W-:Y:S02]  /*2980*/  @UP0 UMOV UR6, UR7 ;  /* 0x0000000700060c82 */ /* 0x000fe40008000000 */
[----:B------:R-:W-:Y:S01]  /*2990*/  FMUL.FTZ R5, R5, UR6 ;  /* 0x0000000605057c20 */ /* 0x000fe20008410000 */
[----:B------:R-:W-:Y:S01]  /*29a0*/  FMUL.FTZ R33, R33, UR6 ;  /* 0x0000000621217c20 */ /* 0x000fe20008410000 */
[----:B------:R-:W-:Y:S01]  /*29b0*/  FMUL.FTZ R24, R4, UR6 ;  /* 0x0000000604187c20 */ /* 0x000fe20008410000 */
[----:B------:R-:W-:Y:S01]  /*29c0*/  FMUL.FTZ R25, R25, UR6 ;  /* 0x0000000619197c20 */ /* 0x000fe20008410000 */
[----:B--2---:R-:W-:Y:S01]  /*29d0*/  FFMA.FTZ R30, R14, R5, R12 ;  /* 0x000000050e1e7223 */ /* 0x004fe2000001000c */
        /* <DEDUP_REMOVED lines=12> */
.L_x_2075:
        /* <DEDUP_REMOVED lines=14> */
.L_x_2077:
[----:B------:R-:W-:Y:S05]  /*2b80*/  BSYNC B0 ;  /* 0x0000000000007941 */ /* 0x000fea0003800000 */
.L_x_2076:
[----:B------:R-:W-:Y:S01]  /*2b90*/  SHF.L.U32 R6, R6, 0x10, RZ ;  /* 0x0000001006067819 */ /* 0x000fe200000006ff */
[----:B------:R-:W-:Y:S01]  /*2ba0*/  FFMA.FTZ R24, R14, R24, R12 ;  /* 0x000000180e187223 */ /* 0x000fe2000001000c */
[----:B------:R-:W-:Y:S01]  /*2bb0*/  SHF.L.U32 R23, R23, 0x10, RZ ;  /* 0x0000001017177819 */ /* 0x000fe200000006ff */
[----:B------:R-:W-:Y:S01]  /*2bc0*/  FFMA.FTZ R25, R15, R25, R13 ;  /* 0x000000190f197223 */ /* 0x000fe2000001000d */
[----:B------:R-:W-:Y:S06]  /*2bd0*/  @!P6 BRA `(.L_x_2078) ;  /* 0x000000000028e947 */ /* 0x000fec0003800000 */
        /* <DEDUP_REMOVED lines=10> */
.L_x_2078:
[----:B------:R-:W-:Y:S04]  /*2c80*/  BSSY B0, `(.L_x_2079) ;  /* 0x000000f000007945 */ /* 0x000fe80003800000 */
[----:B------:R-:W-:Y:S05]  /*2c90*/  @!P3 BRA `(.L_x_2080) ;  /* 0x000000000034b947 */ /* 0x000fea0003800000 */
[----:B------:R-:W-:Y:S01]  /*2ca0*/  SHF.R.S32.HI R4, RZ, 0x1f, R42 ;  /* 0x0000001fff047819 */ /* 0x000fe2000001142a */
[----:B------:R-:W-:Y:S01]  /*2cb0*/  ULDC.64 UR14, c[0x0][0x270] ;  /* 0x00009c00000e7ab9 */ /* 0x000fe20000000a00 */
[----:B------:R-:W-:Y:S02]  /*2cc0*/  MOV R5, R27 ;  /* 0x0000001b00057202 */ /* 0x000fe40000000f00 */
[----:B------:R-:W-:Y:S01]  /*2cd0*/  F2FP.BF16.F32.PACK_AB R25, R25, R24 ;  /* 0x000000181919723e */ /* 0x000fe200000010ff */
[----:B0-----:R-:W-:Y:S01]  /*2ce0*/  IMAD R16, R4, UR14, RZ ;  /* 0x0000000e04107c24 */ /* 0x001fe2000f8e02ff */
[----:B------:R-:W-:-:S03]  /*2cf0*/  MOV R4, R28 ;  /* 0x0000001c00047202 */ /* 0x000fc60000000f00 */
[C---:B------:R-:W-:Y:S02]  /*2d00*/  IMAD R17, R42.reuse, UR15, R16 ;  /* 0x0000000f2a117c24 */ /* 0x040fe4000f8e0210 */
[----:B------:R-:W-:Y:S01]  /*2d10*/  IMAD.WIDE.U32 R4, R42, UR14, R4 ;  /* 0x0000000e2a047c25 */ /* 0x000fe2000f8e0004 */
[----:B------:R-:W-:Y:S02]  /*2d20*/  ULDC.64 UR14, c[0x0][0x210] ;  /* 0x00008400000e7ab9 */ /* 0x000fe40000000a00 */
[----:B------:R-:W-:Y:S02]  /*2d30*/  LEA R16, P0, R4, UR14, 0x1 ;  /* 0x0000000e04107c11 */ /* 0x000fe4000f8008ff */
[----:B------:R-:W-:-:S04]  /*2d40*/  IADD3 R17, R5, R17, RZ ;  /* 0x0000001105117210 */ /* 0x000fc80007ffe0ff */
[----:B------:R-:W-:-:S05]  /*2d50*/  LEA.HI.X R17, R4, UR15, R17, 0x1, P0 ;  /* 0x0000000f04117c11 */ /* 0x000fca00080f0c11 */
[----:B------:R1:W-:Y:S02]  /*2d60*/  STG.E desc[UR8][R16.64], R25 ;  /* 0x0000001910007986 */ /* 0x0003e4000c101908 */
.L_x_2080:
[----:B------:R-:W-:Y:S05]  /*2d70*/  BSYNC B0 ;  /* 0x0000000000007941 */ /* 0x000fea0003800000 */
.L_x_2079:
[----:B------:R-:W-:Y:S01]  /*2d80*/  SHF.L.U32 R19, R19, 0x10, RZ ;  /* 0x0000001013137819 */ /* 0x000fe200000006ff */
[--C-:B------:R-:W-:Y:S01]  /*2d90*/  FADD.FTZ R6, R6, -R8.reuse ;  /* 0x8000000806067221 */ /* 0x100fe20000010000 */
[----:B------:R-:W-:Y:S01]  /*2da0*/  SHF.L.U32 R7, R7, 0x10, RZ ;  /* 0x0000001007077819 */ /* 0x000fe200000006ff */
[C---:B------:R-:W-:Y:S01]  /*2db0*/  FADD.FTZ R23, -R8.reuse, R23 ;  /* 0x0000001708177221 */ /* 0x040fe20000010100 */
[----:B------:R-:W-:Y:S01]  /*2dc0*/  ULDC.64 UR16, c[0x0][0x278] ;  /* 0x00009e0000107ab9 */ /* 0x000fe20000000a00 */
[----:B01----:R-:W-:Y:S01]  /*2dd0*/  FADD.FTZ R17, -R8, R19 ;  /* 0x0000001308117221 */ /* 0x003fe20000010100 */
[----:B------:R-:W-:Y:S01]  /*2de0*/  FMUL.FTZ R19, R6, UR6 ;  /* 0x0000000606137c20 */ /* 0x000fe20008410000 */
[----:B------:R-:W-:Y:S01]  /*2df0*/  FADD.FTZ R16, R7, -R8 ;  /* 0x8000000807107221 */ /* 0x000fe20000010000 */
[----:B------:R-:W-:Y:S01]  /*2e00*/  FMUL.FTZ R4, R23, UR6 ;  /* 0x0000000617047c20 */ /* 0x000fe20008410000 */
[----:B------:R-:W-:Y:S01]  /*2e10*/  ISETP.GE.U32.AND P0, PT, R36, UR16, PT ;  /* 0x0000001024007c0c */ /* 0x000fe2000bf06070 */
[----:B------:R-:W-:Y:S01]  /*2e20*/  FMUL.FTZ R17, R17, UR6 ;  /* 0x0000000611117c20 */ /* 0x000fe20008410000 */
[----:B------:R-:W-:Y:S01]  /*2e30*/  FMUL.FTZ R16, R16, UR6 ;  /* 0x0000000610107c20 */ /* 0x000fe20008410000 */
        /* <DEDUP_REMOVED lines=13> */
.L_x_2081:
[----:B------:R-:W-:Y:S04]  /*2f10*/  BSSY B0, `(.L_x_2082) ;  /* 0x000000f000007945 */ /* 0x000fe80003800000 */
[----:B------:R-:W-:Y:S05]  /*2f20*/  @!P2 BRA `(.L_x_2083) ;  /* 0x000000000034a947 */ /* 0x000fea0003800000 */
[----:B------:R-:W-:Y:S01]  /*2f30*/  SHF.R.S32.HI R4, RZ, 0x1f, R41 ;  /* 0x0000001fff047819 */ /* 0x000fe20000011429 */
[----:B------:R-:W-:Y:S01]  /*2f40*/  ULDC.64 UR14, c[0x0][0x270] ;  /* 0x00009c00000e7ab9 */ /* 0x000fe20000000a00 */
[----:B------:R-:W-:Y:S02]  /*2f50*/  MOV R5, R27 ;  /* 0x0000001b00057202 */ /* 0x000fe40000000f00 */
[----:B------:R-:W-:Y:S01]  /*2f60*/  F2FP.BF16.F32.PACK_AB R19, R23, R19 ;  /* 0x000000131713723e */ /* 0x000fe200000010ff */
[----:B------:R-:W-:Y:S01]  /*2f70*/  IMAD R6, R4, UR14, RZ ;  /* 0x0000000e04067c24 */ /* 0x000fe2000f8e02ff */
        /* <DEDUP_REMOVED lines=8> */
.L_x_2083:
[----:B------:R-:W-:Y:S05]  /*3000*/  BSYNC B0 ;  /* 0x0000000000007941 */ /* 0x000fea0003800000 */
.L_x_2082:
[----:B------:R-:W-:Y:S01]  /*3010*/  SHF.L.U32 R3, R3, 0x10, RZ ;  /* 0x0000001003037819 */ /* 0x000fe200000006ff */
[----:B------:R-:W-:Y:S01]  /*3020*/  FFMA.FTZ R16, R14, R16, R12 ;  /* 0x000000100e107223 */ /* 0x000fe2000001000c */
[----:B------:R-:W-:Y:S01]  /*3030*/  FFMA.FTZ R17, R15, R17, R13 ;  /* 0x000000110f117223 */ /* 0x000fe2000001000d */
[----:B------:R-:W-:Y:S06]  /*3040*/  @!P6 BRA `(.L_x_2084) ;  /* 0x000000000028e947 */ /* 0x000fec0003800000 */
        /* <DEDUP_REMOVED lines=10> */
.L_x_2084:
        /* <DEDUP_REMOVED lines=15> */
.L_x_2086:
[----:B------:R-:W-:Y:S05]  /*31e0*/  BSYNC B0 ;  /* 0x0000000000007941 */ /* 0x000fea0003800000 */
.L_x_2085:
[----:B------:R-:W-:Y:S01]  /*31f0*/  SHF.L.U32 R5, R18, 0x10, RZ ;  /* 0x0000001012057819 */ /* 0x000fe200000006ff */
[----:B------:R-:W-:Y:S01]  /*3200*/  FADD.FTZ R3, R3, -R8 ;  /* 0x8000000803037221 */ /* 0x000fe20000010000 */
[----:B0-----:R-:W-:Y:S02]  /*3210*/  SHF.R.S32.HI R19, RZ, 0x1f, R36 ;  /* 0x0000001fff137819 */ /* 0x001fe40000011424 */
[----:B------:R-:W-:Y:S01]  /*3220*/  ISETP.GE.U32.AND P4, PT, R35, UR16, PT ;  /* 0x0000001023007c0c */ /* 0x000fe2000bf86070 */
[----:B------:R-:W-:Y:S01]  /*3230*/  FADD.FTZ R5, -R8, R5 ;  /* 0x0000000508057221 */ /* 0x000fe20000010100 */
[----:B------:R-:W-:Y:S01]  /*3240*/  ISETP.GE.AND.EX P5, PT, R19, UR17, PT, P0 ;  /* 0x0000001113007c0c */ /* 0x000fe2000bfa6300 */
[----:B------:R-:W-:Y:S01]  /*3250*/  FMUL.FTZ R3, R3, UR6 ;  /* 0x0000000603037c20 */ /* 0x000fe20008410000 */
[----:B------:R-:W-:Y:S01]  /*3260*/  ISETP.GE.U32.AND P0, PT, R34, UR16, PT ;  /* 0x0000001022007c0c */ /* 0x000fe2000bf06070 */
[----:B------:R-:W-:Y:S01]  /*3270*/  FMUL.FTZ R16, R5, UR6 ;  /* 0x0000000605107c20 */ /* 0x000fe20008410000 */
[----:B------:R-:W-:Y:S01]  /*3280*/  ISETP.LT.U32.AND P5, PT, R43, 0x100, !P5 ;  /* 0x000001002b00780c */ /* 0x000fe20006fa1070 */
[----:B------:R-:W-:-:S02]  /*3290*/  FFMA.FTZ R3, R14, R3, R12 ;  /* 0x000000030e037223 */ /* 0x000fc4000001000c */
[----:B------:R-:W-:Y:S01]  /*32a0*/  FFMA.FTZ R16, R15, R16, R13 ;  /* 0x000000100f107223 */ /* 0x000fe2000001000d */
[----:B------:R-:W-:Y:S09]  /*32b0*/  @!P6 BRA `(.L_x_2087) ;  /* 0x000000000028e947 */ /* 0x000ff20003800000 */
[----:B-1----:R-:W-:Y:S01]  /*32c0*/  FMUL.FTZ R7, R16, -1.4426950216293334961 ;  /* 0xbfb8aa3b10077820 */ /* 0x002fe20000410000 */
        /* <DEDUP_REMOVED lines=9> */
.L_x_2087:
[----:B------:R-:W-:Y:S04]  /*3360*/  BSSY B0, `(.L_x_2088) ;  /* 0x000000e000007945 */ /* 0x000fe80003800000 */
[----:B------:R-:W-:Y:S05]  /*3370*/  @!P5 BRA `(.L_x_2089) ;  /* 0x000000000030d947 */ /* 0x000fea0003800000 */
[----:B------:R-:W-:Y:S01]  /*3380*/  ULDC.64 UR14, c[0x0][0x270] ;  /* 0x00009c00000e7ab9 */ /* 0x000fe20000000a00 */
[----:B------:R-:W-:Y:S01]  /*3390*/  MOV R4, R28 ;  /* 0x0000001c00047202 */ /* 0x000fe20000000f00 */
[----:B-1----:R-:W-:Y:S01]  /*33a0*/  IMAD R7, R19, UR14, RZ ;  /* 0x0000000e13077c24 */ /* 0x002fe2000f8e02ff */
        /* <DEDUP_REMOVED lines=9> */
.L_x_2089:
[----:B------:R-:W-:Y:S05]  /*3440*/  BSYNC B0 ;  /* 0x0000000000007941 */ /* 0x000fea0003800000 */
.L_x_2088:
[----:B0-----:R-:W-:Y:S02]  /*3450*/  SHF.L.U32 R3, R20, 0x10, RZ ;  /* 0x0000001014037819 */ /* 0x001fe400000006ff */
[----:B------:R-:W-:Y:S02]  /*3460*/  SHF.L.U32 R21, R21, 0x10, RZ ;  /* 0x0000001015157819 */ /* 0x000fe400000006ff */
[----:B------:R-:W-:Y:S01]  /*3470*/  SHF.L.U32 R5, R10, 0x10, RZ ;  /* 0x000000100a057819 */ /* 0x000fe200000006ff */
[--C-:B------:R-:W-:Y:S01]  /*3480*/  FADD.FTZ R3, R3, -R8.reuse ;  /* 0x8000000803037221 */ /* 0x100fe20000010000 */
[----:B------:R-:W-:Y:S01]  /*3490*/  SHF.L.U32 R11, R11, 0x10, RZ ;  /* 0x000000100b0b7819 */ /* 0x000fe200000006ff */
[----:B-1----:R-:W-:Y:S01]  /*34a0*/  FADD.FTZ R6, R21, -R8 ;  /* 0x8000000815067221 */ /* 0x002fe20000010000 */
[----:B------:R-:W-:Y:S01]  /*34b0*/  SHF.L.U32 R9, R9, 0x10, RZ ;  /* 0x0000001009097819 */ /* 0x000fe200000006ff */
[----:B------:R-:W-:Y:S01]  /*34c0*/  FADD.FTZ R7, -R8, R5 ;  /* 0x0000000508077221 */ /* 0x000fe20000010100 */
[----:B------:R-:W-:Y:S01]  /*34d0*/  SHF.L.U32 R17, R22, 0x10, RZ ;  /* 0x0000001016117819 */ /* 0x000fe200000006ff */
[C---:B------:R-:W-:Y:S01]  /*34e0*/  FADD.FTZ R11, -R8.reuse, R11 ;  /* 0x0000000b080b7221 */ /* 0x040fe20000010100 */
[----:B------:R-:W-:Y:S01]  /*34f0*/  SHF.R.S32.HI R19, RZ, 0x1f, R35 ;  /* 0x0000001fff137819 */ /* 0x000fe20000011423 */
[----:B------:R-:W-:Y:S01]  /*3500*/  FADD.FTZ R9, -R8, R9 ;  /* 0x0000000908097221 */ /* 0x000fe20000010100 */
[----:B------:R-:W-:Y:S01]  /*3510*/  SHF.R.S32.HI R18, RZ, 0x1f, R34 ;  /* 0x0000001fff127819 */ /* 0x000fe20000011422 */
[----:B------:R-:W-:Y:S01]  /*3520*/  FADD.FTZ R10, R17, -R8 ;  /* 0x80000008110a7221 */ /* 0x000fe20000010000 */
[----:B------:R-:W-:Y:S01]  /*3530*/  ISETP.GE.U32.AND P5, PT, R37, UR16, PT ;  /* 0x0000001025007c0c */ /* 0x000fe2000bfa6070 */
[----:B------:R-:W-:Y:S01]  /*3540*/  FMUL.FTZ R3, R3, UR6 ;  /* 0x0000000603037c20 */ /* 0x000fe20008410000 */
[----:B------:R-:W-:Y:S01]  /*3550*/  FMUL.FTZ R5, R6, UR6 ;  /* 0x0000000606057c20 */ /* 0x000fe20008410000 */
[----:B------:R-:W-:Y:S01]  /*3560*/  FMUL.FTZ R6, R7, UR6 ;  /* 0x0000000607067c20 */ /* 0x000fe20008410000 */
[----:B------:R-:W-:Y:S01]  /*3570*/  FMUL.FTZ R16, R11, UR6 ;  /* 0x000000060b107c20 */ /* 0x000fe20008410000 */
[----:B------:R-:W-:Y:S01]  /*3580*/  ISETP.GE.AND.EX P4, PT, R19, UR17, PT, P4 ;  /* 0x0000001113007c0c */ /* 0x000fe2000bf86340 */
[----:B------:R-:W-:Y:S01]  /*3590*/  FMUL.FTZ R4, R9, UR6 ;  /* 0x0000000609047c20 */ /* 0x000fe20008410000 */
[----:B------:R-:W-:Y:S01]  /*35a0*/  ISETP.GE.AND.EX P0, PT, R18, UR17, PT, P0 ;  /* 0x0000001112007c0c */ /* 0x000fe2000bf06300 */
[----:B------:R-:W-:Y:S01]  /*35b0*/  FMUL.FTZ R7, R10, UR6 ;  /* 0x000000060a077c20 */ /* 0x000fe20008410000 */
[----:B------:R-:W-:Y:S01]  /*35c0*/  ISETP.GE.AND.EX P5, PT, R45, UR17, PT, P5 ;  /* 0x000000112d007c0c */ /* 0x000fe2000bfa6350 */
[C-C-:B------:R-:W-:Y:S01]  /*35d0*/  FFMA.FTZ R10, R14.reuse, R3, R12.reuse ;  /* 0x000000030e0a7223 */ /* 0x140fe2000001000c */
[C-C-:B------:R-:W-:Y:S01]  /*35e0*/  FFMA.FTZ R8, R14.reuse, R5, R12.reuse ;  /* 0x000000050e087223 */ /* 0x140fe2000001000c */
[C-C-:B------:R-:W-:Y:S01]  /*35f0*/  FFMA.FTZ R9, R15.reuse, R6, R13.reuse ;  /* 0x000000060f097223 */ /* 0x140fe2000001000d */
[--C-:B------:R-:W-:Y:S01]  /*3600*/  FFMA.FTZ R3, R15, R16, R13.reuse ;  /* 0x000000100f037223 */ /* 0x100fe2000001000d */
[C---:B------:R-:W-:Y:S01]  /*3610*/  ISETP.LT.U32.AND P4, PT, R43.reuse, 0x100, !P4 ;  /* 0x000001002b00780c */ /* 0x040fe20006781070 */
[----:B------:R-:W-:Y:S01]  /*3620*/  FFMA.FTZ R12, R14, R7, R12 ;  /* 0x000000070e0c7223 */ /* 0x000fe2000001000c */
[----:B------:R-:W-:Y:S01]  /*3630*/  ISETP.LT.U32.AND P0, PT, R43, 0x100, !P0 ;  /* 0x000001002b00780c */ /* 0x000fe20004701070 */
[----:B------:R-:W-:Y:S01]  /*3640*/  FFMA.FTZ R13, R15, R4, R13 ;  /* 0x000000040f0d7223 */ /* 0x000fe2000001000d */
        /* <DEDUP_REMOVED lines=12> */
.L_x_2090:
        /* <DEDUP_REMOVED lines=14> */
.L_x_2092:
[----:B------:R-:W-:Y:S05]  /*37f0*/  BSYNC B0 ;  /* 0x0000000000007941 */ /* 0x000fea0003800000 */
.L_x_2091:
        /* <DEDUP_REMOVED lines=11> */
.L_x_2093:
[----:B------:R-:W-:Y:S04]  /*38b0*/  BSSY B0, `(.L_x_2094) ;  /* 0x000000e000007945 */ /* 0x000fe80003800000 */
[----:B------:R-:W-:Y:S05]  /*38c0*/  @!P0 BRA `(.L_x_2095) ;  /* 0x0000000000308947 */ /* 0x000fea0003800000 */
[----:B------:R-:W-:Y:S01]  /*38d0*/  ULDC.64 UR14, c[0x0][0x270] ;  /* 0x00009c00000e7ab9 */ /* 0x000fe20000000a00 */
[----:B------:R-:W-:Y:S01]  /*38e0*/  MOV R4, R28 ;  /* 0x0000001c00047202 */ /* 0x000fe20000000f00 */
[----:B0-----:R-:W-:Y:S01]  /*38f0*/  IMAD R7, R18, UR14, RZ ;  /* 0x0000000e12077c24 */ /* 0x001fe2000f8e02ff */
        /* <DEDUP_REMOVED lines=9> */
.L_x_2095:
[----:B------:R-:W-:Y:S05]  /*3990*/  BSYNC B0 ;  /* 0x0000000000007941 */ /* 0x000fea0003800000 */
.L_x_2094:
[----:B------:R-:W-:Y:S05]  /*39a0*/  @!P6 BRA `(.L_x_2096) ;  /* 0x000000000028e947 */ /* 0x000fea0003800000 */
[----:B------:R-:W-:Y:S01]  /*39b0*/  FMUL.FTZ R4, R12, -1.4426950216293334961 ;  /* 0xbfb8aa3b0c047820 */ /* 0x000fe20000410000 */
[----:B01----:R-:W-:-:S05]  /*39c0*/  FMUL.FTZ R6, R3, -1.4426950216293334961 ;  /* 0xbfb8aa3b03067820 */ /* 0x003fca0000410000 */
        /* <DEDUP_REMOVED lines=8> */
.L_x_2096:
[----:B------:R-:W-:Y:S04]  /*3a50*/  BSSY B0, `(.L_x_2097) ;  /* 0x000000e000007945 */ /* 0x000fe80003800000 */
[----:B------:R-:W-:Y:S05]  /*3a60*/  @!P5 BRA `(.L_x_2098) ;  /* 0x000000000030d947 */ /* 0x000fea0003800000 */
[----:B------:R-:W-:Y:S01]  /*3a70*/  ULDC.64 UR6, c[0x0][0x270] ;  /* 0x00009c0000067ab9 */ /* 0x000fe20000000a00 */
[----:B------:R-:W-:Y:S01]  /*3a80*/  MOV R4, R28 ;  /* 0x0000001c00047202 */ /* 0x000fe20000000f00 */
[----:B01----:R-:W-:Y:S01]  /*3a90*/  IMAD R6, R45, UR6, RZ ;  /* 0x000000062d067c24 */ /* 0x003fe2000f8e02ff */
        /* <DEDUP_REMOVED lines=9> */
.L_x_2098:
[----:B------:R-:W-:Y:S05]  /*3b30*/  BSYNC B0 ;  /* 0x0000000000007941 */ /* 0x000fea0003800000 */
.L_x_2097:
[----:B------:R-:W-:Y:S02]  /*3b40*/  UIADD3 UR13, UR11, UR13, URZ ;  /* 0x0000000d0b0d7290 */ /* 0x000fe4000fffe03f */
[----:B------:R-:W-:Y:S02]  /*3b50*/  UIADD3 UR4, UR4, 0x1, URZ ;  /* 0x0000000104047890 */ /* 0x000fe4000fffe03f */
[----:B------:R-:W-:-:S06]  /*3b60*/  UISETP.GE.AND UP0, UPT, UR13, UR5, UPT ;  /* 0x000000050d00728c */ /* 0x000fcc000bf06270 */
[----:B------:R-:W-:-:S13]  /*3b70*/  PLOP3.LUT P0, PT, PT, PT, UP0, 0x80, 0x0 ;  /* 0x000000000000781c */ /* 0x000fda0003f0f008 */
[----:B------:R-:W-:Y:S05]  /*3b80*/  @!P0 BRA `(.L_x_2099) ;  /* 0xffffffc400dc8947 */ /* 0x000fea000383ffff */
[----:B------:R-:W-:Y:S05]  /*3b90*/  EXIT ;  /* 0x000000000000794d */ /* 0x000fea0003800000 */
.L_x_2100:
        /* <DEDUP_REMOVED lines=14> */
.L_x_3334:


//--------------------- .text._Z35group_norm_nhwc_fwd_one_pass_kernelI11Bf16IOFp32WLi512ELi16ELi256EEv26Group_norm_nhwc_fwd_params --------------------------
	.section	.text._Z35group_norm_nhwc_fwd_one_pass_kernelI11Bf16IOFp32WLi512ELi16ELi256EEv26Group_norm_nhwc_fwd_params,"ax",@progbits
	.align	128
        .global         _Z35group_norm_nhwc_fwd_one_pass_kernelI11Bf16IOFp32WLi512ELi16ELi256EEv26Group_norm_nhwc_fwd_params
        .type           _Z35group_norm_nhwc_fwd_one_pass_kernelI11Bf16IOFp32WLi512ELi16ELi256EEv26Group_norm_nhwc_fwd_params,@function
        .size           _Z35group_norm_nhwc_fwd_one_pass_kernelI11Bf16IOFp32WLi512ELi16ELi256EEv26Group_norm_nhwc_fwd_params,(.L_x_3335 - _Z35group_norm_nhwc_fwd_one_pass_kernelI11Bf16IOFp32WLi512ELi16ELi256EEv26Group_norm_nhwc_fwd_params)
        .other          _Z35group_norm_nhwc_fwd_one_pass_kernelI11Bf16IOFp32WLi512ELi16ELi256EEv26Group_norm_nhwc_fwd_params,@"STO_CUDA_ENTRY STV_DEFAULT"
_Z35group_norm_nhwc_fwd_one_pass_kernelI11Bf16IOFp32WLi512ELi16ELi256EEv26Group_norm_nhwc_fwd_params:
.text._Z35group_norm_nhwc_fwd_one_pass_kernelI11Bf16IOFp32WLi512ELi16ELi256EEv26Group_norm_nhwc_fwd_params:
[----:B------:R-:W-:Y:S08]  /*0000*/  LDC R1, c[0x0][0x28] ;  /* 0x00000a00ff017b82 */ /* 0x000ff00000000800 */
[----:B------:R-:W0:Y:S01]  /*0010*/  S2UR UR7, SR_CTAID.Y ;  /* 0x00000000000779c3 */ /* 0x000e220000002600 */
[----:B------:R-:W-:Y:S01]  /*0020*/  ULDC UR5, c[0x0][0x288] ;  /* 0x0000a20000057ab9 */ /* 0x000fe20000000800 */
[----:B------:R-:W-:-:S02]  /*0030*/  ULDC UR4, c[0x0][0x258] ;  /* 0x0000960000047ab9 */ /* 0x000fc40000000800 */
[----:B------:R-:W-:-:S04]  /*0040*/  UIMAD UR5, UR5, UR4, URZ ;  /* 0x00000004050572a4 */ /* 0x000fc8000f8e023f */
[----:B0-----:R-:W-:-:S06]  /*0050*/  UISETP.GE.AND UP0, UPT, UR7, UR5, UPT ;  /* 0x000000050700728c */ /* 0x001fcc000bf06270 */
[----:B------:R-:W-:-:S13]  /*0060*/  PLOP3.LUT P0, PT, PT, PT, UP0, 0x80, 0x0 ;  /* 0x000000000000781c */ /* 0x000fda0003f0f008 */
[----:B------:R-:W-:Y:S05]  /*0070*/  @P0 EXIT ;  /* 0x000000000000094d */ /* 0x000fea0003800000 */
[----:B------:R-:W0:Y:S01]  /*0080*/  S2R R0, SR_TID.X ;  /* 0x0000000000007919 */ /* 0x000e220000002100 */
[----:B------:R-:W1:Y:S01]  /*0090*/  S2UR UR6, SR_CgaCtaId ;  /* 0x00000000000679c3 */ /* 0x000e620000008800 */
[----:B------:R-:W-:Y:S01]  /*00a0*/  UMOV UR4, 0x400 ;  /* 0x0000040000047882 */ /* 0x000fe20000000000 */
[----:B------:R-:W-:Y:S01]  /*00b0*/  ULDC.U8 UR12, c[0x0][0x28c] ;  /* 0x0000a300000c7ab9 */ /* 0x000fe20000000000 */
[----:B------:R-:W2:Y:S01]  /*00c0*/  S2R R2, SR_LANEID ;  /* 0x0000000000027919 */ /* 0x000ea20000000000 */
[----:B------:R-:W-:Y:S01]  /*00d0*/  ULDC.64 UR10, c[0x0][0x208] ;  /* 0x00008200000a7ab9 */ /* 0x000fe20000000a00 */
[----:B-1----:R-:W-:-:S03]  /*00e0*/  ULEA UR4, UR6, UR4, 0x18 ;  /* 0x0000000406047291 */ /* 0x002fc6000f8ec03f */
[----:B------:R-:W-:Y:S01]  /*00f0*/  UMOV UR6, UR7 ;  /* 0x0000000700067c82 */ /* 0x000fe20008000000 */
[----:B0-----:R-:W-:-:S04]  /*0100*/  SHF.R.S32.HI R3, RZ, 0x1f, R0 ;  /* 0x0000001fff037819 */ /* 0x001fc80000011400 */
[----:B------:R-:W-:-:S04]  /*0110*/  LEA.HI R3, R3, R0, RZ, 0x5 ;  /* 0x0000000003037211 */ /* 0x000fc800078f28ff */
[----:B------:R-:W-:-:S04]  /*0120*/  SHF.R.S32.HI R3, RZ, 0x5, R3 ;  /* 0x00000005ff037819 */ /* 0x000fc80000011403 */
[----:B------:R-:W-:Y:S01]  /*0130*/  LEA R3, R3, UR4, 0x3 ;  /* 0x0000000403037c11 */ /* 0x000fe2000f8e18ff */
[----:B--2---:R-:W-:-:S06]  /*0140*/  UMOV UR4, URZ ;  /* 0x0000003f00047c82 */ /* 0x004fcc0008000000 */
.L_x_2162:
[----:B0---4-:R-:W0:Y:S01]  /*0150*/  LDC R11, c[0x0][0x288] ;  /* 0x0000a200ff0b7b82 */ /* 0x011e220000000800 */
[----:B------:R-:W-:Y:S01]  /*0160*/  ULDC.64 UR14, c[0x0][0x278] ;  /* 0x00009e00000e7ab9 */ /* 0x000fe20000000a00 */
[----:B------:R-:W-:Y:S01]  /*0170*/  ISETP.GT.U32.AND P4, PT, R0, 0xff, PT ;  /* 0x000000ff0000780c */ /* 0x000fe20003f84070 */
[----:B------:R-:W-:-:S05]  /*0180*/  ULDC.64 UR8, c[0x0][0x280] ;  /* 0x0000a00000087ab9 */ /* 0x000fca0000000a00 */
        /* <DEDUP_REMOVED lines=14> */
[----:B------:R-:W-:Y:S01]  /*0270*/  IMAD.HI.U32 R5, R5, R8, RZ ;  /* 0x0000000805057227 */ /* 0x000fe200078e00ff */
[----:B------:R-:W-:-:S04]  /*0280*/  SHF.R.U32.HI R4, RZ, 0x3, R0 ;  /* 0x00000003ff047819 */ /* 0x000fc80000011600 */
[----:B------:R-:W-:-:S05]  /*0290*/  IADD3 R6, -R5, RZ, RZ ;  /* 0x000000ff05067210 */ /* 0x000fca0007ffe1ff */
[----:B------:R-:W-:Y:S01]  /*02a0*/  IMAD R6, R7, R6, R8 ;  /* 0x0000000607067224 */ /* 0x000fe200078e0208 */
[----:B------:R-:W-:-:S04]  /*02b0*/  SHF.L.U32 R8, R0, 0x1, RZ ;  /* 0x0000000100087819 */ /* 0x000fc800000006ff */
[----:B------:R-:W-:Y:S02]  /*02c0*/  ISETP.GT.U32.AND P1, PT, R7, R6, PT ;  /* 0x000000060700720c */ /* 0x000fe40003f24070 */
[----:B------:R-:W-:Y:S01]  /*02d0*/  LOP3.LUT R63, R8, 0xe, RZ, 0xc0, !PT ;  /* 0x0000000e083f7812 */ /* 0x000fe200078ec0ff */
[----:B-1----:R-:W-:-:S05]  /*02e0*/  IMAD R4, R9, UR7, R4 ;  /* 0x0000000709047c24 */ /* 0x002fca000f8e0204 */
[C---:B------:R-:W-:Y:S02]  /*02f0*/  IADD3 R8, R4.reuse, 0x80, RZ ;  /* 0x0000008004087810 */ /* 0x040fe40007ffe0ff */
[----:B---3--:R-:W-:-:S03]  /*0300*/  IADD3 R23, R4, 0x60, RZ ;  /* 0x0000006004177810 */ /* 0x008fc60007ffe0ff */
[-C--:B------:R-:W-:Y:S02]  /*0310*/  @!P1 IADD3 R6, R6, -R7.reuse, RZ ;  /* 0x8000000706069210 */ /* 0x080fe40007ffe0ff */
[----:B------:R-:W-:Y:S02]  /*0320*/  @!P1 IADD3 R5, R5, 0x1, RZ ;  /* 0x0000000105059810 */ /* 0x000fe40007ffe0ff */
[----:B------:R-:W-:Y:S02]  /*0330*/  ISETP.GE.U32.AND P0, PT, R6, R7, PT ;  /* 0x000000070600720c */ /* 0x000fe40003f06070 */
[----:B------:R-:W-:Y:S02]  /*0340*/  ISETP.NE.AND P1, PT, R11, RZ, PT ;  /* 0x000000ff0b00720c */ /* 0x000fe40003f25270 */
[C---:B------:R-:W-:Y:S02]  /*0350*/  IADD3 R6, R4.reuse, 0x20, RZ ;  /* 0x0000002004067810 */ /* 0x040fe40007ffe0ff */
[----:B------:R-:W-:-:S02]  /*0360*/  IADD3 R7, R4, 0x40, RZ ;  /* 0x0000004004077810 */ /* 0x000fc40007ffe0ff */
[----:B------:R-:W-:Y:S02]  /*0370*/  SHF.R.S32.HI R9, RZ, 0x1f, R6 ;  /* 0x0000001fff097819 */ /* 0x000fe40000011406 */
[----:B------:R-:W-:Y:S02]  /*0380*/  ISETP.GE.U32.AND P3, PT, R8, UR14, PT ;  /* 0x0000000e08007c0c */ /* 0x000fe4000bf66070 */
[----:B------:R-:W-:Y:S02]  /*0390*/  SHF.R.S32.HI R27, RZ, 0x1f, R8 ;  /* 0x0000001fff1b7819 */ /* 0x000fe40000011408 */
[----:B------:R-:W-:Y:S02]  /*03a0*/  @P0 IADD3 R5, R5, 0x1, RZ ;  /* 0x0000000105050810 */ /* 0x000fe40007ffe0ff */
[----:B------:R-:W-:Y:S02]  /*03b0*/  ISETP.GE.U32.AND P0, PT, R4, UR14, PT ;  /* 0x0000000e04007c0c */ /* 0x000fe4000bf06070 */
[----:B------:R-:W-:-:S02]  /*03c0*/  MOV R59, R5 ;  /* 0x00000005003b7202 */ /* 0x000fc40000000f00 */
[----:B------:R-:W-:Y:S02]  /*03d0*/  SHF.R.S32.HI R5, RZ, 0x1f, R4 ;  /* 0x0000001fff057819 */ /* 0x000fe40000011404 */
[----:B------:R-:W-:Y:S02]  /*03e0*/  @!P2 IADD3 R59, -R59, RZ, RZ ;  /* 0x000000ff3b3ba210 */ /* 0x000fe40007ffe1ff */
[----:B------:R-:W-:Y:S02]  /*03f0*/  ISETP.GE.OR.EX P5, PT, R5, UR15, P4, P0 ;  /* 0x0000000f05007c0c */ /* 0x000fe4000a7a6700 */
[----:B------:R-:W-:Y:S02]  /*0400*/  ISETP.GE.U32.AND P0, PT, R6, UR14, PT ;  /* 0x0000000e06007c0c */ /* 0x000fe4000bf06070 */
[----:B------:R-:W-:Y:S02]  /*0410*/  @!P1 LOP3.LUT R59, RZ, R11, RZ, 0x33, !PT ;  /* 0x0000000bff3b9212 */ /* 0x000fe400078e33ff */
[----:B------:R-:W-:-:S02]  /*0420*/  ISETP.GE.OR.EX P0, PT, R9, UR15, P4, P0 ;  /* 0x0000000f09007c0c */ /* 0x000fc4000a706700 */
[----:B------:R-:W-:Y:S02]  /*0430*/  IADD3 R62, -R59, RZ, RZ ;  /* 0x000000ff3b3e7210 */ /* 0x000fe40007ffe1ff */
[----:B------:R-:W-:Y:S02]  /*0440*/  ISETP.GE.U32.AND P1, PT, R7, UR14, PT ;  /* 0x0000000e07007c0c */ /* 0x000fe4000bf26070 */
[----:B------:R-:W-:Y:S01]  /*0450*/  P2R R56, PR, RZ, 0x20 ;  /* 0x00000020ff387803 */ /* 0x000fe20000000000 */
[----:B------:R-:W0:Y:S01]  /*0460*/  @!P5 LDC.64 R28, c[0x0][0x270] ;  /* 0x00009c00ff1cdb82 */ /* 0x000e220000000a00 */
[----:B------:R-:W-:Y:S01]  /*0470*/  IMAD R62, R11, R62, UR6 ;  /* 0x000000060b3e7e24 */ /* 0x000fe2000f8e023e */
[----:B------:R-:W-:Y:S02]  /*0480*/  SHF.R.S32.HI R11, RZ, 0x1f, R7 ;  /* 0x0000001fff0b7819 */ /* 0x000fe40000011407 */
[----:B------:R-:W-:Y:S02]  /*0490*/  SHF.R.S32.HI R10, RZ, 0x1f, R59 ;  /* 0x0000001fff0a7819 */ /* 0x000fe4000001143b */
[----:B------:R-:W-:-:S02]  /*04a0*/  ISETP.GE.OR.EX P1, PT, R11, UR15, P4, P1 ;  /* 0x0000000f0b007c0c */ /* 0x000fc4000a726710 */
[----:B------:R-:W1:Y:S01]  /*04b0*/  @!P5 LDC.64 R46, c[0x0][0x220] ;  /* 0x00008800ff2edb82 */ /* 0x000e620000000a00 */
[----:B------:R-:W-:Y:S01]  /*04c0*/  LEA R62, R62, R63, 0x4 ;  /* 0x0000003f3e3e7211 */ /* 0x000fe200078e20ff */
[----:B------:R-:W-:Y:S01]  /*04d0*/  IMAD R10, R10, UR8, RZ ;  /* 0x000000080a0a7c24 */ /* 0x000fe2000f8e02ff */
[----:B------:R-:W-:Y:S02]  /*04e0*/  ISETP.GE.OR.EX P5, PT, R27, UR15, P4, P3 ;  /* 0x0000000f1b007c0c */ /* 0x000fe4000a7a6730 */
[----:B------:R-:W-:Y:S01]  /*04f0*/  ISETP.NE.AND P3, PT, R56, RZ, PT ;  /* 0x000000ff3800720c */ /* 0x000fe20003f65270 */
[----:B------:R-:W-:Y:S01]  /*0500*/  IMAD R61, R59, UR9, R10 ;  /* 0x000000093b3d7c24 */ /* 0x000fe2000f8e020a */
[--C-:B------:R-:W-:Y:S01]  /*0510*/  SHF.R.S32.HI R63, RZ, 0x1f, R62.reuse ;  /* 0x0000001fff3f7819 */ /* 0x100fe2000001143e */
[----:B------:R-:W2:Y:S01]  /*0520*/  @!P0 LDC.64 R18, c[0x0][0x270] ;  /* 0x00009c00ff128b82 */ /* 0x000ea20000000a00 */
[----:B------:R-:W-:Y:S02]  /*0530*/  ISETP.GE.U32.AND P2, PT, R23, UR14, PT ;  /* 0x0000000e17007c0c */ /* 0x000fe4000bf46070 */
[----:B------:R-:W-:Y:S01]  /*0540*/  SHF.R.S32.HI R25, RZ, 0x1f, R23 ;  /* 0x0000001fff197819 */ /* 0x000fe20000011417 */
[----:B------:R-:W-:Y:S01]  /*0550*/  IMAD.WIDE.U32 R58, R59, UR8, R62 ;  /* 0x000000083b3a7c25 */ /* 0x000fe2000f8e003e */
[----:B------:R-:W-:-:S02]  /*0560*/  IADD3 R57, R4, 0x180, RZ ;  /* 0x0000018004397810 */ /* 0x000fc40007ffe0ff */
[----:B------:R-:W-:Y:S01]  /*0570*/  ISETP.GE.OR.EX P6, PT, R25, UR15, P4, P2 ;  /* 0x0000000f19007c0c */ /* 0x000fe2000a7c6720 */
[----:B------:R-:W3:Y:S01]  /*0580*/  @!P1 LDC.64 R16, c[0x0][0x270] ;  /* 0x00009c00ff109b82 */ /* 0x000ee20000000a00 */
[----:B------:R-:W-:Y:S01]  /*0590*/  IMAD.IADD R61, R59, 0x1, R61 ;  /* 0x000000013b3d7824 */ /* 0x000fe200078e023d */
[----:B------:R-:W-:Y:S01]  /*05a0*/  @!P3 MOV R60, R58 ;  /* 0x0000003a003cb202 */ /* 0x000fe20000000f00 */
[-C--:B0-----:R-:W-:Y:S01]  /*05b0*/  @!P3 IMAD R10, R5, R28.reuse, RZ ;  /* 0x0000001c050ab224 */ /* 0x081fe200078e02ff */
[----:B------:R-:W-:Y:S02]  /*05c0*/  P2R R54, PR, RZ, 0x20 ;  /* 0x00000020ff367803 */ /* 0x000fe40000000000 */
[----:B------:R-:W-:Y:S01]  /*05d0*/  SHF.R.S32.HI R65, RZ, 0x1f, R57 ;  /* 0x0000001fff417819 */ /* 0x000fe20000011439 */
[C---:B------:R-:W-:Y:S01]  /*05e0*/  @!P3 IMAD R29, R4.reuse, R29, R10 ;  /* 0x0000001d041db224 */ /* 0x040fe200078e020a */
[----:B------:R-:W0:Y:S01]  /*05f0*/  @!P0 LDC.64 R32, c[0x0][0x220] ;  /* 0x00008800ff208b82 */ /* 0x000e220000000a00 */
[----:B------:R-:W-:Y:S01]  /*0600*/  @!P3 IMAD.WIDE.U32 R20, R4, R28, R60 ;  /* 0x0000001c0414b225 */ /* 0x000fe200078e003c */
[----:B------:R-:W-:-:S02]  /*0610*/  P2R R28, PR, RZ, 0x1 ;  /* 0x00000001ff1c7803 */ /* 0x000fc40000000000 */
[----:B------:R-:W-:Y:S02]  /*0620*/  P2R R55, PR, RZ, 0x40 ;  /* 0x00000040ff377803 */ /* 0x000fe40000000000 */
[----:B------:R-:W-:Y:S02]  /*0630*/  @!P3 IADD3 R10, R21, R29, RZ ;  /* 0x0000001d150ab210 */ /* 0x000fe40007ffe0ff */
[----:B------:R-:W4:Y:S01]  /*0640*/  @!P1 LDC.64 R44, c[0x0][0x220] ;  /* 0x00008800ff2c9b82 */ /* 0x000f220000000a00 */
[----:B-1----:R-:W-:Y:S01]  /*0650*/  @!P3 LEA R46, P2, R20, R46, 0x1 ;  /* 0x0000002e142eb211 */ /* 0x002fe200078408ff */
[----:B--2---:R-:W-:-:S03]  /*0660*/  @!P0 IMAD R21, R9, R18, RZ ;  /* 0x0000001209158224 */ /* 0x004fc600078e02ff */
[----:B------:R-:W-:Y:S01]  /*0670*/  @!P3 LEA.HI.X R47, R20, R47, R10, 0x1, P2 ;  /* 0x0000002f142fb211 */ /* 0x000fe200010f0c0a */
[C---:B------:R-:W-:Y:S01]  /*0680*/  @!P0 IMAD R29, R6.reuse, R19, R21 ;  /* 0x00000013061d8224 */ /* 0x040fe200078e0215 */
[----:B------:R-:W-:Y:S01]  /*0690*/  @!P0 MOV R20, R58 ;  /* 0x0000003a00148202 */ /* 0x000fe20000000f00 */
[----:B------:R-:W1:Y:S01]  /*06a0*/  @!P6 LDC.64 R14, c[0x0][0x270] ;  /* 0x00009c00ff0eeb82 */ /* 0x000e620000000a00 */
[----:B------:R-:W-:Y:S01]  /*06b0*/  @!P0 MOV R21, R61 ;  /* 0x0000003d00158202 */ /* 0x000fe20000000f00 */
[----:B---3--:R-:W-:Y:S02]  /*06c0*/  @!P1 IMAD R10, R11, R16, RZ ;  /* 0x000000100b0a9224 */ /* 0x008fe400078e02ff */
[----:B------:R-:W-:Y:S01]  /*06d0*/  @!P0 IMAD.WIDE.U32 R18, R6, R18, R20 ;  /* 0x0000001206128225 */ /* 0x000fe200078e0014 */
[----:B------:R-:W-:-:S03]  /*06e0*/  @!P1 MOV R20, R58 ;  /* 0x0000003a00149202 */ /* 0x000fc60000000f00 */
[----:B------:R-:W2:Y:S01]  /*06f0*/  @!P5 LDC.64 R12, c[0x0][0x270] ;  /* 0x00009c00ff0cdb82 */ /* 0x000ea20000000a00 */
[----:B------:R-:W-:Y:S01]  /*0700*/  @!P1 MOV R21, R61 ;  /* 0x0000003d00159202 */ /* 0x000fe20000000f00 */
[----:B------:R-:W-:Y:S01]  /*0710*/  @!P1 IMAD R31, R7, R17, R10 ;  /* 0x00000011071f9224 */ /* 0x000fe200078e020a */
[----:B------:R-:W-:Y:S02]  /*0720*/  @!P0 IADD3 R10, R19, R29, RZ ;  /* 0x0000001d130a8210 */ /* 0x000fe40007ffe0ff */
[C---:B0-----:R-:W-:Y:S01]  /*0730*/  @!P0 LEA R32, P2, R18.reuse, R32, 0x1 ;  /* 0x0000002012208211 */ /* 0x041fe200078408ff */
[----:B------:R-:W-:Y:S01]  /*0740*/  @!P1 IMAD.WIDE.U32 R16, R7, R16, R20 ;  /* 0x0000001007109225 */ /* 0x000fe200078e0014 */
[----:B------:R-:W-:Y:S01]  /*0750*/  @!P6 MOV R19, R61 ;  /* 0x0000003d0013e202 */ /* 0x000fe20000000f00 */
[----:B------:R-:W0:Y:S01]  /*0760*/  @!P6 LDC.64 R34, c[0x0][0x220] ;  /* 0x00008800ff22eb82 */ /* 0x000e220000000a00 */
[----:B------:R-:W-:Y:S02]  /*0770*/  @!P0 LEA.HI.X R33, R18, R33, R10, 0x1, P2 ;  /* 0x0000002112218211 */ /* 0x000fe400010f0c0a */
[----:B------:R-:W-:-:S02]  /*0780*/  @!P1 IADD3 R10, R17, R31, RZ ;  /* 0x0000001f110a9210 */ /* 0x000fc40007ffe0ff */
[C---:B----4-:R-:W-:Y:S02]  /*0790*/  @!P1 LEA R44, P2, R16.reuse, R44, 0x1 ;  /* 0x0000002c102c9211 */ /* 0x050fe400078408ff */
[----:B------:R-:W-:Y:S01]  /*07a0*/  @!P6 MOV R18, R58 ;  /* 0x0000003a0012e202 */ /* 0x000fe20000000f00 */
[----:B------:R-:W3:Y:S01]  /*07b0*/  @!P5 LDC.64 R42, c[0x0][0x220] ;  /* 0x00008800ff2adb82 */ /* 0x000ee20000000a00 */
[----:B-1----:R-:W-:Y:S01]  /*07c0*/  @!P6 IMAD R20, R25, R14, RZ ;  /* 0x0000000e1914e224 */ /* 0x002fe200078e02ff */
[----:B------:R-:W-:Y:S02]  /*07d0*/  @!P1 LEA.HI.X R45, R16, R45, R10, 0x1, P2 ;  /* 0x0000002d102d9211 */ /* 0x000fe400010f0c0a */
[----:B------:R-:W-:Y:S01]  /*07e0*/  @!P5 MOV R16, R58 ;  /* 0x0000003a0010d202 */ /* 0x000fe20000000f00 */
[C---:B------:R-:W-:Y:S01]  /*07f0*/  @!P6 IMAD R21, R23.reuse, R15, R20 ;  /* 0x0000000f1715e224 */ /* 0x040fe200078e0214 */
[----:B------:R-:W-:Y:S01]  /*0800*/  @!P5 MOV R17, R61 ;  /* 0x0000003d0011d202 */ /* 0x000fe20000000f00 */
[----:B------:R-:W-:-:S04]  /*0810*/  @!P6 IMAD.WIDE.U32 R14, R23, R14, R18 ;  /* 0x0000000e170ee225 */ /* 0x000fc800078e0012 */
[----:B--2---:R-:W-:-:S04]  /*0820*/  @!P5 IMAD R27, R27, R12, RZ ;  /* 0x0000000c1b1bd224 */ /* 0x004fc800078e02ff */
[----:B------:R-:W-:Y:S01]  /*0830*/  @!P5 IMAD R27, R8, R13, R27 ;  /* 0x0000000d081bd224 */ /* 0x000fe200078e021b */
[----:B0-----:R-:W-:Y:S01]  /*0840*/  @!P6 LEA R34, P2, R14, R34, 0x1 ;  /* 0x000000220e22e211 */ /* 0x001fe200078408ff */
[----:B------:R-:W-:Y:S01]  /*0850*/  @!P5 IMAD.WIDE.U32 R12, R8, R12, R16 ;  /* 0x0000000c080cd225 */ /* 0x000fe200078e0010 */
[----:B------:R-:W-:Y:S02]  /*0860*/  @!P6 IADD3 R8, R15, R21, RZ ;  /* 0x000000150f08e210 */ /* 0x000fe40007ffe0ff */
[----:B------:R-:W-:Y:S02]  /*0870*/  IADD3 R15, R4, 0xa0, RZ ;  /* 0x000000a0040f7810 */ /* 0x000fe40007ffe0ff */
[----:B------:R-:W-:Y:S02]  /*0880*/  @!P6 LEA.HI.X R35, R14, R35, R8, 0x1, P2 ;  /* 0x000000230e23e211 */ /* 0x000fe400010f0c08 */
[----:B------:R-:W-:Y:S02]  /*0890*/  @!P5 IADD3 R8, R13, R27, RZ ;  /* 0x0000001b0d08d210 */ /* 0x000fe40007ffe0ff */
[----:B---3--:R-:W-:-:S02]  /*08a0*/  @!P5 LEA R42, P2, R12, R42, 0x1 ;  /* 0x0000002a0c2ad211 */ /* 0x008fc400078408ff */
[----:B------:R-:W-:Y:S02]  /*08b0*/  SHF.R.S32.HI R13, RZ, 0x1f, R15 ;  /* 0x0000001fff0d7819 */ /* 0x000fe4000001140f */
[----:B------:R-:W-:Y:S02]  /*08c0*/  @!P5 LEA.HI.X R43, R12, R43, R8, 0x1, P2 ;  /* 0x0000002b0c2bd211 */ /* 0x000fe400010f0c08 */
[----:B------:R-:W-:Y:S02]  /*08d0*/  ISETP.GE.U32.AND P2, PT, R15, UR14, PT ;  /* 0x0000000e0f007c0c */ /* 0x000fe4000bf46070 */
[----:B------:R-:W-:Y:S02]  /*08e0*/  ISETP.GE.U32.AND P5, PT, R57, UR14, PT ;  /* 0x0000000e39007c0c */ /* 0x000fe4000bfa6070 */
[----:B------:R-:W-:-:S04]  /*08f0*/  ISETP.GE.OR.EX P0, PT, R13, UR15, P4, P2 ;  /* 0x0000000f0d007c0c */ /* 0x000fc8000a706720 */
[----:B------:R-:W-:-:S09]  /*0900*/  P2R R53, PR, RZ, 0x1 ;  /* 0x00000001ff357803 */ /* 0x000fd20000000000 */
[----:B------:R-:W0:Y:S01]  /*0910*/  @!P0 LDC.64 R16, c[0x0][0x270] ;  /* 0x00009c00ff108b82 */ /* 0x000e220000000a00 */
[----:B------:R-:W-:-:S07]  /*0920*/  @!P0 IMAD.MOV.U32 R12, RZ, RZ, R58 ;  /* 0x000000ffff0c8224 */ /* 0x000fce00078e003a */
[----:B------:R-:W1:Y:S01]  /*0930*/  @!P0 LDC.64 R36, c[0x0][0x220] ;  /* 0x00008800ff248b82 */ /* 0x000e620000000a00 */
[----:B0-----:R-:W-:Y:S01]  /*0940*/  @!P0 IMAD R8, R13, R16, RZ ;  /* 0x000000100d088224 */ /* 0x001fe200078e02ff */
[----:B------:R-:W-:-:S03]  /*0950*/  @!P0 MOV R13, R61 ;  /* 0x0000003d000d8202 */ /* 0x000fc60000000f00 */
[C---:B------:R-:W-:Y:S02]  /*0960*/  @!P0 IMAD R17, R15.reuse, R17, R8 ;  /* 0x000000110f118224 */ /* 0x040fe400078e0208 */
[----:B------:R-:W-:Y:S01]  /*0970*/  @!P0 IMAD.WIDE.U32 R12, R15, R16, R12 ;  /* 0x000000100f0c8225 */ /* 0x000fe200078e000c */
[----:B------:R-:W-:-:S04]  /*0980*/  IADD3 R15, R4, 0xc0, RZ ;  /* 0x000000c0040f7810 */ /* 0x000fc80007ffe0ff */
[----:B------:R-:W-:Y:S02]  /*0990*/  @!P0 IADD3 R8, R13, R17, RZ ;  /* 0x000000110d088210 */ /* 0x000fe40007ffe0ff */
[C---:B-1----:R-:W-:Y:S02]  /*09a0*/  @!P0 LEA R36, P2, R12.reuse, R36, 0x1 ;  /* 0x000000240c248211 */ /* 0x042fe400078408ff */
[----:B------:R-:W-:Y:S02]  /*09b0*/  SHF.R.S32.HI R13, RZ, 0x1f, R15 ;  /* 0x0000001fff0d7819 */ /* 0x000fe4000001140f */
[----:B------:R-:W-:Y:S02]  /*09c0*/  @!P0 LEA.HI.X R37, R12, R37, R8, 0x1, P2 ;  /* 0x000000250c258211 */ /* 0x000fe400010f0c08 */
[----:B------:R-:W-:-:S04]  /*09d0*/  ISETP.GE.U32.AND P2, PT, R15, UR14, PT ;  /* 0x0000000e0f007c0c */ /* 0x000fc8000bf46070 */
[----:B------:R-:W-:-:S04]  /*09e0*/  ISETP.GE.OR.EX P0, PT, R13, UR15, P4, P2 ;  /* 0x0000000f0d007c0c */ /* 0x000fc8000a706720 */
[----:B------:R-:W-:-:S09]  /*09f0*/  P2R R50, PR, RZ, 0x1 ;  /* 0x00000001ff327803 */ /* 0x000fd20000000000 */
[----:B------:R-:W0:Y:S01]  /*0a00*/  @!P0 LDC.64 R16, c[0x0][0x270] ;  /* 0x00009c00ff108b82 */ /* 0x000e220000000a00 */
[----:B------:R-:W-:-:S07]  /*0a10*/  @!P0 MOV R12, R58 ;  /* 0x0000003a000c8202 */ /* 0x000fce0000000f00 */
        /* <DEDUP_REMOVED lines=55> */
[----:B------:R-:W-:Y:S02]  /*0d90*/  ISETP.GE.U32.AND P2, PT, R15, UR14, PT ;  /* 0x0000000e0f007c0c */ /* 0x000fe4000bf46070 */
[----:B------:R-:W-:-:S02]  /*0da0*/  ISETP.NE.AND P0, PT, R56, RZ, PT ;  /* 0x000000ff3800720c */ /* 0x000fc40003f05270 */
        /* <DEDUP_REMOVED lines=10> */
[----:B-1----:R-:W-:Y:S02]  /*0e50*/  @!P2 LEA R22, P3, R12, R22, 0x1 ;  /* 0x000000160c16a211 */ /* 0x002fe400078608ff */
[----:B------:R-:W-:Y:S02]  /*0e60*/  IADD3 R17, R4, 0x160, RZ ;  /* 0x0000016004117810 */ /* 0x000fe40007ffe0ff */
[----:B------:R-:W-:Y:S02]  /*0e70*/  @!P2 LEA.HI.X R23, R12, R23, R8, 0x1, P3 ;  /* 0x000000170c17a211 */ /* 0x000fe400018f0c08 */
[----:B------:R-:W-:Y:S02]  /*0e80*/  SHF.R.S32.HI R15, RZ, 0x1f, R17 ;  /* 0x0000001fff0f7819 */ /* 0x000fe40000011411 */
[----:B------:R-:W-:-:S02]  /*0e90*/  ISETP.GE.U32.AND P3, PT, R17, UR14, PT ;  /* 0x0000000e11007c0c */ /* 0x000fc4000bf66070 */
[----:B------:R-:W-:Y:S02]  /*0ea0*/  ISETP.NE.AND P2, PT, R51, RZ, PT ;  /* 0x000000ff3300720c */ /* 0x000fe40003f45270 */
[----:B------:R-:W-:Y:S02]  /*0eb0*/  ISETP.GE.OR.EX P3, PT, R15, UR15, P4, P3 ;  /* 0x0000000f0f007c0c */ /* 0x000fe4000a766730 */
[----:B------:R-:W-:Y:S02]  /*0ec0*/  ISETP.GE.OR.EX P4, PT, R65, UR15, P4, P5 ;  /* 0x0000000f41007c0c */ /* 0x000fe4000a786750 */
[----:B------:R-:W-:Y:S02]  /*0ed0*/  P2R R19, PR, RZ, 0x4 ;  /* 0x00000004ff137803 */ /* 0x000fe40000000000 */
[----:B------:R-:W-:-:S04]  /*0ee0*/  ISETP.NE.AND P2, PT, R50, RZ, PT ;  /* 0x000000ff3200720c */ /* 0x000fc80003f45270 */
[----:B------:R-:W-:Y:S02]  /*0ef0*/  P2R R31, PR, RZ, 0x4 ;  /* 0x00000004ff1f7803 */ /* 0x000fe40000000000 */
[----:B------:R-:W-:Y:S01]  /*0f00*/  ISETP.NE.AND P2, PT, R53, RZ, PT ;  /* 0x000000ff3500720c */ /* 0x000fe20003f45270 */
[----:B------:R-:W0:Y:S01]  /*0f10*/  @!P3 LDC.64 R12, c[0x0][0x270] ;  /* 0x00009c00ff0cbb82 */ /* 0x000e220000000a00 */
[----:B------:R-:W-:Y:S02]  /*0f20*/  @!P3 MOV R14, R58 ;  /* 0x0000003a000eb202 */ /* 0x000fe40000000f00 */
[----:B------:R-:W-:Y:S02]  /*0f30*/  P2R R30, PR, RZ, 0x4 ;  /* 0x00000004ff1e7803 */ /* 0x000fe40000000000 */
[----:B------:R-:W-:-:S03]  /*0f40*/  ISETP.NE.AND P2, PT, R54, RZ, PT ;  /* 0x000000ff3600720c */ /* 0x000fc60003f45270 */
[----:B------:R-:W1:Y:S01]  /*0f50*/  @!P3 LDC.64 R20, c[0x0][0x220] ;  /* 0x00008800ff14bb82 */ /* 0x000e620000000a00 */
[----:B------:R-:W-:Y:S02]  /*0f60*/  P2R R29, PR, RZ, 0x4 ;  /* 0x00000004ff1d7803 */ /* 0x000fe40000000000 */
[----:B------:R-:W-:Y:S01]  /*0f70*/  ISETP.NE.AND P2, PT, R55, RZ, PT ;  /* 0x000000ff3700720c */ /* 0x000fe20003f45270 */
[----:B0-----:R-:W-:Y:S01]  /*0f80*/  @!P3 IMAD R8, R15, R12, RZ ;  /* 0x0000000c0f08b224 */ /* 0x001fe200078e02ff */
[----:B------:R-:W-:-:S03]  /*0f90*/  @!P3 MOV R15, R61 ;  /* 0x0000003d000fb202 */ /* 0x000fc60000000f00 */
[C---:B------:R-:W-:Y:S02]  /*0fa0*/  @!P3 IMAD R13, R17.reuse, R13, R8 ;  /* 0x0000000d110db224 */ /* 0x040fe400078e0208 */
[----:B------:R-:W-:Y:S02]  /*0fb0*/  @!P3 IMAD.WIDE.U32 R14, R17, R12, R14 ;  /* 0x0000000c110eb225 */ /* 0x000fe400078e000e */
[----:B------:R-:W0:Y:S03]  /*0fc0*/  @!P4 LDC.64 R16, c[0x0][0x220] ;  /* 0x00008800ff10cb82 */ /* 0x000e260000000a00 */
[----:B------:R-:W-:Y:S02]  /*0fd0*/  @!P3 IADD3 R8, R15, R13, RZ ;  /* 0x0000000d0f08b210 */ /* 0x000fe40007ffe0ff */
[C---:B-1----:R-:W-:Y:S02]  /*0fe0*/  @!P3 LEA R20, P5, R14.reuse, R20, 0x1 ;  /* 0x000000140e14b211 */ /* 0x042fe400078a08ff */
[----:B------:R-:W-:Y:S01]  /*0ff0*/  @!P4 MOV R15, R61 ;  /* 0x0000003d000fc202 */ /* 0x000fe20000000f00 */
[----:B------:R-:W1:Y:S01]  /*1000*/  @!P4 LDC.64 R12, c[0x0][0x270] ;  /* 0x00009c00ff0ccb82 */ /* 0x000e620000000a00 */
[----:B------:R-:W-:-:S02]  /*1010*/  @!P3 LEA.HI.X R21, R14, R21, R8, 0x1, P5 ;  /* 0x000000150e15b211 */ /* 0x000fc400028f0c08 */
[----:B------:R-:W-:Y:S01]  /*1020*/  @!P4 MOV R14, R58 ;  /* 0x0000003a000ec202 */ /* 0x000fe20000000f00 */
[----:B-1----:R-:W-:-:S04]  /*1030*/  @!P4 IMAD R8, R65, R12, RZ ;  /* 0x0000000c4108c224 */ /* 0x002fc800078e02ff */
[----:B------:R-:W-:-:S04]  /*1040*/  @!P4 IMAD.WIDE.U32 R14, R57, R12, R14 ;  /* 0x0000000c390ec225 */ /* 0x000fc800078e000e */
[----:B------:R-:W-:Y:S01]  /*1050*/  @!P4 IMAD R13, R57, R13, R8 ;  /* 0x0000000d390dc224 */ /* 0x000fe200078e0208 */
[----:B0-----:R-:W-:Y:S02]  /*1060*/  @!P4 LEA R16, P5, R14, R16, 0x1 ;  /* 0x000000100e10c211 */ /* 0x001fe400078a08ff */
[----:B------:R-:W-:Y:S02]  /*1070*/  IADD3 R57, R4, 0x1a0, RZ ;  /* 0x000001a004397810 */ /* 0x000fe40007ffe0ff */
[----:B------:R-:W-:Y:S02]  /*1080*/  @!P4 IADD3 R8, R15, R13, RZ ;  /* 0x0000000d0f08c210 */ /* 0x000fe40007ffe0ff */
[----:B------:R-:W-:Y:S02]  /*1090*/  SHF.R.S32.HI R65, RZ, 0x1f, R57 ;  /* 0x0000001fff417819 */ /* 0x000fe40000011439 */
[----:B------:R-:W-:Y:S02]  /*10a0*/  @!P4 LEA.HI.X R17, R14, R17, R8, 0x1, P5 ;  /* 0x000000110e11c211 */ /* 0x000fe400028f0c08 */
[----:B------:R-:W-:-:S04]  /*10b0*/  ISETP.GE.U32.AND P5, PT, R57, UR14, PT ;  /* 0x0000000e39007c0c */ /* 0x000fc8000bfa6070 */
[----:B------:R-:W-:-:S04]  /*10c0*/  ISETP.GE.AND.EX P5, PT, R65, UR15, PT, P5 ;  /* 0x0000000f41007c0c */ /* 0x000fc8000bfa6350 */
[----:B------:R-:W-:-:S13]  /*10d0*/  ISETP.GT.U32.OR P5, PT, R0, 0xff, P5 ;  /* 0x000000ff0000780c */ /* 0x000fda0002fa4470 */
[----:B------:R-:W0:Y:S01]  /*10e0*/  @!P5 LDC.64 R12, c[0x0][0x270] ;  /* 0x00009c00ff0cdb82 */ /* 0x000e220000000a00 */
[----:B------:R-:W-:-:S07]  /*10f0*/  @!P5 IMAD.MOV.U32 R64, RZ, RZ, R58 ;  /* 0x000000ffff40d224 */ /* 0x000fce00078e003a */
[----:B------:R-:W1:Y:S01]  /*1100*/  @!P5 LDC.64 R14, c[0x0][0x220] ;  /* 0x00008800ff0edb82 */ /* 0x000e620000000a00 */
[----:B0-----:R-:W-:Y:S01]  /*1110*/  @!P5 IMAD R8, R65, R12, RZ ;  /* 0x0000000c4108d224 */ /* 0x001fe200078e02ff */
[----:B------:R-:W-:-:S03]  /*1120*/  @!P5 MOV R65, R61 ;  /* 0x0000003d0041d202 */ /* 0x000fc60000000f00 */
[C---:B------:R-:W-:Y:S02]  /*1130*/  @!P5 IMAD R67, R57.reuse, R13, R8 ;  /* 0x0000000d3943d224 */ /* 0x040fe400078e0208 */
[----:B------:R-:W-:-:S05]  /*1140*/  @!P5 IMAD.WIDE.U32 R12, R57, R12, R64 ;  /* 0x0000000c390cd225 */ /* 0x000fca00078e0040 */
[----:B------:R-:W-:Y:S02]  /*1150*/  @!P5 IADD3 R8, R13, R67, RZ ;  /* 0x000000430d08d210 */ /* 0x000fe40007ffe0ff */
[----:B-1----:R-:W-:-:S04]  /*1160*/  @!P5 LEA R64, P6, R12, R14, 0x1 ;  /* 0x0000000e0c40d211 */ /* 0x002fc800078c08ff */
[----:B------:R-:W-:Y:S01]  /*1170*/  @!P5 LEA.HI.X R65, R12, R15, R8, 0x1, P6 ;  /* 0x0000000f0c41d211 */ /* 0x000fe200030f0c08 */
[----:B------:R-:W-:Y:S01]  /*1180*/  HFMA2.MMA R8, -RZ, RZ, 0, 0 ;  /* 0x00000000ff087435 */ /* 0x000fe200000001ff */
[----:B------:R-:W-:-:S04]  /*1190*/  IADD3 R57, R4, 0x1c0, RZ ;  /* 0x000001c004397810 */ /* 0x000fc80007ffe0ff */
[----:B------:R-:W-:-:S05]  /*11a0*/  SHF.R.S32.HI R67, RZ, 0x1f, R57 ;  /* 0x0000001fff437819 */ /* 0x000fca0000011439 */
[----:B------:R0:W2:Y:S01]  /*11b0*/  @!P5 LDG.E R8, desc[UR10][R64.64] ;  /* 0x0000000a4008d981 */ /* 0x0000a2000c1e1900 */
[----:B------:R-:W-:-:S04]  /*11c0*/  ISETP.GE.U32.AND P5, PT, R57, UR14, PT ;  /* 0x0000000e39007c0c */ /* 0x000fc8000bfa6070 */
[----:B------:R-:W-:-:S04]  /*11d0*/  ISETP.GE.AND.EX P5, PT, R67, UR15, PT, P5 ;  /* 0x0000000f43007c0c */ /* 0x000fc8000bfa6350 */
[----:B------:R-:W-:-:S13]  /*11e0*/  ISETP.GT.U32.OR P5, PT, R0, 0xff, P5 ;  /* 0x000000ff0000780c */ /* 0x000fda0002fa4470 */
[----:B------:R-:W1:Y:S01]  /*11f0*/  @!P5 LDC.64 R12, c[0x0][0x270] ;  /* 0x00009c00ff0cdb82 */ /* 0x000e620000000a00 */
[----:B0-----:R-:W-:Y:S02]  /*1200*/  @!P5 MOV R64, R58 ;  /* 0x0000003a0040d202 */ /* 0x001fe40000000f00 */
[----:B------:R-:W-:-:S05]  /*1210*/  @!P5 MOV R65, R61 ;  /* 0x0000003d0041d202 */ /* 0x000fca0000000f00 */
[----:B------:R-:W0:Y:S01]  /*1220*/  @!P5 LDC.64 R14, c[0x0][0x220] ;  /* 0x00008800ff0edb82 */ /* 0x000e220000000a00 */
[----:B-1----:R-:W-:-:S04]  /*1230*/  @!P5 IMAD R10, R67, R12, RZ ;  /* 0x0000000c430ad224 */ /* 0x002fc800078e02ff */
[C---:B------:R-:W-:Y:S02]  /*1240*/  @!P5 IMAD R67, R57.reuse, R13, R10 ;  /* 0x0000000d3943d224 */ /* 0x040fe400078e020a */
[----:B------:R-:W-:-:S05]  /*1250*/  @!P5 IMAD.WIDE.U32 R12, R57, R12, R64 ;  /* 0x0000000c390cd225 */ /* 0x000fca00078e0040 */
[----:B------:R-:W-:Y:S02]  /*1260*/  @!P5 IADD3 R10, R13, R67, RZ ;  /* 0x000000430d0ad210 */ /* 0x000fe40007ffe0ff */
[----:B0-----:R-:W-:-:S04]  /*1270*/  @!P5 LEA R64, P6, R12, R14, 0x1 ;  /* 0x0000000e0c40d211 */ /* 0x001fc800078c08ff */
[----:B------:R-:W-:Y:S01]  /*1280*/  @!P5 LEA.HI.X R65, R12, R15, R10, 0x1, P6 ;  /* 0x0000000f0c41d211 */ /* 0x000fe200030f0c0a */
[----:B------:R-:W-:Y:S01]  /*1290*/  HFMA2.MMA R10, -RZ, RZ, 0, 0 ;  /* 0x00000000ff0a7435 */ /* 0x000fe200000001ff */
[----:B------:R-:W-:-:S04]  /*12a0*/  IADD3 R57, R4, 0x1e0, RZ ;  /* 0x000001e004397810 */ /* 0x000fc80007ffe0ff */
[----:B------:R-:W-:-:S05]  /*12b0*/  SHF.R.S32.HI R67, RZ, 0x1f, R57 ;  /* 0x0000001fff437819 */ /* 0x000fca0000011439 */
[----:B------:R0:W3:Y:S01]  /*12c0*/  @!P5 LDG.E R10, desc[UR10][R64.64] ;  /* 0x0000000a400ad981 */ /* 0x0000e2000c1e1900 */
        /* <DEDUP_REMOVED lines=12> */
[----:B------:R-:W-:Y:S02]  /*1390*/  @!P5 LEA.HI.X R65, R12, R15, R13, 0x1, P6 ;  /* 0x0000000f0c41d211 */ /* 0x000fe400030f0c0d */
[----:B------:R-:W-:Y:S02]  /*13a0*/  CS2R R12, SRZ ;  /* 0x00000000000c7805 */ /* 0x000fe4000001ff00 */
[----:B------:R-:W-:Y:S02]  /*13b0*/  CS2R R14, SRZ ;  /* 0x00000000000e7805 */ /* 0x000fe4000001ff00 */
[----:B------:R-:W-:Y:S02]  /*13c0*/  ISETP.NE.AND P6, PT, R49, RZ, PT ;  /* 0x000000ff3100720c */ /* 0x000fe40003fc5270 */
[----:B------:R-:W4:Y:S01]  /*13d0*/  @!P0 LDG.E R13, desc[UR10][R46.64] ;  /* 0x0000000a2e0d8981 */ /* 0x000f22000c1e1900 */
[----:B------:R-:W-:Y:S01]  /*13e0*/  ISETP.NE.AND P0, PT, R28, RZ, PT ;  /* 0x000000ff1c00720c */ /* 0x000fe20003f05270 */
[----:B------:R-:W-:-:S02]  /*13f0*/  HFMA2.MMA R28, -RZ, RZ, 0, 0 ;  /* 0x00000000ff1c7435 */ /* 0x000fc400000001ff */
[----:B------:R-:W5:Y:S04]  /*1400*/  @!P1 LDG.E R15, desc[UR10][R44.64] ;  /* 0x0000000a2c0f9981 */ /* 0x000f68000c1e1900 */
[----:B------:R-:W3:Y:S01]  /*1410*/  @!P5 LDG.E R12, desc[UR10][R64.64] ;  /* 0x0000000a400cd981 */ /* 0x000ee2000c1e1900 */
[----:B------:R-:W-:-:S03]  /*1420*/  ISETP.NE.AND P5, PT, R52, RZ, PT ;  /* 0x000000ff3400720c */ /* 0x000fc60003fa5270 */
[----:B------:R-:W2:Y:S01]  /*1430*/  @!P2 LDG.E R28, desc[UR10][R34.64] ;  /* 0x0000000a221ca981 */ /* 0x000ea2000c1e1900 */
[----:B------:R-:W-:Y:S02]  /*1440*/  ISETP.NE.AND P2, PT, R29, RZ, PT ;  /* 0x000000ff1d00720c */ /* 0x000fe40003f45270 */
[----:B------:R-:W-:Y:S01]  /*1450*/  MOV R29, RZ ;  /* 0x000000ff001d7202 */ /* 0x000fe20000000f00 */
[----:B------:R0:W3:Y:S10]  /*1460*/  @!P0 LDG.E R14, desc[UR10][R32.64] ;  /* 0x0000000a200e8981 */ /* 0x0000f4000c1e1900 */
[----:B------:R-:W2:Y:S01]  /*1470*/  @!P2 LDG.E R29, desc[UR10][R42.64] ;  /* 0x0000000a2a1da981 */ /* 0x000ea2000c1e1900 */
[----:B------:R-:W-:Y:S01]  /*1480*/  ISETP.NE.AND P2, PT, R30, RZ, PT ;  /* 0x000000ff1e00720c */ /* 0x000fe20003f45270 */
[----:B------:R-:W-:-:S12]  /*1490*/  HFMA2.MMA R30, -RZ, RZ, 0, 0 ;  /* 0x00000000ff1e7435 */ /* 0x000fd800000001ff */
[----:B------:R1:W2:Y:S01]  /*14a0*/  @!P2 LDG.E R30, desc[UR10][R36.64] ;  /* 0x0000000a241ea981 */ /* 0x0002a2000c1e1900 */
[----:B------:R-:W-:Y:S01]  /*14b0*/  ISETP.NE.AND P2, PT, R31, RZ, PT ;  /* 0x000000ff1f00720c */ /* 0x000fe20003f45270 */
[----:B------:R-:W-:Y:S01]  /*14c0*/  IMAD.MOV.U32 R31, RZ, RZ, RZ ;  /* 0x000000ffff1f7224 */ /* 0x000fe200078e00ff */
[----:B0-----:R-:W-:Y:S02]  /*14d0*/  CS2R R32, SRZ ;  /* 0x0000000000207805 */ /* 0x001fe4000001ff00 */
[----:B------:R-:W-:-:S04]  /*14e0*/  CS2R R34, SRZ ;  /* 0x0000000000227805 */ /* 0x000fc8000001ff00 */
[----:B------:R-:W2:Y:S04]  /*14f0*/  @!P5 LDG.E R33, desc[UR10][R26.64] ;  /* 0x0000000a1a21d981 */ /* 0x000ea8000c1e1900 */
[----:B------:R-:W2:Y:S04]  /*1500*/  @!P6 LDG.E R34, desc[UR10][R24.64] ;  /* 0x0000000a1822e981 */ /* 0x000ea8000c1e1900 */
[----:B------:R-:W2:Y:S01]  /*1510*/  @!P2 LDG.E R31, desc[UR10][R40.64] ;  /* 0x0000000a281fa981 */ /* 0x000ea2000c1e1900 */
[----:B------:R-:W-:-:S13]  /*1520*/  ISETP.NE.AND P2, PT, R19, RZ, PT ;  /* 0x000000ff1300720c */ /* 0x000fda0003f45270 */
[----:B------:R-:W2:Y:S01]  /*1530*/  @!P2 LDG.E R32, desc[UR10][R38.64] ;  /* 0x0000000a2620a981 */ /* 0x000ea2000c1e1900 */
[----:B------:R-:W-:Y:S02]  /*1540*/  ISETP.NE.AND P2, PT, R18, RZ, PT ;  /* 0x000000ff1200720c */ /* 0x000fe40003f45270 */
[----:B-1----:R-:W-:-:S06]  /*1550*/  CS2R R36, SRZ ;  /* 0x0000000000247805 */ /* 0x002fcc000001ff00 */
[----:B------:R-:W2:Y:S04]  /*1560*/  @!P3 LDG.E R36, desc[UR10][R20.64] ;  /* 0x0000000a1424b981 */ /* 0x000ea8000c1e1900 */
[----:B------:R-:W2:Y:S04]  /*1570*/  @!P4 LDG.E R37, desc[UR10][R16.64] ;  /* 0x0000000a1025c981 */ /* 0x000ea8000c1e1900 */
[----:B------:R5:W2:Y:S01]  /*1580*/  @!P2 LDG.E R35, desc[UR10][R22.64] ;  /* 0x0000000a1623a981 */ /* 0x000aa2000c1e1900 */
[----:B------:R-:W-:Y:S02]  /*1590*/  ISETP.GT.AND P5, PT, R2, 0x1e, PT ;  /* 0x0000001e0200780c */ /* 0x000fe40003fa4270 */
[----:B----4-:R-:W-:-:S04]  /*15a0*/  PRMT R18, R13, 0x7632, R18 ;  /* 0x000076320d127816 */ /* 0x010fc80000000012 */
[----:B------:R-:W-:Y:S02]  /*15b0*/  SHF.L.U32 R19, R18, 0x10, RZ ;  /* 0x0000001012137819 */ /* 0x000fe400000006ff */
[----:B------:R-:W-:Y:S02]  /*15c0*/  SHF.L.U32 R18, R13, 0x10, RZ ;  /* 0x000000100d127819 */ /* 0x000fe400000006ff */
[----:B-----5:R-:W-:Y:S01]  /*15d0*/  PRMT R22, R15, 0x7632, R22 ;  /* 0x000076320f167816 */ /* 0x020fe20000000016 */
[----:B------:R-:W-:Y:S02]  /*15e0*/  FMUL.FTZ R23, R19, R19 ;  /* 0x0000001313177220 */ /* 0x000fe40000410000 */
[----:B------:R-:W-:Y:S01]  /*15f0*/  FADD.FTZ R19, R18, R19 ;  /* 0x0000001312137221 */ /* 0x000fe20000010000 */
[C---:B---3--:R-:W-:Y:S02]  /*1600*/  PRMT R38, R14.reuse, 0x7632, R38 ;  /* 0x000076320e267816 */ /* 0x048fe40000000026 */
[----:B------:R-:W-:-:S02]  /*1610*/  SHF.L.U32 R24, R14, 0x10, RZ ;  /* 0x000000100e187819 */ /* 0x000fc400000006ff */
[----:B------:R-:W-:Y:S02]  /*1620*/  SHF.L.U32 R27, R38, 0x10, RZ ;  /* 0x00000010261b7819 */ /* 0x000fe400000006ff */
[----:B------:R-:W-:Y:S01]  /*1630*/  SHF.L.U32 R22, R22, 0x10, RZ ;  /* 0x0000001016167819 */ /* 0x000fe200000006ff */
[----:B------:R-:W-:Y:S01]  /*1640*/  FFMA.FTZ R23, R18, R18, R23 ;  /* 0x0000001212177223 */ /* 0x000fe20000010017 */
[----:B--2---:R-:W-:Y:S01]  /*1650*/  PRMT R20, R28, 0x7632, R20 ;  /* 0x000076321c147816 */ /* 0x004fe20000000014 */
[----:B------:R-:W-:Y:S01]  /*1660*/  FADD.FTZ R16, R24, R27 ;  /* 0x0000001b18107221 */ /* 0x000fe20000010000 */
[----:B------:R-:W-:Y:S01]  /*1670*/  FADD.FTZ R19, RZ, R19 ;  /* 0x00000013ff137221 */ /* 0x000fe20000010000 */
[----:B------:R-:W-:Y:S01]  /*1680*/  SHF.L.U32 R17, R15, 0x10, RZ ;  /* 0x000000100f117819 */ /* 0x000fe200000006ff */
[----:B------:R-:W-:Y:S01]  /*1690*/  FMUL.FTZ R21, R27, R27 ;  /* 0x0000001b1b157220 */ /* 0x000fe20000410000 */
[----:B------:R-:W-:Y:S01]  /*16a0*/  FMUL.FTZ R18, R22, R22 ;  /* 0x0000001616127220 */ /* 0x000fe20000410000 */
[----:B------:R-:W-:Y:S01]  /*16b0*/  SHF.L.U32 R20, R20, 0x10, RZ ;  /* 0x0000001014147819 */ /* 0x000fe200000006ff */
[----:B------:R-:W-:Y:S01]  /*16c0*/  FADD.FTZ R16, R19, R16 ;  /* 0x0000001013107221 */ /* 0x000fe20000010000 */
[----:B------:R-:W-:Y:S01]  /*16d0*/  FFMA.FTZ R24, R24, R24, R21 ;  /* 0x0000001818187223 */ /* 0x000fe20000010015 */
[----:B------:R-:W-:Y:S01]  /*16e0*/  FADD.FTZ R23, RZ, R23 ;  /* 0x00000017ff177221 */ /* 0x000fe20000010000 */
[C---:B------:R-:W-:Y:S01]  /*16f0*/  FADD.FTZ R19, R17.reuse, R22 ;  /* 0x0000001611137221 */ /* 0x040fe20000010000 */
[----:B------:R-:W-:Y:S01]  /*1700*/  FFMA.FTZ R18, R17, R17, R18 ;  /* 0x0000001111127223 */ /* 0x000fe20000010012 */
[----:B------:R-:W-:Y:S01]  /*1710*/  SHF.L.U32 R17, R28, 0x10, RZ ;  /* 0x000000101c117819 */ /* 0x000fe200000006ff */
[----:B------:R-:W-:Y:S01]  /*1720*/  FMUL.FTZ R22, R20, R20 ;  /* 0x0000001414167220 */ /* 0x000fe20000410000 */
[----:B------:R-:W-:Y:S01]  /*1730*/  PRMT R21, R29, 0x7632, R21 ;  /* 0x000076321d157816 */ /* 0x000fe20000000015 */
[----:B------:R-:W-:Y:S01]  /*1740*/  FADD.FTZ R23, R23, R24 ;  /* 0x0000001817177221 */ /* 0x000fe20000010000 */
[----:B------:R-:W-:Y:S01]  /*1750*/  FADD.FTZ R16, R16, R19 ;  /* 0x0000001310107221 */ /* 0x000fe20000010000 */
[----:B------:R-:W-:Y:S01]  /*1760*/  FADD.FTZ R19, R17, R20 ;  /* 0x0000001411137221 */ /* 0x000fe20000010000 */
[----:B------:R-:W-:Y:S01]  /*1770*/  SHF.L.U32 R21, R21, 0x10, RZ ;  /* 0x0000001015157819 */ /* 0x000fe200000006ff */
[----:B------:R-:W-:Y:S01]  /*1780*/  FFMA.FTZ R17, R17, R17, R22 ;  /* 0x0000001111117223 */ /* 0x000fe20000010016 */
[----:B------:R-:W-:Y:S01]  /*1790*/  FADD.FTZ R18, R23, R18 ;  /* 0x0000001217127221 */ /* 0x000fe20000010000 */
[----:B------:R-:W-:-:S02]  /*17a0*/  PRMT R22, R30, 0x7632, R22 ;  /* 0x000076321e167816 */ /* 0x000fc40000000016 */
[----:B------:R-:W-:Y:S01]  /*17b0*/  SHF.L.U32 R20, R29, 0x10, RZ ;  /* 0x000000101d147819 */ /* 0x000fe200000006ff */
[----:B------:R-:W-:Y:S01]  /*17c0*/  FADD.FTZ R16, R16, R19 ;  /* 0x0000001310107221 */ /* 0x000fe20000010000 */
[----:B------:R-:W-:Y:S01]  /*17d0*/  FMUL.FTZ R19, R21, R21 ;  /* 0x0000001515137220 */ /* 0x000fe20000410000 */
[----:B------:R-:W-:Y:S01]  /*17e0*/  FADD.FTZ R17, R18, R17 ;  /* 0x0000001112117221 */ /* 0x000fe20000010000 */
[----:B------:R-:W-:Y:S01]  /*17f0*/  SHF.L.U32 R23, R22, 0x10, RZ ;  /* 0x0000001016177819 */ /* 0x000fe200000006ff */
[----:B------:R-:W-:Y:S01]  /*1800*/  FADD.FTZ R21, R20, R21 ;  /* 0x0000001514157221 */ /* 0x000fe20000010000 */
[----:B------:R-:W-:Y:S01]  /*1810*/  SHF.L.U32 R18, R30, 0x10, RZ ;  /* 0x000000101e127819 */ /* 0x000fe200000006ff */
[----:B------:R-:W-:Y:S01]  /*1820*/  FFMA.FTZ R20, R20, R20, R19 ;  /* 0x0000001414147223 */ /* 0x000fe20000010013 */
[----:B------:R-:W-:Y:S01]  /*1830*/  PRMT R22, R31, 0x7632, R22 ;  /* 0x000076321f167816 */ /* 0x000fe20000000016 */
[----:B------:R-:W-:Y:S01]  /*1840*/  FMUL.FTZ R19, R23, R23 ;  /* 0x0000001717137220 */ /* 0x000fe20000410000 */
[----:B------:R-:W-:Y:S01]  /*1850*/  FADD.FTZ R16, R16, R21 ;  /* 0x0000001510107221 */ /* 0x000fe20000010000 */
[----:B------:R-:W-:Y:S01]  /*1860*/  FADD.FTZ R23, R18, R23 ;  /* 0x0000001712177221 */ /* 0x000fe20000010000 */
[----:B------:R-:W-:Y:S01]  /*1870*/  SHF.L.U32 R22, R22, 0x10, RZ ;  /* 0x0000001016167819 */ /* 0x000fe200000006ff */
[----:B------:R-:W-:Y:S01]  /*1880*/  FFMA.FTZ R18, R18, R18, R19 ;  /* 0x0000001212127223 */ /* 0x000fe20000010013 */
[----:B------:R-:W-:Y:S01]  /*1890*/  FADD.FTZ R17, R17, R20 ;  /* 0x0000001411117221 */ /* 0x000fe20000010000 */
[----:B------:R-:W-:Y:S01]  /*18a0*/  SHF.L.U32 R19, R31, 0x10, RZ ;  /* 0x000000101f137819 */ /* 0x000fe200000006ff */
[----:B------:R-:W-:Y:S01]  /*18b0*/  FADD.FTZ R16, R16, R23 ;  /* 0x0000001710107221 */ /* 0x000fe20000010000 */
[----:B------:R-:W-:Y:S01]  /*18c0*/  FMUL.FTZ R20, R22, R22 ;  /* 0x0000001616147220 */ /* 0x000fe20000410000 */
[----:B------:R-:W-:Y:S01]  /*18d0*/  PRMT R21, R32, 0x7632, R21 ;  /* 0x0000763220157816 */ /* 0x000fe20000000015 */
[----:B------:R-:W-:-:S03]  /*18e0*/  FADD.FTZ R17, R17, R18 ;  /* 0x0000001211117221 */ /* 0x000fc60000010000 */
[----:B------:R-:W-:Y:S01]  /*18f0*/  SHF.L.U32 R23, R21, 0x10, RZ ;  /* 0x0000001015177819 */ /* 0x000fe200000006ff */
[C---:B------:R-:W-:Y:S01]  /*1900*/  FADD.FTZ R21, R19.reuse, R22 ;  /* 0x0000001613157221 */ /* 0x040fe20000010000 */
[----:B------:R-:W-:Y:S01]  /*1910*/  FFMA.FTZ R20, R19, R19, R20 ;  /* 0x0000001313147223 */ /* 0x000fe20000010014 */
[----:B------:R-:W-:Y:S01]  /*1920*/  IMAD.U32 R18, R32, 0x10000, RZ ;  /* 0x0001000020127824 */ /* 0x000fe200078e00ff */
[----:B------:R-:W-:Y:S01]  /*1930*/  PRMT R22, R33, 0x7632, R22 ;  /* 0x0000763221167816 */ /* 0x000fe20000000016 */
[----:B------:R-:W-:Y:S01]  /*1940*/  FMUL.FTZ R19, R23, R23 ;  /* 0x0000001717137220 */ /* 0x000fe20000410000 */
[----:B------:R-:W-:Y:S01]  /*1950*/  FADD.FTZ R16, R16, R21 ;  /* 0x0000001510107221 */ /* 0x000fe20000010000 */
[----:B------:R-:W-:Y:S01]  /*1960*/  FADD.FTZ R23, R18, R23 ;  /* 0x0000001712177221 */ /* 0x000fe20000010000 */
[----:B------:R-:W-:Y:S01]  /*1970*/  SHF.L.U32 R22, R22, 0x10, RZ ;  /* 0x0000001016167819 */ /* 0x000fe200000006ff */
[----:B------:R-:W-:Y:S01]  /*1980*/  FFMA.FTZ R18, R18, R18, R19 ;  /* 0x0000001212127223 */ /* 0x000fe20000010013 */
[----:B------:R-:W-:Y:S01]  /*1990*/  FADD.FTZ R17, R17, R20 ;  /* 0x0000001411117221 */ /* 0x000fe20000010000 */
[----:B------:R-:W-:-:S02]  /*19a0*/  SHF.L.U32 R19, R33, 0x10, RZ ;  /* 0x0000001021137819 */ /* 0x000fc400000006ff */
[----:B------:R-:W-:Y:S01]  /*19b0*/  PRMT R21, R34, 0x7632, R21 ;  /* 0x0000763222157816 */ /* 0x000fe20000000015 */
[----:B------:R-:W-:Y:S01]  /*19c0*/  FADD.FTZ R16, R16, R23 ;  /* 0x0000001710107221 */ /* 0x000fe20000010000 */
[----:B------:R-:W-:Y:S01]  /*19d0*/  FMUL.FTZ R20, R22, R22 ;  /* 0x0000001616147220 */ /* 0x000fe20000410000 */
[----:B------:R-:W-:Y:S01]  /*19e0*/  FADD.FTZ R17, R17, R18 ;  /* 0x0000001211117221 */ /* 0x000fe20000010000 */
[----:B------:R-:W-:Y:S01]  /*19f0*/  SHF.L.U32 R23, R21, 0x10, RZ ;  /* 0x0000001015177819 */ /* 0x000fe200000006ff */
[--C-:B------:R-:W-:Y:S01]  /*1a00*/  FADD.FTZ R21, R19, R22.reuse ;  /* 0x0000001613157221 */ /* 0x100fe20000010000 */
[----:B------:R-:W-:Y:S02]  /*1a10*/  SHF.L.U32 R18, R34, 0x10, RZ ;  /* 0x0000001022127819 */ /* 0x000fe400000006ff */
[----:B------:R-:W-:Y:S01]  /*1a20*/  PRMT R22, R35, 0x7632, R22 ;  /* 0x0000763223167816 */ /* 0x000fe20000000016 */
[----:B------:R-:W-:Y:S01]  /*1a30*/  FFMA.FTZ R20, R19, R19, R20 ;  /* 0x0000001313147223 */ /* 0x000fe20000010014 */
[----:B------:R-:W-:Y:S01]  /*1a40*/  FMUL.FTZ R19, R23, R23 ;  /* 0x0000001717137220 */ /* 0x000fe20000410000 */
[----:B------:R-:W-:Y:S01]  /*1a50*/  FADD.FTZ R16, R16, R21 ;  /* 0x0000001510107221 */ /* 0x000fe20000010000 */
[----:B------:R-:W-:Y:S01]  /*1a60*/  SHF.L.U32 R22, R22, 0x10, RZ ;  /* 0x0000001016167819 */ /* 0x000fe200000006ff */
[----:B------:R-:W-:Y:S01]  /*1a70*/  FADD.FTZ R23, R18, R23 ;  /* 0x0000001712177221 */ /* 0x000fe20000010000 */
[----:B------:R-:W-:Y:S01]  /*1a80*/  PRMT R21, R36, 0x7632, R21 ;  /* 0x0000763224157816 */ /* 0x000fe20000000015 */
[----:B------:R-:W-:Y:S01]  /*1a90*/  FADD.FTZ R17, R17, R20 ;  /* 0x0000001411117221 */ /* 0x000fe20000010000 */
[----:B------:R-:W-:Y:S01]  /*1aa0*/  FFMA.FTZ R18, R18, R18, R19 ;  /* 0x0000001212127223 */ /* 0x000fe20000010013 */
[----:B------:R-:W-:Y:S01]  /*1ab0*/  SHF.L.U32 R19, R35, 0x10, RZ ;  /* 0x0000001023137819 */ /* 0x000fe200000006ff */
[----:B------:R-:W-:Y:S01]  /*1ac0*/  FADD.FTZ R16, R16, R23 ;  /* 0x0000001710107221 */ /* 0x000fe20000010000 */
[----:B------:R-:W-:Y:S01]  /*1ad0*/  FMUL.FTZ R20, R22, R22 ;  /* 0x0000001616147220 */ /* 0x000fe20000410000 */
[----:B------:R-:W-:Y:S01]  /*1ae0*/  SHF.L.U32 R23, R21, 0x10, RZ ;  /* 0x0000001015177819 */ /* 0x000fe200000006ff */
[----:B------:R-:W-:Y:S01]  /*1af0*/  FADD.FTZ R17, R17, R18 ;  /* 0x0000001211117221 */ /* 0x000fe20000010000 */
[----:B------:R-:W-:Y:S01]  /*1b00*/  SHF.L.U32 R18, R36, 0x10, RZ ;  /* 0x0000001024127819 */ /* 0x000fe200000006ff */
[C---:B------:R-:W-:Y:S01]  /*1b10*/  FADD.FTZ R21, R19.reuse, R22 ;  /* 0x0000001613157221 */ /* 0x040fe20000010000 */
        /* <DEDUP_REMOVED lines=14> */
[C-C-:B------:R-:W-:Y:S01]  /*1c00*/  FADD.FTZ R21, R19.reuse, R22.reuse ;  /* 0x0000001613157221 */ /* 0x140fe20000010000 */
        /* <DEDUP_REMOVED lines=8> */
[----:B------:R-:W-:Y:S01]  /*1c90*/  FFMA.FTZ R18, R18, R18, R19 ;  /* 0x0000001212127223 */ /* 0x000fe20000010013 */
[----:B------:R-:W-:Y:S01]  /*1ca0*/  FADD.FTZ R17, R17, R20 ;  /* 0x0000001411117221 */ /* 0x000fe20000010000 */
[----:B------:R-:W-:Y:S01]  /*1cb0*/  SHF.L.U32 R19, R10, 0x10, RZ ;  /* 0x000000100a137819 */ /* 0x000fe200000006ff */
[----:B------:R-:W-:Y:S01]  /*1cc0*/  FADD.FTZ R16, R16, R23 ;  /* 0x0000001710107221 */ /* 0x000fe20000010000 */
[----:B------:R-:W-:Y:S01]  /*1cd0*/  FMUL.FTZ R20, R22, R22 ;  /* 0x0000001616147220 */ /* 0x000fe20000410000 */
[----:B------:R-:W-:Y:S01]  /*1ce0*/  SHF.L.U32 R23, R21, 0x10, RZ ;  /* 0x0000001015177819 */ /* 0x000fe200000006ff */
[----:B------:R-:W-:Y:S01]  /*1cf0*/  FADD.FTZ R17, R17, R18 ;  /* 0x0000001211117221 */ /* 0x000fe20000010000 */
[C---:B------:R-:W-:Y:S01]  /*1d00*/  FADD.FTZ R21, R19.reuse, R22 ;  /* 0x0000001613157221 */ /* 0x040fe20000010000 */
[----:B------:R-:W-:Y:S01]  /*1d10*/  FFMA.FTZ R20, R19, R19, R20 ;  /* 0x0000001313147223 */ /* 0x000fe20000010014 */
[----:B------:R-:W-:-:S02]  /*1d20*/  IMAD.U32 R18, R12, 0x10000, RZ ;  /* 0x000100000c127824 */ /* 0x000fc400078e00ff */
[----:B------:R-:W-:Y:S01]  /*1d30*/  FMUL.FTZ R19, R23, R23 ;  /* 0x0000001717137220 */ /* 0x000fe20000410000 */
[----:B------:R-:W-:Y:S01]  /*1d40*/  FADD.FTZ R16, R16, R21 ;  /* 0x0000001510107221 */ /* 0x000fe20000010000 */
[----:B------:R-:W-:Y:S01]  /*1d50*/  FADD.FTZ R17, R17, R20 ;  /* 0x0000001411117221 */ /* 0x000fe20000010000 */
[C---:B------:R-:W-:Y:S01]  /*1d60*/  FADD.FTZ R23, R18.reuse, R23 ;  /* 0x0000001712177221 */ /* 0x040fe20000010000 */
[----:B------:R-:W-:-:S03]  /*1d70*/  FFMA.FTZ R18, R18, R18, R19 ;  /* 0x0000001212127223 */ /* 0x000fc60000010013 */
[----:B------:R-:W-:Y:S01]  /*1d80*/  FADD.FTZ R16, R16, R23 ;  /* 0x0000001710107221 */ /* 0x000fe20000010000 */
[----:B------:R-:W-:-:S04]  /*1d90*/  FADD.FTZ R17, R17, R18 ;  /* 0x0000001211117221 */ /* 0x000fc80000010000 */
        /* <DEDUP_REMOVED lines=21> */
[----:B------:R-:W-:Y:S01]  /*1ef0*/  ISETP.GT.AND P5, PT, R2, 0xf, PT ;  /* 0x0000000f0200780c */ /* 0x000fe20003fa4270 */
[----:B------:R-:W2:-:S12]  /*1f00*/  LDC R57, c[0x0][0xc] ;  /* 0x00000300ff397b82 */ /* 0x000e980000000800 */
[----:B0-----:R-:W-:Y:S01]  /*1f10*/  @!P5 FADD.FTZ R16, R16, R19 ;  /* 0x000000131010d221 */ /* 0x001fe20000010000 */
[----:B-1----:R-:W-:Y:S01]  /*1f20*/  @!P5 FADD.FTZ R17, R17, R18 ;  /* 0x000000121111d221 */ /* 0x002fe20000010000 */
[----:B------:R-:W-:-:S03]  /*1f30*/  ISETP.NE.AND P5, PT, R2, RZ, PT ;  /* 0x000000ff0200720c */ /* 0x000fc60003fa5270 */
[----:B------:R-:W-:Y:S02]  /*1f40*/  MOV R44, R16 ;  /* 0x00000010002c7202 */ /* 0x000fe40000000f00 */
[----:B------:R-:W-:-:S08]  /*1f50*/  MOV R45, R17 ;  /* 0x00000011002d7202 */ /* 0x000fd00000000f00 */
[----:B------:R0:W-:Y:S01]  /*1f60*/  @!P5 STS.64 [R3+0x8], R44 ;  /* 0x0000082c0300d388 */ /* 0x0001e20000000a00 */
[----:B------:R-:W-:Y:S01]  /*1f70*/  ISETP.NE.AND P5, PT, R0, RZ, PT ;  /* 0x000000ff0000720c */ /* 0x000fe20003fa5270 */
[----:B------:R-:W-:Y:S01]  /*1f80*/  BSSY B0, `(.L_x_2101) ;  /* 0x000001f000007945 */ /* 0x000fe20003800000 */
[----:B------:R-:W-:Y:S02]  /*1f90*/  PRMT R38, R13, 0x7632, R38 ;  /* 0x000076320d267816 */ /* 0x000fe40000000026 */
[----:B------:R-:W-:Y:S02]  /*1fa0*/  PRMT R39, R14, 0x7632, R39 ;  /* 0x000076320e277816 */ /* 0x000fe40000000027 */
[----:B------:R-:W-:Y:S02]  /*1fb0*/  PRMT R40, R15, 0x7632, R40 ;  /* 0x000076320f287816 */ /* 0x000fe40000000028 */
[----:B------:R-:W-:Y:S02]  /*1fc0*/  PRMT R41, R28, 0x7632, R41 ;  /* 0x000076321c297816 */ /* 0x000fe40000000029 */
[----:B------:R-:W-:-:S02]  /*1fd0*/  PRMT R42, R29, 0x7632, R42 ;  /* 0x000076321d2a7816 */ /* 0x000fc4000000002a */
[----:B------:R-:W-:Y:S02]  /*1fe0*/  PRMT R43, R30, 0x7632, R43 ;  /* 0x000076321e2b7816 */ /* 0x000fe4000000002b */
[----:B------:R-:W-:Y:S01]  /*1ff0*/  PRMT R48, R31, 0x7632, R48 ;  /* 0x000076321f307816 */ /* 0x000fe20000000030 */
[----:B------:R-:W-:Y:S06]  /*2000*/  BAR.SYNC.DEFER_BLOCKING 0x0 ;  /* 0x0000000000007b1d */ /* 0x000fec0000010000 */
        /* <DEDUP_REMOVED lines=22> */
.L_x_2102:
[----:B------:R-:W-:Y:S05]  /*2170*/  BSYNC B0 ;  /* 0x0000000000007941 */ /* 0x000fea0003800000 */
.L_x_2101:
[----:B------:R-:W-:Y:S02]  /*2180*/  ISETP.GE.U32.AND P6, PT, R57, 0x2, PT ;  /* 0x000000023900780c */ /* 0x000fe40003fc6070 */
        /* <DEDUP_REMOVED lines=8> */
[----:B------:R-:W-:Y:S01]  /*2210*/  PRMT R20, R12, 0x7632, R20 ;  /* 0x000076320c147816 */ /* 0x000fe20000000014 */
[----:B------:R-:W-:Y:S06]  /*2220*/  @!P6 BRA `(.L_x_2103) ;  /* 0x0000001000a0e947 */ /* 0x000fec0003800000 */
[----:B------:R-:W0:Y:S01]  /*2230*/  LDC R19, c[0x0][0x10] ;  /* 0x00000400ff137b82 */ /* 0x000e220000000800 */
        /* <DEDUP_REMOVED lines=11> */
[----:B------:R-:W-:Y:S01]  /*22f0*/  ULOP3.LUT UP0, URZ, UR4, 0x2, URZ, 0xc0, !UPT ;  /* 0x00000002043f7892 */ /* 0x000fe2000f80c03f */
[----:B------:R-:W-:Y:S01]  /*2300*/  IMAD R67, R19, UR7, R18 ;  /* 0x0000000713437c24 */ /* 0x000fe2000f8e0212 */
[----:B------:R-:W-:Y:S02]  /*2310*/  UMOV UR8, 0xffffffff ;  /* 0xffffffff00087882 */ /* 0x000fe40000000000 */
[----:B------:R-:W-:Y:S01]  /*2320*/  USEL UR8, UR8, 0x1, UP0 ;  /* 0x0000000108087887 */ /* 0x000fe20008000000 */
[----:B------:R-:W-:Y:S01]  /*2330*/  IMAD.WIDE.U32 R66, R67, 0x8, R64 ;  /* 0x0000000843427825 */ /* 0x000fe200078e0040 */
[----:B------:R-:W-:-:S04]  /*2340*/  PLOP3.LUT P6, PT, PT, PT, UP0, 0x40, 0x0 ;  /* 0x000000000000781c */ /* 0x000fc80003fce808 */
[----:B------:R-:W-:Y:S01]  /*2350*/  SEL R68, R57, RZ, P6 ;  /* 0x000000ff39447207 */ /* 0x000fe20003000000 */
[----:B------:R0:W-:Y:S01]  /*2360*/  STG.E.64 desc[UR10][R66.64], R44 ;  /* 0x0000002c42007986 */ /* 0x0001e2000c101b0a */
[----:B------:R-:W-:Y:S02]  /*2370*/  MOV R47, UR8 ;  /* 0x00000008002f7c02 */ /* 0x000fe40008000f00 */
[----:B------:R-:W-:Y:S01]  /*2380*/  ISETP.NE.AND P6, PT, R68, -0x1, PT ;  /* 0xffffffff4400780c */ /* 0x000fe20003fc5270 */
[----:B------:R-:W-:Y:S06]  /*2390*/  MEMBAR.ALL.GPU ;  /* 0x0000000000007992 */ /* 0x000fec000000a000 */
[----:B------:R-:W-:-:S00]  /*23a0*/  ERRBAR ;  /* 0x00000000000079ab */ /* 0x000fc00000000000 */
[----:B------:R-:W-:Y:S06]  /*23b0*/  CGAERRBAR ;  /* 0x00000000000075ab */ /* 0x000fec0000000000 */
[----:B------:R0:W-:Y:S01]  /*23c0*/  REDG.E.ADD.S32.STRONG.GPU desc[UR10][R16.64], R47 ;  /* 0x0000002f1000798e */ /* 0x0001e2000c10e38a */
[----:B------:R-:W-:Y:S05]  /*23d0*/  @!P6 BRA `(.L_x_2104) ;  /* 0x000000000014e947 */ /* 0x000fea0003800000 */
.L_x_2105:
[----:B0-----:R-:W2:Y:S04]  /*23e0*/  LDG.E.STRONG.GPU R47, desc[UR10][R16.64] ;  /* 0x0000000a102f7981 */ /* 0x001ea8000c1ef900 */
[----:B--2---:R-:W-:Y:S01]  /*23f0*/  CCTL.IVALL ;  /* 0x00000000ff00798f */ /* 0x004fe20002000000 */
[----:B------:R-:W-:Y:S05]  /*2400*/  YIELD ;  /* 0x0000000000007946 */ /* 0x000fea0003800000 */
[----:B------:R-:W-:-:S13]  /*2410*/  ISETP.NE.AND P6, PT, R47, R68, PT ;  /* 0x000000442f00720c */ /* 0x000fda0003fc5270 */
[----:B------:R-:W-:Y:S05]  /*2420*/  @P6 BRA `(.L_x_2105) ;  /* 0xfffffffc00ec6947 */ /* 0x000fea000383ffff */
.L_x_2104:
        /* <DEDUP_REMOVED lines=20> */
.L_x_2109:
        /* <DEDUP_REMOVED lines=48> */
[----:B------:R-:W-:Y:S02]  /*2870*/  VIADD R16, R47, 0x7 ;  /* 0x000000072f107836 */ /* 0x000fe40000000000 */
        /* <DEDUP_REMOVED lines=68> */
.L_x_2108:
        /* <DEDUP_REMOVED lines=57> */
[----:B------:R-:W-:Y:S01]  /*3050*/  VIADD R47, R47, 0x4 ;  /* 0x000000042f2f7836 */ /* 0x000fe20000000000 */
[----:B------:R-:W-:Y:S02]  /*3060*/  UPLOP3.LUT UP0, UPT, UPT, UPT, UPT, 0x40, 0x0 ;  /* 0x000000000000789c */ /* 0x000fe40003f0e870 */
[----:B------:R-:W-:Y:S01]  /*3070*/  UIADD3 UR8, UR8, -0x4, URZ ;  /* 0xfffffffc08087890 */ /* 0x000fe2000fffe03f */
[----:B--2---:R-:W-:Y:S01]  /*3080*/  @!P6 FADD.FTZ R44, R44, R16 ;  /* 0x000000102c2ce221 */ /* 0x004fe20000010000 */
[----:B------:R-:W-:-:S10]  /*3090*/  @!P6 FADD.FTZ R45, R45, R17 ;  /* 0x000000112d2de221 */ /* 0x000fd40000010000 */
.L_x_2110:
[----:B------:R-:W-:-:S06]  /*30a0*/  UISETP.NE.OR UP0, UPT, UR8, URZ, UP0 ;  /* 0x0000003f0800728c */ /* 0x000fcc0008705670 */
[----:B------:R-:W-:-:S13]  /*30b0*/  PLOP3.LUT P6, PT, PT, PT, UP0, 0x80, 0x0 ;  /* 0x000000000000781c */ /* 0x000fda0003fcf008 */
[----:B------:R-:W-:Y:S05]  /*30c0*/  @!P6 BRA `(.L_x_2106) ;  /* 0x000000000088e947 */ /* 0x000fea0003800000 */
.L_x_2107:
[----:B------:R-:W0:Y:S01]  /*30d0*/  S2UR UR9, SR_CTAID.X ;  /* 0x00000000000979c3 */ /* 0x000e220000002500 */
[----:B------:R-:W-:Y:S01]  /*30e0*/  NOP ;  /* 0x0000000000007918 */ /* 0x000fe20000000000 */
.L_x_2111:
        /* <DEDUP_REMOVED lines=32> */
.L_x_2106:
        /* <DEDUP_REMOVED lines=10> */
.L_x_2113:
[----:B------:R-:W-:Y:S05]  /*3390*/  BSYNC B0 ;  /* 0x0000000000007941 */ /* 0x000fea0003800000 */
.L_x_2112:
        /* <DEDUP_REMOVED lines=17> */
.L_x_2103:
[----:B------:R-:W-:Y:S01]  /*34b0*/  ULDC.64 UR8, c[0x0][0x218] ;  /* 0x0000860000087ab9 */ /* 0x000fe20000000a00 */
[----:B0-----:R-:W-:Y:S01]  /*34c0*/  P2R R16, PR, RZ, 0x1 ;  /* 0x00000001ff107803 */ /* 0x001fe20000000000 */
[----:B------:R-:W-:Y:S01]  /*34d0*/  ULDC.64 UR14, c[0x0][0x228] ;  /* 0x00008a00000e7ab9 */ /* 0x000fe20000000a00 */
[----:B------:R-:W-:Y:S02]  /*34e0*/  LOP3.LUT P0, RZ, R0, UR7, RZ, 0xfc, !PT ;  /* 0x0000000700ff7c12 */ /* 0x000fe4000f80fcff */
[----:B------:R-:W-:Y:S01]  /*34f0*/  ISETP.EQ.U32.AND P6, PT, RZ, UR8, PT ;  /* 0x00000008ff007c0c */ /* 0x000fe2000bfc2070 */
[----:B------:R-:W-:Y:S01]  /*3500*/  UMOV UR8, 0x400 ;  /* 0x0000040000087882 */ /* 0x000fe20000000000 */
[----:B------:R-:W-:Y:S02]  /*3510*/  MOV R65, UR6 ;  /* 0x0000000600417c02 */ /* 0x000fe40008000f00 */
[----:B------:R-:W-:Y:S01]  /*3520*/  ISETP.EQ.OR.EX P6, PT, RZ, UR9, P0, P6 ;  /* 0x00000009ff007c0c */ /* 0x000fe200087c2760 */
[----:B------:R-:W0:Y:S01]  /*3530*/  S2UR UR9, SR_CgaCtaId ;  /* 0x00000000000979c3 */ /* 0x000e220000008800 */
[----:B------:R-:W-:-:S11]  /*3540*/  ISETP.NE.AND P0, PT, R16, RZ, PT ;  /* 0x000000ff1000720c */ /* 0x000fd60003f05270 */
[----:B------:R-:W1:Y:S01]  /*3550*/  @!P6 LDC.64 R18, c[0x0][0x218] ;  /* 0x00008600ff12eb82 */ /* 0x000e620000000a00 */
[----:B0-----:R-:W-:-:S03]  /*3560*/  ULEA UR8, UR9, UR8, 0x18 ;  /* 0x0000000809087291 */ /* 0x001fc6000f8ec03f */
[----:B------:R-:W-:Y:S02]  /*3570*/  ULDC UR9, c[0x0][0x2a4] ;  /* 0x0000a90000097ab9 */ /* 0x000fe40000000800 */
[----:B------:R-:W-:Y:S01]  /*3580*/  @!P6 FMUL.FTZ R17, R45, UR9 ;  /* 0x000000092d11ec20 */ /* 0x000fe20008410000 */
[----:B------:R-:W-:-:S03]  /*3590*/  @!P6 FMUL.FTZ R16, R44, UR9 ;  /* 0x000000092c10ec20 */ /* 0x000fc60008410000 */
[----:B------:R0:W-:Y:S01]  /*35a0*/  @!P5 STS.64 [UR8+0x50], R44 ;  /* 0x0000502cff00d988 */ /* 0x0001e20008000a08 */
[----:B-1----:R-:W-:-:S05]  /*35b0*/  @!P6 IMAD.WIDE R64, R65, 0x8, R18 ;  /* 0x000000084140e825 */ /* 0x002fca00078e0212 */
[----:B------:R-:W-:Y:S01]  /*35c0*/  @!P6 STG.E.64 desc[UR10][R64.64], R16 ;  /* 0x000000104000e986 */ /* 0x000fe2000c101b0a */
[C---:B0-----:R-:W-:Y:S01]  /*35d0*/  SHF.L.U32 R45, R62.reuse, 0x2, RZ ;  /* 0x000000023e2d7819 */ /* 0x041fe200000006ff */
[----:B------:R-:W-:Y:S01]  /*35e0*/  BAR.SYNC.DEFER_BLOCKING 0x0 ;  /* 0x0000000000007b1d */ /* 0x000fe20000010000 */
[----:B------:R-:W-:-:S05]  /*35f0*/  SHF.L.U64.HI R62, R62, 0x2, R63 ;  /* 0x000000023e3e7819 */ /* 0x000fca000001023f */
[----:B------:R-:W0:Y:S02]  /*3600*/  LDS.64 R18, [UR8+0x50] ;  /* 0x00005008ff127984 */ /* 0x000e240008000a00 */
[----:B0-----:R-:W-:-:S05]  /*3610*/  FMUL.FTZ R18, R18, UR9 ;  /* 0x0000000912127c20 */ /* 0x001fca0008410000 */
[----:B------:R-:W-:-:S13]  /*3620*/  R2UR UR8, R18 ;  /* 0x00000000120872ca */ /* 0x000fda00000e0000 */
[----:B------:R-:W-:-:S05]  /*3630*/  MOV R18, UR8 ;  /* 0x0000000800127c02 */ /* 0x000fca0008000f00 */
[----:B------:R-:W-:-:S04]  /*3640*/  FMUL.FTZ R18, R18, UR8 ;  /* 0x0000000812127c20 */ /* 0x000fc80008410000 */
[----:B------:R-:W-:-:S05]  /*3650*/  FFMA.FTZ R44, R19, UR9, -R18 ;  /* 0x00000009132c7c23 */ /* 0x000fca0008010812 */
[----:B------:R-:W-:-:S13]  /*3660*/  FSETP.GTU.FTZ.AND P5, PT, R44, RZ, PT ;  /* 0x000000ff2c00720b */ /* 0x000fda0003fbc000 */
[----:B------:R-:W-:Y:S01]  /*3670*/  VOTEU.ANY UP0, P5 ;  /* 0x00000000003f7886 */ /* 0x000fe20002800100 */
[----:B------:R-:W-:-:S04]  /*3680*/  IADD3 R18, P5, R45, UR14, RZ ;  /* 0x0000000e2d127c10 */ /* 0x000fc8000ffbe0ff */
[----:B------:R-:W-:Y:S01]  /*3690*/  IADD3.X R19, R62, UR15, RZ, P5, !PT ;  /* 0x0000000f3e137c10 */ /* 0x000fe2000affe4ff */
[----:B------:R-:W-:Y:S01]  /*36a0*/  @UP0 ULDC UR9, c[0x0][0x238] ;  /* 0x00008e0000090ab9 */ /* 0x000fe20000000800 */
[----:B------:R-:W-:Y:S01]  /*36b0*/  PLOP3.LUT P5, PT, PT, PT, UP0, 0x80, 0x0 ;  /* 0x000000000000781c */ /* 0x000fe20003faf008 */
[----:B------:R-:W-:-:S03]  /*36c0*/  ULDC.64 UR14, c[0x0][0x230] ;  /* 0x00008c00000e7ab9 */ /* 0x000fc60000000a00 */
[----:B------:R-:W2:Y:S09]  /*36d0*/  LDG.E.64 R18, desc[UR10][R18.64] ;  /* 0x0000000a12127981 */ /* 0x000eb2000c1e1b00 */
[----:B------:R-:W-:Y:S01]  /*36e0*/  @P5 FADD.FTZ R44, R44, UR9 ;  /* 0x000000092c2c5e21 */ /* 0x000fe20008010000 */
[----:B------:R-:W-:Y:S01]  /*36f0*/  PLOP3.LUT P5, PT, PT, PT, UP0, 0x80, 0x0 ;  /* 0x000000000000781c */ /* 0x000fe20003faf008 */
[----:B------:R-:W-:-:S12]  /*3700*/  UMOV UR9, 0x3f800000 ;  /* 0x3f80000000097882 */ /* 0x000fd80000000000 */
[----:B------:R-:W0:Y:S01]  /*3710*/  @P5 MUFU.RSQ R44, R44 ;  /* 0x0000002c002c5308 */ /* 0x000e220000001400 */
[----:B------:R-:W-:-:S04]  /*3720*/  IADD3 R16, P5, R45, UR14, RZ ;  /* 0x0000000e2d107c10 */ /* 0x000fc8000ffbe0ff */
[----:B------:R-:W-:Y:S02]  /*3730*/  IADD3.X R17, R62, UR15, RZ, P5, !PT ;  /* 0x0000000f3e117c10 */ /* 0x000fe4000affe4ff */
[----:B------:R-:W-:-:S04]  /*3740*/  PLOP3.LUT P5, PT, PT, PT, UP0, 0x80, 0x0 ;  /* 0x000000000000781c */ /* 0x000fc80003faf008 */
[----:B------:R-:W2:Y:S01]  /*3750*/  LDG.E.64 R16, desc[UR10][R16.64] ;  /* 0x0000000a10107981 */ /* 0x000ea2000c1e1b00 */
[----:B------:R-:W-:Y:S02]  /*3760*/  SHF.L.U32 R45, R13, 0x10, RZ ;  /* 0x000000100d2d7819 */ /* 0x000fe400000006ff */
[----:B------:R-:W1:Y:S01]  /*3770*/  LDC R13, c[0x0][0x294] ;  /* 0x0000a500ff0d7b82 */ /* 0x000e620000000800 */
[----:B------:R-:W-:-:S05]  /*3780*/  SHF.L.U32 R38, R38, 0x10, RZ ;  /* 0x0000001026267819 */ /* 0x000fca00000006ff */
[----:B0-----:R-:W-:Y:S02]  /*3790*/  @P5 R2UR UR9, R44 ;  /* 0x000000002c0952ca */ /* 0x001fe400000e0000 */
[----:B------:R-:W-:Y:S01]  /*37a0*/  ISETP.NE.AND P5, PT, RZ, UR12, PT ;  /* 0x0000000cff007c0c */ /* 0x000fe2000bfa5270 */
[----:B------:R-:W-:Y:S01]  /*37b0*/  FADD.FTZ R38, R38, -UR8 ;  /* 0x8000000826267e21 */ /* 0x000fe20008010000 */
[----:B------:R-:W-:Y:S01]  /*37c0*/  SHF.L.U32 R44, R14, 0x10, RZ ;  /* 0x000000100e2c7819 */ /* 0x000fe200000006ff */
[----:B------:R-:W-:Y:S01]  /*37d0*/  FADD.FTZ R14, R45, -UR8 ;  /* 0x800000082d0e7e21 */ /* 0x000fe20008010000 */
[----:B------:R-:W-:-:S07]  /*37e0*/  SHF.L.U32 R47, R39, 0x10, RZ ;  /* 0x00000010272f7819 */ /* 0x000fce00000006ff */
[----:B------:R-:W-:Y:S01]  /*37f0*/  FMUL.FTZ R39, R14, UR9 ;  /* 0x000000090e277c20 */ /* 0x000fe20008410000 */
[----:B------:R-:W-:Y:S01]  /*3800*/  FMUL.FTZ R38, R38, UR9 ;  /* 0x0000000926267c20 */ /* 0x000fe20008410000 */
[----:B------:R-:W-:Y:S01]  /*3810*/  FADD.FTZ R14, R44, -UR8 ;  /* 0x800000082c0e7e21 */ /* 0x000fe20008010000 */
[----:B------:R-:W-:Y:S01]  /*3820*/  FADD.FTZ R47, R47, -UR8 ;  /* 0x800000082f2f7e21 */ /* 0x000fe20008010000 */
[----:B--2---:R-:W-:Y:S01]  /*3830*/  FFMA.FTZ R57, R18, R39, R16 ;  /* 0x0000002712397223 */ /* 0x004fe20000010010 */
[----:B------:R-:W-:Y:S01]  /*3840*/  FFMA.FTZ R62, R19, R38, R17 ;  /* 0x00000026133e7223 */ /* 0x000fe20000010011 */
[----:B-1----:R-:W-:Y:S06]  /*3850*/  @!P5 BRA `(.L_x_2114) ;  /* 0x000000000028d947 */ /* 0x002fec0003800000 */
        /* <DEDUP_REMOVED lines=10> */
.L_x_2114:
[----:B------:R-:W-:Y:S01]  /*3900*/  ISETP.NE.AND P6, PT, R56, RZ, PT ;  /* 0x000000ff3800720c */ /* 0x000fe20003fc5270 */
[----:B------:R-:W-:-:S12]  /*3910*/  BSSY B0, `(.L_x_2115) ;  /* 0x000000e000007945 */ /* 0x000fd80003800000 */
        /* <DEDUP_REMOVED lines=13> */
.L_x_2116:
[----:B------:R-:W-:Y:S05]  /*39f0*/  BSYNC B0 ;  /* 0x0000000000007941 */ /* 0x000fea0003800000 */
.L_x_2115:
[----:B------:R-:W-:Y:S01]  /*3a00*/  FMUL.FTZ R5, R14, UR9 ;  /* 0x000000090e057c20 */ /* 0x000fe20008410000 */
[----:B------:R-:W-:Y:S01]  /*3a10*/  FMUL.FTZ R14, R47, UR9 ;  /* 0x000000092f0e7c20 */ /* 0x000fe20008410000 */
[----:B------:R-:W-:Y:S01]  /*3a20*/  SHF.L.U32 R47, R40, 0x10, RZ ;  /* 0x00000010282f7819 */ /* 0x000fe200000006ff */
[----:B------:R-:W-:Y:S02]  /*3a30*/  IMAD.U32 R56, R15, 0x10000, RZ ;  /* 0x000100000f387824 */ /* 0x000fe400078e00ff */
[----:B------:R-:W-:Y:S01]  /*3a40*/  FFMA.FTZ R5, R18, R5, R16 ;  /* 0x0000000512057223 */ /* 0x000fe20000010010 */
[----:B------:R-:W-:Y:S01]  /*3a50*/  FFMA.FTZ R40, R19, R14, R17 ;  /* 0x0000000e13287223 */ /* 0x000fe20000010011 */
[----:B------:R-:W-:Y:S06]  /*3a60*/  @!P5 BRA `(.L_x_2117) ;  /* 0x000000000028d947 */ /* 0x000fec0003800000 */
        /* <DEDUP_REMOVED lines=10> */
.L_x_2117:
        /* <DEDUP_REMOVED lines=14> */
.L_x_2119:
[----:B------:R-:W-:Y:S05]  /*3bf0*/  BSYNC B0 ;  /* 0x0000000000007941 */ /* 0x000fea0003800000 */
.L_x_2118:
[----:B-1----:R-:W-:Y:S01]  /*3c00*/  FADD.FTZ R5, R56, -UR8 ;  /* 0x8000000838057e21 */ /* 0x002fe20008010000 */
[----:B------:R-:W-:Y:S01]  /*3c10*/  FADD.FTZ R47, R47, -UR8 ;  /* 0x800000082f2f7e21 */ /* 0x000fe20008010000 */
[----:B------:R-:W-:Y:S02]  /*3c20*/  SHF.L.U32 R38, R28, 0x10, RZ ;  /* 0x000000101c267819 */ /* 0x000fe400000006ff */
[----:B------:R-:W-:Y:S01]  /*3c30*/  SHF.L.U32 R41, R41, 0x10, RZ ;  /* 0x0000001029297819 */ /* 0x000fe200000006ff */
[----:B------:R-:W-:Y:S01]  /*3c40*/  FMUL.FTZ R5, R5, UR9 ;  /* 0x0000000905057c20 */ /* 0x000fe20008410000 */
[----:B------:R-:W-:Y:S01]  /*3c50*/  FMUL.FTZ R6, R47, UR9 ;  /* 0x000000092f067c20 */ /* 0x000fe20008410000 */
[----:B------:R-:W-:Y:S01]  /*3c60*/  SHF.L.U32 R39, R29, 0x10, RZ ;  /* 0x000000101d277819 */ /* 0x000fe200000006ff */
[----:B------:R-:W-:Y:S01]  /*3c70*/  FADD.FTZ R38, R38, -UR8 ;  /* 0x8000000826267e21 */ /* 0x000fe20008010000 */
[----:B------:R-:W-:Y:S01]  /*3c80*/  SHF.L.U32 R42, R42, 0x10, RZ ;  /* 0x000000102a2a7819 */ /* 0x000fe200000006ff */
[----:B------:R-:W-:Y:S01]  /*3c90*/  FADD.FTZ R41, R41, -UR8 ;  /* 0x8000000829297e21 */ /* 0x000fe20008010000 */
[----:B------:R-:W-:Y:S01]  /*3ca0*/  FFMA.FTZ R5, R18, R5, R16 ;  /* 0x0000000512057223 */ /* 0x000fe20000010010 */
[----:B------:R-:W-:Y:S01]  /*3cb0*/  FFMA.FTZ R28, R19, R6, R17 ;  /* 0x00000006131c7223 */ /* 0x000fe20000010011 */
[----:B------:R-:W-:Y:S06]  /*3cc0*/  @!P5 BRA `(.L_x_2120) ;  /* 0x000000000028d947 */ /* 0x000fec0003800000 */
        /* <DEDUP_REMOVED lines=8> */
[----:B-1----:R-:W-:Y:S01]  /*3d50*/  FMUL.FTZ R28, R28, R29 ;  /* 0x0000001d1c1c7220 */ /* 0x002fe20000410000 */
[----:B--2---:R-:W-:-:S07]  /*3d60*/  FMUL.FTZ R5, R5, R14 ;  /* 0x0000000e05057220 */ /* 0x004fce0000410000 */
.L_x_2120:
[----:B------:R-:W-:Y:S04]  /*3d70*/  BSSY B0, `(.L_x_2121) ;  /* 0x000000e000007945 */ /* 0x000fe80003800000 */
[----:B------:R-:W-:Y:S05]  /*3d80*/  @P1 BRA `(.L_x_2122) ;  /* 0x0000000000301947 */ /* 0x000fea0003800000 */
[----:B------:R-:W-:Y:S01]  /*3d90*/  ULDC.64 UR14, c[0x0][0x270] ;  /* 0x00009c00000e7ab9 */ /* 0x000fe20000000a00 */
[----:B------:R-:W-:Y:S01]  /*3da0*/  MOV R14, R58 ;  /* 0x0000003a000e7202 */ /* 0x000fe20000000f00 */
[----:B------:R-:W-:Y:S01]  /*3db0*/  IMAD R6, R11, UR14, RZ ;  /* 0x0000000e0b067c24 */ /* 0x000fe2000f8e02ff */
        /* <DEDUP_REMOVED lines=9> */
.L_x_2122:
[----:B------:R-:W-:Y:S05]  /*3e50*/  BSYNC B0 ;  /* 0x0000000000007941 */ /* 0x000fea0003800000 */
.L_x_2121:
[----:B-1----:R-:W-:Y:S01]  /*3e60*/  FMUL.FTZ R5, R38, UR9 ;  /* 0x0000000926057c20 */ /* 0x002fe20008410000 */
[----:B------:R-:W-:Y:S01]  /*3e70*/  FMUL.FTZ R6, R41, UR9 ;  /* 0x0000000929067c20 */ /* 0x000fe20008410000 */
[----:B------:R-:W-:Y:S01]  /*3e80*/  FADD.FTZ R29, R39, -UR8 ;  /* 0x80000008271d7e21 */ /* 0x000fe20008010000 */
        /* <DEDUP_REMOVED lines=14> */
.L_x_2123:
[----:B------:R-:W-:Y:S01]  /*3f70*/  ISETP.NE.AND P0, PT, R55, RZ, PT ;  /* 0x000000ff3700720c */ /* 0x000fe20003f05270 */
[----:B------:R-:W-:-:S12]  /*3f80*/  BSSY B0, `(.L_x_2124) ;  /* 0x0000010000007945 */ /* 0x000fd80003800000 */
[----:B------:R-:W-:Y:S05]  /*3f90*/  @P0 BRA `(.L_x_2125) ;  /* 0x0000000000380947 */ /* 0x000fea0003800000 */
[----:B------:R-:W-:Y:S01]  /*3fa0*/  IADD3 R11, R4, 0x60, RZ ;  /* 0x00000060040b7810 */ /* 0x000fe20007ffe0ff */
[----:B------:R-:W-:Y:S01]  /*3fb0*/  ULDC.64 UR14, c[0x0][0x270] ;  /* 0x00009c00000e7ab9 */ /* 0x000fe20000000a00 */
[----:B------:R-:W-:Y:S02]  /*3fc0*/  MOV R6, R58 ;  /* 0x0000003a00067202 */ /* 0x000fe40000000f00 */
[----:B------:R-:W-:Y:S02]  /*3fd0*/  SHF.R.S32.HI R9, RZ, 0x1f, R11 ;  /* 0x0000001fff097819 */ /* 0x000fe4000001140b */
[----:B------:R-:W-:Y:S02]  /*3fe0*/  MOV R7, R61 ;  /* 0x0000003d00077202 */ /* 0x000fe40000000f00 */
[----:B------:R-:W-:Y:S01]  /*3ff0*/  F2FP.BF16.F32.PACK_AB R5, R28, R5 ;  /* 0x000000051c05723e */ /* 0x000fe200000010ff */
[----:B------:R-:W-:Y:S02]  /*4000*/  IMAD R9, R9, UR14, RZ ;  /* 0x0000000e09097c24 */ /* 0x000fe4000f8e02ff */
[----:B------:R-:W-:-:S04]  /*4010*/  IMAD.WIDE.U32 R6, R11, UR14, R6 ;  /* 0x0000000e0b067c25 */ /* 0x000fc8000f8e0006 */
[----:B------:R-:W-:Y:S01]  /*4020*/  IMAD R9, R11, UR15, R9 ;  /* 0x0000000f0b097c24 */ /* 0x000fe2000f8e0209 */
[----:B------:R-:W-:Y:S02]  /*4030*/  ULDC.64 UR14, c[0x0][0x210] ;  /* 0x00008400000e7ab9 */ /* 0x000fe40000000a00 */
[----:B------:R-:W-:Y:S02]  /*4040*/  LEA R14, P0, R6, UR14, 0x1 ;  /* 0x0000000e060e7c11 */ /* 0x000fe4000f8008ff */
[----:B------:R-:W-:-:S04]  /*4050*/  IADD3 R9, R7, R9, RZ ;  /* 0x0000000907097210 */ /* 0x000fc80007ffe0ff */
[----:B------:R-:W-:-:S05]  /*4060*/  LEA.HI.X R15, R6, UR15, R9, 0x1, P0 ;  /* 0x0000000f060f7c11 */ /* 0x000fca00080f0c09 */
[----:B------:R1:W-:Y:S02]  /*4070*/  STG.E desc[UR10][R14.64], R5 ;  /* 0x000000050e007986 */ /* 0x0003e4000c10190a */
.L_x_2125:
[----:B------:R-:W-:Y:S05]  /*4080*/  BSYNC B0 ;  /* 0x0000000000007941 */ /* 0x000fea0003800000 */
.L_x_2124:
[----:B------:R-:W-:Y:S01]  /*4090*/  FMUL.FTZ R29, R29, UR9 ;  /* 0x000000091d1d7c20 */ /* 0x000fe20008410000 */
[----:B------:R-:W-:Y:S01]  /*40a0*/  FMUL.FTZ R42, R42, UR9 ;  /* 0x000000092a2a7c20 */ /* 0x000fe20008410000 */
[----:B------:R-:W-:Y:S01]  /*40b0*/  SHF.L.U32 R30, R30, 0x10, RZ ;  /* 0x000000101e1e7819 */ /* 0x000fe200000006ff */
[----:B------:R-:W-:Y:S02]  /*40c0*/  IMAD.U32 R43, R43, 0x10000, RZ ;  /* 0x000100002b2b7824 */ /* 0x000fe400078e00ff */
[----:B------:R-:W-:Y:S01]  /*40d0*/  FFMA.FTZ R29, R18, R29, R16 ;  /* 0x0000001d121d7223 */ /* 0x000fe20000010010 */
[----:B------:R-:W-:Y:S01]  /*40e0*/  FFMA.FTZ R42, R19, R42, R17 ;  /* 0x0000002a132a7223 */ /* 0x000fe20000010011 */
[----:B------:R-:W-:Y:S06]  /*40f0*/  @!P5 BRA `(.L_x_2126) ;  /* 0x000000000028d947 */ /* 0x000fec0003800000 */
        /* <DEDUP_REMOVED lines=10> */
.L_x_2126:
[----:B------:R-:W-:Y:S01]  /*41a0*/  ISETP.NE.AND P0, PT, R54, RZ, PT ;  /* 0x000000ff3600720c */ /* 0x000fe20003f05270 */
[----:B------:R-:W-:-:S12]  /*41b0*/  BSSY B0, `(.L_x_2127) ;  /* 0x0000010000007945 */ /* 0x000fd80003800000 */
[----:B------:R-:W-:Y:S05]  /*41c0*/  @P0 BRA `(.L_x_2128) ;  /* 0x0000000000380947 */ /* 0x000fea0003800000 */
[----:B------:R-:W-:Y:S01]  /*41d0*/  IADD3 R9, R4, 0x80, RZ ;  /* 0x0000008004097810 */ /* 0x000fe20007ffe0ff */
[----:B------:R-:W-:Y:S01]  /*41e0*/  ULDC.64 UR14, c[0x0][0x270] ;  /* 0x00009c00000e7ab9 */ /* 0x000fe20000000a00 */
[----:B------:R-:W-:Y:S02]  /*41f0*/  MOV R6, R58 ;  /* 0x0000003a00067202 */ /* 0x000fe40000000f00 */
[----:B-1----:R-:W-:Y:S02]  /*4200*/  SHF.R.S32.HI R5, RZ, 0x1f, R9 ;  /* 0x0000001fff057819 */ /* 0x002fe40000011409 */
        /* <DEDUP_REMOVED lines=10> */
.L_x_2128:
[----:B------:R-:W-:Y:S05]  /*42b0*/  BSYNC B0 ;  /* 0x0000000000007941 */ /* 0x000fea0003800000 */
.L_x_2127:
[----:B-1----:R-:W-:Y:S01]  /*42c0*/  FADD.FTZ R5, R30, -UR8 ;  /* 0x800000081e057e21 */ /* 0x002fe20008010000 */
[----:B------:R-:W-:Y:S01]  /*42d0*/  FADD.FTZ R43, R43, -UR8 ;  /* 0x800000082b2b7e21 */ /* 0x000fe20008010000 */
[----:B--2---:R-:W-:Y:S02]  /*42e0*/  SHF.L.U32 R29, R31, 0x10, RZ ;  /* 0x000000101f1d7819 */ /* 0x004fe400000006ff */
        /* <DEDUP_REMOVED lines=20> */
.L_x_2129:
        /* <DEDUP_REMOVED lines=17> */
.L_x_2131:
[----:B------:R-:W-:Y:S05]  /*4540*/  BSYNC B0 ;  /* 0x0000000000007941 */ /* 0x000fea0003800000 */
.L_x_2130:
[----:B------:R-:W-:Y:S01]  /*4550*/  FMUL.FTZ R29, R29, UR9 ;  /* 0x000000091d1d7c20 */ /* 0x000fe20008410000 */
[----:B------:R-:W-:Y:S01]  /*4560*/  FMUL.FTZ R48, R48, UR9 ;  /* 0x0000000930307c20 */ /* 0x000fe20008410000 */
[----:B------:R-:W-:Y:S01]  /*4570*/  FADD.FTZ R11, R32, -UR8 ;  /* 0x80000008200b7e21 */ /* 0x000fe20008010000 */
[----:B------:R-:W-:Y:S01]  /*4580*/  FADD.FTZ R46, R46, -UR8 ;  /* 0x800000082e2e7e21 */ /* 0x000fe20008010000 */
        /* <DEDUP_REMOVED lines=13> */
.L_x_2132:
        /* <DEDUP_REMOVED lines=17> */
.L_x_2134:
[----:B------:R-:W-:Y:S05]  /*4770*/  BSYNC B0 ;  /* 0x0000000000007941 */ /* 0x000fea0003800000 */
.L_x_2133:
[----:B------:R-:W-:Y:S01]  /*4780*/  FMUL.FTZ R11, R11, UR9 ;  /* 0x000000090b0b7c20 */ /* 0x000fe20008410000 */
[----:B------:R-:W-:Y:S01]  /*4790*/  FMUL.FTZ R46, R46, UR9 ;  /* 0x000000092e2e7c20 */ /* 0x000fe20008410000 */
[----:B------:R-:W-:Y:S01]  /*47a0*/  IMAD.U32 R33, R33, 0x10000, RZ ;  /* 0x0001000021217824 */ /* 0x000fe200078e00ff */
[----:B------:R-:W-:Y:S01]  /*47b0*/  SHF.L.U32 R27, R27, 0x10, RZ ;  /* 0x000000101b1b7819 */ /* 0x000fe200000006ff */
[----:B------:R-:W-:Y:S01]  /*47c0*/  FFMA.FTZ R11, R18, R11, R16 ;  /* 0x0000000b120b7223 */ /* 0x000fe20000010010 */
[----:B------:R-:W-:Y:S01]  /*47d0*/  FFMA.FTZ R46, R19, R46, R17 ;  /* 0x0000002e132e7223 */ /* 0x000fe20000010011 */
[----:B------:R-:W-:Y:S06]  /*47e0*/  @!P5 BRA `(.L_x_2135) ;  /* 0x000000000028d947 */ /* 0x000fec0003800000 */
[----:B-1----:R-:W-:Y:S01]  /*47f0*/  FMUL.FTZ R5, R11, -1.4426950216293334961 ;  /* 0xbfb8aa3b0b057820 */ /* 0x002fe20000410000 */
[----:B--2---:R-:W-:-:S05]  /*4800*/  FMUL.FTZ R7, R46, -1.4426950216293334961 ;  /* 0xbfb8aa3b2e077820 */ /* 0x004fca0000410000 */
        /* <DEDUP_REMOVED lines=8> */
.L_x_2135:
[----:B------:R-:W-:Y:S01]  /*4890*/  ISETP.NE.AND P0, PT, R51, RZ, PT ;  /* 0x000000ff3300720c */ /* 0x000fe20003f05270 */
[----:B------:R-:W-:-:S12]  /*48a0*/  BSSY B0, `(.L_x_2136) ;  /* 0x0000010000007945 */ /* 0x000fd80003800000 */
[----:B------:R-:W-:Y:S05]  /*48b0*/  @P0 BRA `(.L_x_2137) ;  /* 0x0000000000380947 */ /* 0x000fea0003800000 */
[----:B------:R-:W-:Y:S01]  /*48c0*/  IADD3 R9, R4, 0xe0, RZ ;  /* 0x000000e004097810 */ /* 0x000fe20007ffe0ff */
[----:B------:R-:W-:Y:S01]  /*48d0*/  ULDC.64 UR14, c[0x0][0x270] ;  /* 0x00009c00000e7ab9 */ /* 0x000fe20000000a00 */
[----:B--2---:R-:W-:Y:S02]  /*48e0*/  MOV R6, R58 ;  /* 0x0000003a00067202 */ /* 0x004fe40000000f00 */
        /* <DEDUP_REMOVED lines=11> */
.L_x_2137:
[----:B------:R-:W-:Y:S05]  /*49a0*/  BSYNC B0 ;  /* 0x0000000000007941 */ /* 0x000fea0003800000 */
.L_x_2136:
[----:B-1----:R-:W-:Y:S01]  /*49b0*/  FADD.FTZ R5, R33, -UR8 ;  /* 0x8000000821057e21 */ /* 0x002fe20008010000 */
[----:B------:R-:W-:Y:S01]  /*49c0*/  FADD.FTZ R27, R27, -UR8 ;  /* 0x800000081b1b7e21 */ /* 0x000fe20008010000 */
[----:B------:R-:W-:Y:S02]  /*49d0*/  SHF.L.U32 R26, R26, 0x10, RZ ;  /* 0x000000101a1a7819 */ /* 0x000fe400000006ff */
[----:B------:R-:W-:Y:S01]  /*49e0*/  SHF.L.U32 R34, R34, 0x10, RZ ;  /* 0x0000001022227819 */ /* 0x000fe200000006ff */
[----:B------:R-:W-:Y:S01]  /*49f0*/  FMUL.FTZ R5, R5, UR9 ;  /* 0x0000000905057c20 */ /* 0x000fe20008410000 */
[----:B--23--:R-:W-:Y:S01]  /*4a00*/  FMUL.FTZ R6, R27, UR9 ;  /* 0x000000091b067c20 */ /* 0x00cfe20008410000 */
[----:B------:R-:W-:Y:S01]  /*4a10*/  FADD.FTZ R28, R26, -UR8 ;  /* 0x800000081a1c7e21 */ /* 0x000fe20008010000 */
[----:B------:R-:W-:Y:S01]  /*4a20*/  SHF.R.U32.HI R30, RZ, 0x3, R0 ;  /* 0x00000003ff1e7819 */ /* 0x000fe20000011600 */
        /* <DEDUP_REMOVED lines=14> */
.L_x_2138:
        /* <DEDUP_REMOVED lines=17> */
.L_x_2140:
[----:B------:R-:W-:Y:S05]  /*4c20*/  BSYNC B0 ;  /* 0x0000000000007941 */ /* 0x000fea0003800000 */
.L_x_2139:
[----:B------:R-:W-:Y:S01]  /*4c30*/  FMUL.FTZ R27, R27, UR9 ;  /* 0x000000091b1b7c20 */ /* 0x000fe20008410000 */
[----:B------:R-:W-:Y:S01]  /*4c40*/  FMUL.FTZ R28, R28, UR9 ;  /* 0x000000091c1c7c20 */ /* 0x000fe20008410000 */
[----:B------:R-:W-:Y:S01]  /*4c50*/  IMAD R30, R13, UR7, R30 ;  /* 0x000000070d1e7c24 */ /* 0x000fe2000f8e021e */
[----:B------:R-:W-:Y:S01]  /*4c60*/  SHF.L.U32 R35, R35, 0x10, RZ ;  /* 0x0000001023237819 */ /* 0x000fe200000006ff */
        /* <DEDUP_REMOVED lines=13> */
.L_x_2141:
[----:B------:R-:W-:Y:S01]  /*4d40*/  ISETP.NE.AND P0, PT, R49, RZ, PT ;  /* 0x000000ff3100720c */ /* 0x000fe20003f05270 */
[----:B------:R-:W-:-:S12]  /*4d50*/  BSSY B0, `(.L_x_2142) ;  /* 0x0000010000007945 */ /* 0x000fd80003800000 */
[----:B------:R-:W-:Y:S05]  /*4d60*/  @P0 BRA `(.L_x_2143) ;  /* 0x0000000000380947 */ /* 0x000fea0003800000 */
[----:B------:R-:W-:Y:S01]  /*4d70*/  IADD3 R9, R4, 0x120, RZ ;  /* 0x0000012004097810 */ /* 0x000fe20007ffe0ff */
[----:B------:R-:W-:Y:S01]  /*4d80*/  ULDC.64 UR14, c[0x0][0x270] ;  /* 0x00009c00000e7ab9 */ /* 0x000fe20000000a00 */
[----:B-1----:R-:W-:Y:S02]  /*4d90*/  MOV R6, R58 ;  /* 0x0000003a00067202 */ /* 0x002fe40000000f00 */
        /* <DEDUP_REMOVED lines=11> */
.L_x_2143:
[----:B------:R-:W-:Y:S05]  /*4e50*/  BSYNC B0 ;  /* 0x0000000000007941 */ /* 0x000fea0003800000 */
.L_x_2142:
[----:B------:R-:W-:Y:S01]  /*4e60*/  SHF.L.U32 R13, R37, 0x10, RZ ;  /* 0x00000010250d7819 */ /* 0x000fe200000006ff */
[----:B------:R-:W-:Y:S01]  /*4e70*/  IMAD.U32 R11, R36, 0x10000, RZ ;  /* 0x00010000240b7824 */ /* 0x000fe200078e00ff */
[----:B------:R-:W-:Y:S01]  /*4e80*/  SHF.L.U32 R14, R8, 0x10, RZ ;  /* 0x00000010080e7819 */ /* 0x000fe200000006ff */
[----:B------:R-:W-:Y:S01]  /*4e90*/  FADD.FTZ R8, R35, -UR8 ;  /* 0x8000000823087e21 */ /* 0x000fe20008010000 */
[----:B------:R-:W-:Y:S01]  /*4ea0*/  SHF.L.U32 R26, R10, 0x10, RZ ;  /* 0x000000100a1a7819 */ /* 0x000fe200000006ff */
[----:B------:R-:W-:Y:S01]  /*4eb0*/  FADD.FTZ R13, R13, -UR8 ;  /* 0x800000080d0d7e21 */ /* 0x000fe20008010000 */
[----:B------:R-:W-:Y:S01]  /*4ec0*/  SHF.L.U32 R28, R12, 0x10, RZ ;  /* 0x000000100c1c7819 */ /* 0x000fe200000006ff */
[----:B------:R-:W-:Y:S01]  /*4ed0*/  FADD.FTZ R11, R11, -UR8 ;  /* 0x800000080b0b7e21 */ /* 0x000fe20008010000 */
[----:B------:R-:W-:Y:S01]  /*4ee0*/  FADD.FTZ R14, R14, -UR8 ;  /* 0x800000080e0e7e21 */ /* 0x000fe20008010000 */
[----:B------:R-:W-:Y:S01]  /*4ef0*/  FADD.FTZ R26, R26, -UR8 ;  /* 0x800000081a1a7e21 */ /* 0x000fe20008010000 */
[----:B------:R-:W-:Y:S01]  /*4f00*/  SHF.L.U32 R23, R23, 0x10, RZ ;  /* 0x0000001017177819 */ /* 0x000fe200000006ff */
[----:B------:R-:W-:Y:S01]  /*4f10*/  FADD.FTZ R28, R28, -UR8 ;  /* 0x800000081c1c7e21 */ /* 0x000fe20008010000 */
[----:B------:R-:W-:Y:S01]  /*4f20*/  FMUL.FTZ R13, R13, UR9 ;  /* 0x000000090d0d7c20 */ /* 0x000fe20008410000 */
[----:B------:R-:W-:Y:S01]  /*4f30*/  SHF.L.U32 R25, R25, 0x10, RZ ;  /* 0x0000001019197819 */ /* 0x000fe200000006ff */
[----:B------:R-:W-:Y:S01]  /*4f40*/  FMUL.FTZ R11, R11, UR9 ;  /* 0x000000090b0b7c20 */ /* 0x000fe20008410000 */
[----:B------:R-:W-:Y:S01]  /*4f50*/  SHF.L.U32 R24, R24, 0x10, RZ ;  /* 0x0000001018187819 */ /* 0x000fe200000006ff */
[----:B--2---:R-:W-:Y:S01]  /*4f60*/  FMUL.FTZ R27, R8, UR9 ;  /* 0x00000009081b7c20 */ /* 0x004fe20008410000 */
[----:B------:R-:W-:Y:S01]  /*4f70*/  SHF.L.U32 R22, R22, 0x10, RZ ;  /* 0x0000001016167819 */ /* 0x000fe200000006ff */
[----:B------:R-:W-:Y:S01]  /*4f80*/  FMUL.FTZ R15, R14, UR9 ;  /* 0x000000090e0f7c20 */ /* 0x000fe20008410000 */
[----:B------:R-:W-:Y:S01]  /*4f90*/  SHF.L.U32 R21, R21, 0x10, RZ ;  /* 0x0000001015157819 */ /* 0x000fe200000006ff */
[----:B------:R-:W-:Y:S01]  /*4fa0*/  FMUL.FTZ R29, R26, UR9 ;  /* 0x000000091a1d7c20 */ /* 0x000fe20008410000 */
[----:B------:R-:W-:Y:S01]  /*4fb0*/  SHF.L.U32 R20, R20, 0x10, RZ ;  /* 0x0000001014147819 */ /* 0x000fe200000006ff */
[----:B------:R-:W-:Y:S01]  /*4fc0*/  ULDC.64 UR14, c[0x0][0x278] ;  /* 0x00009e00000e7ab9 */ /* 0x000fe20000000a00 */
[----:B------:R-:W-:Y:S01]  /*4fd0*/  IADD3 R10, R30, 0x1a0, RZ ;  /* 0x000001a01e0a7810 */ /* 0x000fe20007ffe0ff */
[----:B------:R-:W-:Y:S01]  /*4fe0*/  FMUL.FTZ R31, R28, UR9 ;  /* 0x000000091c1f7c20 */ /* 0x000fe20008410000 */
[----:B-1----:R-:W-:Y:S01]  /*4ff0*/  IADD3 R7, R30, 0x1c0, RZ ;  /* 0x000001c01e077810 */ /* 0x002fe20007ffe0ff */
[--C-:B------:R-:W-:Y:S01]  /*5000*/  FFMA.FTZ R14, R18, R13, R16.reuse ;  /* 0x0000000d120e7223 */ /* 0x100fe20000010010 */
[----:B------:R-:W-:Y:S01]  /*5010*/  IADD3 R5, R30, 0x1e0, RZ ;  /* 0x000001e01e057810 */ /* 0x000fe20007ffe0ff */
[----:B------:R-:W-:Y:S01]  /*5020*/  FADD.FTZ R23, R23, -UR8 ;  /* 0x8000000817177e21 */ /* 0x000fe20008010000 */
[----:B------:R-:W-:Y:S01]  /*5030*/  ISETP.GE.U32.AND P6, PT, R10, UR14, PT ;  /* 0x0000000e0a007c0c */ /* 0x000fe2000bfc6070 */
[----:B------:R-:W-:Y:S01]  /*5040*/  FFMA.FTZ R26, R18, R11, R16 ;  /* 0x0000000b121a7223 */ /* 0x000fe20000010010 */
[----:B------:R-:W-:Y:S01]  /*5050*/  ISETP.GE.U32.AND P0, PT, R7, UR14, PT ;  /* 0x0000000e07007c0c */ /* 0x000fe2000bf06070 */
[----:B------:R-:W-:Y:S01]  /*5060*/  FADD.FTZ R25, R25, -UR8 ;  /* 0x8000000819197e21 */ /* 0x000fe20008010000 */
[----:B------:R-:W-:Y:S01]  /*5070*/  ISETP.GE.U32.AND P1, PT, R5, UR14, PT ;  /* 0x0000000e05007c0c */ /* 0x000fe2000bf26070 */
[----:B------:R-:W-:Y:S01]  /*5080*/  FADD.FTZ R24, R24, -UR8 ;  /* 0x8000000818187e21 */ /* 0x000fe20008010000 */
[----:B------:R-:W-:Y:S01]  /*5090*/  SHF.R.S32.HI R12, RZ, 0x1f, R10 ;  /* 0x0000001fff0c7819 */ /* 0x000fe2000001140a */
[----:B------:R-:W-:Y:S01]  /*50a0*/  FADD.FTZ R22, R22, -UR8 ;  /* 0x8000000816167e21 */ /* 0x000fe20008010000 */
[----:B------:R-:W-:Y:S01]  /*50b0*/  SHF.R.S32.HI R9, RZ, 0x1f, R7 ;  /* 0x0000001fff097819 */ /* 0x000fe20000011407 */
[----:B------:R-:W-:Y:S01]  /*50c0*/  FADD.FTZ R21, R21, -UR8 ;  /* 0x8000000815157e21 */ /* 0x000fe20008010000 */
[----:B------:R-:W-:Y:S01]  /*50d0*/  SHF.R.S32.HI R6, RZ, 0x1f, R5 ;  /* 0x0000001fff067819 */ /* 0x000fe20000011405 */
[----:B------:R-:W-:Y:S01]  /*50e0*/  FADD.FTZ R13, R20, -UR8 ;  /* 0x80000008140d7e21 */ /* 0x000fe20008010000 */
[C-C-:B------:R-:W-:Y:S01]  /*50f0*/  FFMA.FTZ R27, R18.reuse, R27, R16.reuse ;  /* 0x0000001b121b7223 */ /* 0x140fe20000010010 */
[C-C-:B------:R-:W-:Y:S01]  /*5100*/  FFMA.FTZ R11, R18.reuse, R15, R16.reuse ;  /* 0x0000000f120b7223 */ /* 0x140fe20000010010 */
[C-C-:B------:R-:W-:Y:S01]  /*5110*/  FFMA.FTZ R8, R18.reuse, R29, R16.reuse ;  /* 0x0000001d12087223 */ /* 0x140fe20000010010 */
[----:B------:R-:W-:Y:S01]  /*5120*/  FFMA.FTZ R16, R18, R31, R16 ;  /* 0x0000001f12107223 */ /* 0x000fe20000010010 */
[----:B------:R-:W-:Y:S01]  /*5130*/  FMUL.FTZ R18, R23, UR9 ;  /* 0x0000000917127c20 */ /* 0x000fe20008410000 */
[----:B------:R-:W-:Y:S01]  /*5140*/  ISETP.GE.AND.EX P6, PT, R12, UR15, PT, P6 ;  /* 0x0000000f0c007c0c */ /* 0x000fe2000bfc6360 */
[----:B------:R-:W-:Y:S01]  /*5150*/  FMUL.FTZ R20, R25, UR9 ;  /* 0x0000000919147c20 */ /* 0x000fe20008410000 */
[----:B------:R-:W-:Y:S01]  /*5160*/  ISETP.GE.AND.EX P0, PT, R9, UR15, PT, P0 ;  /* 0x0000000f09007c0c */ /* 0x000fe2000bf06300 */
[----:B------:R-:W-:Y:S01]  /*5170*/  FMUL.FTZ R24, R24, UR9 ;  /* 0x0000000918187c20 */ /* 0x000fe20008410000 */
[----:B------:R-:W-:Y:S01]  /*5180*/  ISETP.GE.AND.EX P1, PT, R6, UR15, PT, P1 ;  /* 0x0000000f06007c0c */ /* 0x000fe2000bf26310 */
[----:B------:R-:W-:Y:S01]  /*5190*/  FMUL.FTZ R22, R22, UR9 ;  /* 0x0000000916167c20 */ /* 0x000fe20008410000 */
[----:B------:R-:W-:Y:S01]  /*51a0*/  FMUL.FTZ R28, R21, UR9 ;  /* 0x00000009151c7c20 */ /* 0x000fe20008410000 */
[----:B------:R-:W-:Y:S01]  /*51b0*/  FMUL.FTZ R30, R13, UR9 ;  /* 0x000000090d1e7c20 */ /* 0x000fe20008410000 */
[C-C-:B------:R-:W-:Y:S01]  /*51c0*/  FFMA.FTZ R21, R19.reuse, R18, R17.reuse ;  /* 0x0000001213157223 */ /* 0x140fe20000010011 */
[C---:B------:R-:W-:Y:S01]  /*51d0*/  ISETP.GT.U32.OR P6, PT, R0.reuse, 0xff, P6 ;  /* 0x000000ff0000780c */ /* 0x040fe200037c4470 */
[C-C-:B------:R-:W-:Y:S01]  /*51e0*/  FFMA.FTZ R29, R19.reuse, R24, R17.reuse ;  /* 0x00000018131d7223 */ /* 0x140fe20000010011 */
[C---:B------:R-:W-:Y:S01]  /*51f0*/  ISETP.GT.U32.OR P0, PT, R0.reuse, 0xff, P0 ;  /* 0x000000ff0000780c */ /* 0x040fe20000704470 */
[C-C-:B------:R-:W-:Y:S01]  /*5200*/  FFMA.FTZ R18, R19.reuse, R22, R17.reuse ;  /* 0x0000001613127223 */ /* 0x140fe20000010011 */
[----:B------:R-:W-:Y:S01]  /*5210*/  ISETP.GT.U32.OR P1, PT, R0, 0xff, P1 ;  /* 0x000000ff0000780c */ /* 0x000fe20000f24470 */
[C-C-:B------:R-:W-:Y:S01]  /*5220*/  FFMA.FTZ R15, R19.reuse, R28, R17.reuse ;  /* 0x0000001c130f7223 */ /* 0x140fe20000010011 */
[C-C-:B------:R-:W-:Y:S01]  /*5230*/  FFMA.FTZ R13, R19.reuse, R30, R17.reuse ;  /* 0x0000001e130d7223 */ /* 0x140fe20000010011 */
[----:B------:R-:W-:Y:S01]  /*5240*/  FFMA.FTZ R20, R19, R20, R17 ;  /* 0x0000001413147223 */ /* 0x000fe20000010011 */
[----:B------:R-:W-:Y:S09]  /*5250*/  @!P5 BRA `(.L_x_2144) ;  /* 0x000000000028d947 */ /* 0x000ff20003800000 */
        /* <DEDUP_REMOVED lines=10> */
.L_x_2144:
[----:B------:R-:W-:Y:S04]  /*5300*/  BSSY B0, `(.L_x_2145) ;  /* 0x0000010000007945 */ /* 0x000fe80003800000 */
        /* <DEDUP_REMOVED lines=11> */
[----:B------:R-:W-:Y:S01]  /*53c0*/  LEA R22, P2, R24, UR14, 0x1 ;  /* 0x0000000e18167c11 */ /* 0x000fe2000f8408ff */
[----:B------:R-:W-:-:S05]  /*53d0*/  IMAD.IADD R17, R25, 0x1, R17 ;  /* 0x0000000119117824 */ /* 0x000fca00078e0211 */
[----:B------:R-:W-:-:S05]  /*53e0*/  LEA.HI.X R23, R24, UR15, R17, 0x1, P2 ;  /* 0x0000000f18177c11 */ /* 0x000fca00090f0c11 */
[----:B------:R1:W-:Y:S02]  /*53f0*/  STG.E desc[UR10][R22.64], R27 ;  /* 0x0000001b16007986 */ /* 0x0003e4000c10190a */
.L_x_2146:
[----:B------:R-:W-:Y:S05]  /*5400*/  BSYNC B0 ;  /* 0x0000000000007941 */ /* 0x000fea0003800000 */
.L_x_2145:
[----:B------:R-:W-:Y:S05]  /*5410*/  @!P5 BRA `(.L_x_2147) ;  /* 0x000000000028d947 */ /* 0x000fea0003800000 */
[----:B------:R-:W-:Y:S01]  /*5420*/  FMUL.FTZ R17, R26, -1.4426950216293334961 ;  /* 0xbfb8aa3b1a117820 */ /* 0x000fe20000410000 */
[----:B------:R-:W-:-:S05]  /*5430*/  FMUL.FTZ R20, R29, -1.4426950216293334961 ;  /* 0xbfb8aa3b1d147820 */ /* 0x000fca0000410000 */
[----:B------:R-:W2:Y:S08]  /*5440*/  MUFU.EX2 R17, R17 ;  /* 0x0000001100117308 */ /* 0x000eb00000000800 */
[----:B------:R-:W1:Y:S01]  /*5450*/  MUFU.EX2 R20, R20 ;  /* 0x0000001400147308 */ /* 0x000e620000000800 */
[----:B--2---:R-:W-:-:S07]  /*5460*/  FADD.FTZ R19, R17, 1 ;  /* 0x3f80000011137421 */ /* 0x004fce0000010000 */
[----:B------:R-:W2:Y:S01]  /*5470*/  MUFU.RCP R19, R19 ;  /* 0x0000001300137308 */ /* 0x000ea20000001000 */
[----:B-1----:R-:W-:-:S07]  /*5480*/  FADD.FTZ R22, R20, 1 ;  /* 0x3f80000014167421 */ /* 0x002fce0000010000 */
[----:B------:R-:W1:Y:S01]  /*5490*/  MUFU.RCP R22, R22 ;  /* 0x0000001600167308 */ /* 0x000e620000001000 */
[----:B--2---:R-:W-:Y:S01]  /*54a0*/  FMUL.FTZ R26, R26, R19 ;  /* 0x000000131a1a7220 */ /* 0x004fe20000410000 */
[----:B-1----:R-:W-:-:S07]  /*54b0*/  FMUL.FTZ R29, R29, R22 ;  /* 0x000000161d1d7220 */ /* 0x002fce0000410000 */
.L_x_2147:
[----:B------:R-:W-:Y:S04]  /*54c0*/  BSSY B0, `(.L_x_2148) ;  /* 0x0000010000007945 */ /* 0x000fe80003800000 */
        /* <DEDUP_REMOVED lines=15> */
.L_x_2149:
[----:B------:R-:W-:Y:S05]  /*55c0*/  BSYNC B0 ;  /* 0x0000000000007941 */ /* 0x000fea0003800000 */
.L_x_2148:
[----:B------:R-:W-:Y:S05]  /*55d0*/  @!P5 BRA `(.L_x_2150) ;  /* 0x000000000028d947 */ /* 0x000fea0003800000 */
[----:B------:R-:W-:Y:S01]  /*55e0*/  FMUL.FTZ R17, R14, -1.4426950216293334961 ;  /* 0xbfb8aa3b0e117820 */ /* 0x000fe20000410000 */
[----:B------:R-:W-:-:S05]  /*55f0*/  FMUL.FTZ R20, R21, -1.4426950216293334961 ;  /* 0xbfb8aa3b15147820 */ /* 0x000fca0000410000 */
[----:B------:R-:W3:Y:S08]  /*5600*/  MUFU.EX2 R17, R17 ;  /* 0x0000001100117308 */ /* 0x000ef00000000800 */
[----:B------:R-:W1:Y:S01]  /*5610*/  MUFU.EX2 R20, R20 ;  /* 0x0000001400147308 */ /* 0x000e620000000800 */
[----:B---3--:R-:W-:-:S07]  /*5620*/  FADD.FTZ R19, R17, 1 ;  /* 0x3f80000011137421 */ /* 0x008fce0000010000 */
[----:B------:R-:W3:Y:S01]  /*5630*/  MUFU.RCP R19, R19 ;  /* 0x0000001300137308 */ /* 0x000ee20000001000 */
[----:B-12---:R-:W-:-:S07]  /*5640*/  FADD.FTZ R22, R20, 1 ;  /* 0x3f80000014167421 */ /* 0x006fce0000010000 */
[----:B------:R-:W1:Y:S01]  /*5650*/  MUFU.RCP R22, R22 ;  /* 0x0000001600167308 */ /* 0x000e620000001000 */
[----:B---3--:R-:W-:Y:S01]  /*5660*/  FMUL.FTZ R14, R14, R19 ;  /* 0x000000130e0e7220 */ /* 0x008fe20000410000 */
[----:B-1----:R-:W-:-:S07]  /*5670*/  FMUL.FTZ R21, R21, R22 ;  /* 0x0000001615157220 */ /* 0x002fce0000410000 */
.L_x_2150:
[----:B------:R-:W-:Y:S04]  /*5680*/  BSSY B0, `(.L_x_2151) ;  /* 0x0000010000007945 */ /* 0x000fe80003800000 */
[----:B------:R-:W-:Y:S05]  /*5690*/  @P4 BRA `(.L_x_2152) ;  /* 0x0000000000384947 */ /* 0x000fea0003800000 */
[----:B------:R-:W-:Y:S01]  /*56a0*/  IADD3 R17, R4, 0x180, RZ ;  /* 0x0000018004117810 */ /* 0x000fe20007ffe0ff */
[----:B------:R-:W-:Y:S01]  /*56b0*/  ULDC.64 UR14, c[0x0][0x270] ;  /* 0x00009c00000e7ab9 */ /* 0x000fe20000000a00 */
[----:B-12---:R-:W-:Y:S02]  /*56c0*/  MOV R22, R58 ;  /* 0x0000003a00167202 */ /* 0x006fe40000000f00 */
        /* <DEDUP_REMOVED lines=11> */
.L_x_2152:
[----:B------:R-:W-:Y:S05]  /*5780*/  BSYNC B0 ;  /* 0x0000000000007941 */ /* 0x000fea0003800000 */
.L_x_2151:
[----:B------:R-:W-:Y:S05]  /*5790*/  @!P5 BRA `(.L_x_2153) ;  /* 0x000000000028d947 */ /* 0x000fea0003800000 */
[----:B------:R-:W-:Y:S01]  /*57a0*/  FMUL.FTZ R4, R11, -1.4426950216293334961 ;  /* 0xbfb8aa3b0b047820 */ /* 0x000fe20000410000 */
[----:B------:R-:W-:-:S05]  /*57b0*/  FMUL.FTZ R17, R18, -1.4426950216293334961 ;  /* 0xbfb8aa3b12117820 */ /* 0x000fca0000410000 */
[----:B------:R-:W4:Y:S08]  /*57c0*/  MUFU.EX2 R4, R4 ;  /* 0x0000000400047308 */ /* 0x000f300000000800 */
[----:B------:R-:W5:Y:S01]  /*57d0*/  MUFU.EX2 R17, R17 ;  /* 0x0000001100117308 */ /* 0x000f620000000800 */
[----:B----4-:R-:W-:-:S07]  /*57e0*/  FADD.FTZ R14, R4, 1 ;  /* 0x3f800000040e7421 */ /* 0x010fce0000010000 */
[----:B------:R-:W4:Y:S01]  /*57f0*/  MUFU.RCP R14, R14 ;  /* 0x0000000e000e7308 */ /* 0x000f220000001000 */
[----:B-----5:R-:W-:-:S07]  /*5800*/  FADD.FTZ R19, R17, 1 ;  /* 0x3f80000011137421 */ /* 0x020fce0000010000 */
[----:B------:R-:W5:Y:S01]  /*5810*/  MUFU.RCP R19, R19 ;  /* 0x0000001300137308 */ /* 0x000f620000001000 */
[----:B----4-:R-:W-:Y:S01]  /*5820*/  FMUL.FTZ R11, R11, R14 ;  /* 0x0000000e0b0b7220 */ /* 0x010fe20000410000 */
[----:B-----5:R-:W-:-:S07]  /*5830*/  FMUL.FTZ R18, R18, R19 ;  /* 0x0000001312127220 */ /* 0x020fce0000410000 */
.L_x_2153:
[----:B------:R-:W-:Y:S04]  /*5840*/  BSSY B0, `(.L_x_2154) ;  /* 0x000000e000007945 */ /* 0x000fe80003800000 */
[----:B------:R-:W-:Y:S05]  /*5850*/  @P6 BRA `(.L_x_2155) ;  /* 0x0000000000306947 */ /* 0x000fea0003800000 */
[----:B------:R-:W-:Y:S01]  /*5860*/  ULDC.64 UR14, c[0x0][0x270] ;  /* 0x00009c00000e7ab9 */ /* 0x000fe20000000a00 */
[----:B------:R-:W-:Y:S01]  /*5870*/  MOV R20, R58 ;  /* 0x0000003a00147202 */ /* 0x000fe20000000f00 */
[----:B------:R-:W-:Y:S01]  /*5880*/  IMAD R17, R12, UR14, RZ ;  /* 0x0000000e0c117c24 */ /* 0x000fe2000f8e02ff */
[----:B---3--:R-:W-:Y:S02]  /*5890*/  MOV R21, R61 ;  /* 0x0000003d00157202 */ /* 0x008fe40000000f00 */
[----:B------:R-:W-:Y:S01]  /*58a0*/  F2FP.BF16.F32.PACK_AB R11, R18, R11 ;  /* 0x0000000b120b723e */ /* 0x000fe200000010ff */
[C---:B------:R-:W-:Y:S02]  /*58b0*/  IMAD R17, R10.reuse, UR15, R17 ;  /* 0x0000000f0a117c24 */ /* 0x040fe4000f8e0211 */
[----:B-12---:R-:W-:Y:S01]  /*58c0*/  IMAD.WIDE.U32 R22, R10, UR14, R20 ;  /* 0x0000000e0a167c25 */ /* 0x006fe2000f8e0014 */
[----:B------:R-:W-:Y:S02]  /*58d0*/  ULDC.64 UR14, c[0x0][0x210] ;  /* 0x00008400000e7ab9 */ /* 0x000fe40000000a00 */
[----:B------:R-:W-:-:S02]  /*58e0*/  LEA R20, P2, R22, UR14, 0x1 ;  /* 0x0000000e16147c11 */ /* 0x000fc4000f8408ff */
[----:B------:R-:W-:-:S04]  /*58f0*/  IADD3 R17, R23, R17, RZ ;  /* 0x0000001117117210 */ /* 0x000fc80007ffe0ff */
[----:B------:R-:W-:-:S05]  /*5900*/  LEA.HI.X R21, R22, UR15, R17, 0x1, P2 ;  /* 0x0000000f16157c11 */ /* 0x000fca00090f0c11 */
[----:B------:R4:W-:Y:S02]  /*5910*/  STG.E desc[UR10][R20.64], R11 ;  /* 0x0000000b14007986 */ /* 0x0009e4000c10190a */
.L_x_2155:
[----:B------:R-:W-:Y:S05]  /*5920*/  BSYNC B0 ;  /* 0x0000000000007941 */ /* 0x000fea0003800000 */
.L_x_2154:
[----:B------:R-:W-:Y:S05]  /*5930*/  @!P5 BRA `(.L_x_2156) ;  /* 0x000000000028d947 */ /* 0x000fea0003800000 */
[----:B------:R-:W-:Y:S01]  /*5940*/  FMUL.FTZ R12, R15, -1.4426950216293334961 ;  /* 0xbfb8aa3b0f0c7820 */ /* 0x000fe20000410000 */
[----:B------:R-:W-:-:S05]  /*5950*/  FMUL.FTZ R4, R8, -1.4426950216293334961 ;  /* 0xbfb8aa3b08047820 */ /* 0x000fca0000410000 */
[----:B------:R-:W5:Y:S08]  /*5960*/  MUFU.EX2 R12, R12 ;  /* 0x0000000c000c7308 */ /* 0x000f700000000800 */
[----:B------:R-:W0:Y:S01]  /*5970*/  MUFU.EX2 R4, R4 ;  /* 0x0000000400047308 */ /* 0x000e220000000800 */
[----:B-----5:R-:W-:-:S07]  /*5980*/  FADD.FTZ R14, R12, 1 ;  /* 0x3f8000000c0e7421 */ /* 0x020fce0000010000 */
[----:B------:R-:W5:Y:S01]  /*5990*/  MUFU.RCP R14, R14 ;  /* 0x0000000e000e7308 */ /* 0x000f620000001000 */
[----:B0-----:R-:W-:-:S07]  /*59a0*/  FADD.FTZ R10, R4, 1 ;  /* 0x3f800000040a7421 */ /* 0x001fce0000010000 */
[----:B----4-:R-:W0:Y:S01]  /*59b0*/  MUFU.RCP R11, R10 ;  /* 0x0000000a000b7308 */ /* 0x010e220000001000 */
[----:B-----5:R-:W-:Y:S01]  /*59c0*/  FMUL.FTZ R15, R15, R14 ;  /* 0x0000000e0f0f7220 */ /* 0x020fe20000410000 */
[----:B0-----:R-:W-:-:S07]  /*59d0*/  FMUL.FTZ R8, R8, R11 ;  /* 0x0000000b08087220 */ /* 0x001fce0000410000 */
.L_x_2156:
[----:B------:R-:W-:Y:S04]  /*59e0*/  BSSY B0, `(.L_x_2157) ;  /* 0x000000e000007945 */ /* 0x000fe80003800000 */
[----:B------:R-:W-:Y:S05]  /*59f0*/  @P0 BRA `(.L_x_2158) ;  /* 0x0000000000300947 */ /* 0x000fea0003800000 */
[----:B------:R-:W-:Y:S01]  /*5a00*/  ULDC.64 UR14, c[0x0][0x270] ;  /* 0x00009c00000e7ab9 */ /* 0x000fe20000000a00 */
[----:B------:R-:W-:Y:S01]  /*5a10*/  MOV R10, R58 ;  /* 0x0000003a000a7202 */ /* 0x000fe20000000f00 */
[----:B------:R-:W-:Y:S01]  /*5a20*/  IMAD R4, R9, UR14, RZ ;  /* 0x0000000e09047c24 */ /* 0x000fe2000f8e02ff */
[----:B----4-:R-:W-:Y:S02]  /*5a30*/  MOV R11, R61 ;  /* 0x0000003d000b7202 */ /* 0x010fe40000000f00 */
        /* <DEDUP_REMOVED lines=8> */
.L_x_2158:
[----:B------:R-:W-:Y:S05]  /*5ac0*/  BSYNC B0 ;  /* 0x0000000000007941 */ /* 0x000fea0003800000 */
.L_x_2157:
        /* <DEDUP_REMOVED lines=11> */
.L_x_2159:
        /* <DEDUP_REMOVED lines=13> */
.L_x_2161:
[----:B------:R-:W-:Y:S05]  /*5c50*/  BSYNC B0 ;  /* 0x0000000000007941 */ /* 0x000fea0003800000 */
.L_x_2160:
[----:B------:R-:W-:Y:S01]  /*5c60*/  ULDC UR7, c[0x0][0x10] ;  /* 0x0000040000077ab9 */ /* 0x000fe20000000800 */
[----:B------:R-:W-:Y:S02]  /*5c70*/  UIADD3 UR4, UR4, 0x1, URZ ;  /* 0x0000000104047890 */ /* 0x000fe4000fffe03f */
[----:B------:R-:W-:-:S04]  /*5c80*/  UIADD3 UR6, UR7, UR6, URZ ;  /* 0x0000000607067290 */ /* 0x000fc8000fffe03f */
[----:B------:R-:W-:-:S06]  /*5c90*/  UISETP.GE.AND UP0, UPT, UR6, UR5, UPT ;  /* 0x000000050600728c */ /* 0x000fcc000bf06270 */
[----:B------:R-:W-:-:S13]  /*5ca0*/  PLOP3.LUT P0, PT, PT, PT, UP0, 0x80, 0x0 ;  /* 0x000000000000781c */ /* 0x000fda0003f0f008 */
[----:B------:R-:W-:Y:S05]  /*5cb0*/  @!P0 BRA `(.L_x_2162) ;  /* 0xffffffa400248947 */ /* 0x000fea000383ffff */
[----:B------:R-:W-:Y:S05]  /*5cc0*/  EXIT ;  /* 0x000000000000794d */ /* 0x000fea0003800000 */
.L_x_2163:
        /* <DEDUP_REMOVED lines=11> */
.L_x_3335:


//--------------------- .text._Z35group_norm_nhwc_fwd_one_pass_kernelI11Bf16IOBf16WLi64ELi16ELi256EEv26Group_norm_nhwc_fwd_params --------------------------
	.section	.text._Z35group_norm_nhwc_fwd_one_pass_kernelI11Bf16IOBf16WLi64ELi16ELi256EEv26Group_norm_nhwc_fwd_params,"ax",@progbits
	.align	128
        .global         _Z35group_norm_nhwc_fwd_one_pass_kernelI11Bf16IOBf16WLi64ELi16ELi256EEv26Group_norm_nhwc_fwd_params
        .type           _Z35group_norm_nhwc_fwd_one_pass_kernelI11Bf16IOBf16WLi64ELi16ELi256EEv26Group_norm_nhwc_fwd_params,@function
        .size           _Z35group_norm_nhwc_fwd_one_pass_kernelI11Bf16IOBf16WLi64ELi16ELi256EEv26Group_norm_nhwc_fwd_params,(.L_x_3336 - _Z35group_norm_nhwc_fwd_one_pass_kernelI11Bf16IOBf16WLi64ELi16ELi256EEv26Group_norm_nhwc_fwd_params)
        .other          _Z35group_norm_nhwc_fwd_one_pass_kernelI11Bf16IOBf16WLi64ELi16ELi256EEv26Group_norm_nhwc_fwd_params,@"STO_CUDA_ENTRY STV_DEFAULT"
_Z35group_norm_nhwc_fwd_one_pass_kernelI11Bf16IOBf16WLi64ELi16ELi256EEv26Group_norm_nhwc_fwd_params:
.text._Z35group_norm_nhwc_fwd_one_pass_kernelI11Bf16IOBf16WLi64ELi16ELi256EEv26Group_norm_nhwc_fwd_params:
        /* <DEDUP_REMOVED lines=20> */
.L_x_2179:
        /* <DEDUP_REMOVED lines=15> */
[----:B------:R-:W-:Y:S02]  /*0230*/  IMAD.HI.U32 R7, R7, R9, R6 ;  /* 0x0000000907077227 */ /* 0x000fe400078e0006 */
[----:B------:R-:W1:Y:S02]  /*0240*/  LDC R6, c[0x0][0x294] ;  /* 0x0000a500ff067b82 */ /* 0x000e640000000800 */
[----:B------:R-:W-:-:S04]  /*0250*/  IMAD.MOV.U32 R9, RZ, RZ, R10 ;  /* 0x000000ffff097224 */ /* 0x000fc800078e000a */
[----:B------:R-:W-:-:S05]  /*0260*/  IMAD.HI.U32 R7, R7, R9, RZ ;  /* 0x0000000907077227 */ /* 0x000fca00078e00ff */
[----:B------:R-:W-:-:S05]  /*0270*/  IADD3 R5, -R7, RZ, RZ ;  /* 0x000000ff07057210 */ /* 0x000fca0007ffe1ff */
[----:B------:R-:W-:-:S05]  /*0280*/  IMAD R5, R8, R5, R9 ;  /* 0x0000000508057224 */ /* 0x000fca00078e0209 */
[----:B------:R-:W-:Y:S01]  /*0290*/  ISETP.GT.U32.AND P1, PT, R8, R5, PT ;  /* 0x000000050800720c */ /* 0x000fe20003f24070 */
[----:B-1----:R-:W-:Y:S01]  /*02a0*/  IMAD R13, R6, UR5, R13 ;  /* 0x00000005060d7c24 */ /* 0x002fe2000f8e020d */
[----:B------:R-:W-:-:S04]  /*02b0*/  LOP3.LUT R6, R3, R4, RZ, 0x3c, !PT ;  /* 0x0000000403067212 */ /* 0x000fc800078e3cff */
[C---:B------:R-:W-:Y:S02]  /*02c0*/  IADD3 R12, R13.reuse, 0x20, RZ ;  /* 0x000000200d0c7810 */ /* 0x040fe40007ffe0ff */
[----:B------:R-:W-:Y:S02]  /*02d0*/  ISETP.GE.U32.AND P0, PT, R13, UR6, PT ;  /* 0x000000060d007c0c */ /* 0x000fe4000bf06070 */
[----:B------:R-:W-:-:S03]  /*02e0*/  SHF.R.S32.HI R21, RZ, 0x1f, R13 ;  /* 0x0000001fff157819 */ /* 0x000fc6000001140d */
[-C--:B------:R-:W-:Y:S02]  /*02f0*/  @!P1 IADD3 R5, R5, -R8.reuse, RZ ;  /* 0x8000000805059210 */ /* 0x080fe40007ffe0ff */
[----:B------:R-:W-:Y:S02]  /*0300*/  @!P1 IADD3 R7, R7, 0x1, RZ ;  /* 0x0000000107079810 */ /* 0x000fe40007ffe0ff */
[----:B------:R-:W-:Y:S02]  /*0310*/  ISETP.GE.U32.AND P4, PT, R5, R8, PT ;  /* 0x000000080500720c */ /* 0x000fe40003f86070 */
[----:B------:R-:W-:Y:S02]  /*0320*/  ISETP.GE.U32.AND P1, PT, R12, UR6, PT ;  /* 0x000000060c007c0c */ /* 0x000fe4000bf26070 */
[----:B------:R-:W-:Y:S02]  /*0330*/  SHF.R.S32.HI R15, RZ, 0x1f, R12 ;  /* 0x0000001fff0f7819 */ /* 0x000fe4000001140c */
[----:B------:R-:W-:-:S02]  /*0340*/  ISETP.GE.AND P2, PT, R6, RZ, PT ;  /* 0x000000ff0600720c */ /* 0x000fc40003f46270 */
[----:B------:R-:W-:Y:S02]  /*0350*/  ISETP.GE.AND.EX P0, PT, R21, UR7, PT, P0 ;  /* 0x0000000715007c0c */ /* 0x000fe4000bf06300 */
[----:B------:R-:W-:Y:S01]  /*0360*/  ISETP.GE.AND.EX P1, PT, R15, UR7, PT, P1 ;  /* 0x000000070f007c0c */ /* 0x000fe2000bf26310 */
[----:B------:R-:W-:Y:S01]  /*0370*/  ULDC.64 UR6, c[0x0][0x280] ;  /* 0x0000a00000067ab9 */ /* 0x000fe20000000a00 */
[C---:B------:R-:W-:Y:S02]  /*0380*/  ISETP.GT.U32.OR P0, PT, R0.reuse, 0xff, P0 ;  /* 0x000000ff0000780c */ /* 0x040fe40000704470 */
[----:B------:R-:W-:Y:S02]  /*0390*/  @P4 IADD3 R7, R7, 0x1, RZ ;  /* 0x0000000107074810 */ /* 0x000fe40007ffe0ff */
[C---:B------:R-:W-:Y:S02]  /*03a0*/  ISETP.GT.U32.OR P1, PT, R0.reuse, 0xff, P1 ;  /* 0x000000ff0000780c */ /* 0x040fe40000f24470 */
[----:B------:R-:W-:Y:S01]  /*03b0*/  SHF.L.U32 R5, R0, 0x1, RZ ;  /* 0x0000000100057819 */ /* 0x000fe200000006ff */
[----:B------:R-:W-:-:S03]  /*03c0*/  IMAD.MOV.U32 R19, RZ, RZ, R7 ;  /* 0x000000ffff137224 */ /* 0x000fc600078e0007 */
[----:B------:R-:W-:Y:S02]  /*03d0*/  LOP3.LUT R5, R5, 0xe, RZ, 0xc0, !PT ;  /* 0x0000000e05057812 */ /* 0x000fe400078ec0ff */
[----:B------:R-:W-:Y:S01]  /*03e0*/  @!P2 IADD3 R19, -R19, RZ, RZ ;  /* 0x000000ff1313a210 */ /* 0x000fe20007ffe1ff */
[----:B------:R-:W0:Y:S01]  /*03f0*/  @!P0 LDC.64 R10, c[0x0][0x270] ;  /* 0x00009c00ff0a8b82 */ /* 0x000e220000000a00 */
[----:B------:R-:W-:-:S04]  /*0400*/  @!P3 LOP3.LUT R19, RZ, R4, RZ, 0x33, !PT ;  /* 0x00000004ff13b212 */ /* 0x000fc800078e33ff */
[----:B------:R-:W-:-:S03]  /*0410*/  IADD3 R6, -R19, RZ, RZ ;  /* 0x000000ff13067210 */ /* 0x000fc60007ffe1ff */
[----:B------:R-:W1:Y:S02]  /*0420*/  @!P1 LDC.64 R8, c[0x0][0x270] ;  /* 0x00009c00ff089b82 */ /* 0x000e640000000a00 */
        /* <DEDUP_REMOVED lines=10> */
[----:B------:R-:W-:Y:S01]  /*04d0*/  IADD3 R21, R19, R23, RZ ;  /* 0x0000001713157210 */ /* 0x000fe20007ffe0ff */
[----:B------:R-:W-:Y:S02]  /*04e0*/  @!P0 IMAD.MOV.U32 R20, RZ, RZ, R18 ;  /* 0x000000ffff148224 */ /* 0x000fe400078e0012 */
[----:B-1----:R-:W-:Y:S02]  /*04f0*/  @!P1 IMAD R15, R15, R8, RZ ;  /* 0x000000080f0f9224 */ /* 0x002fe400078e02ff */
[C---:B------:R-:W-:Y:S01]  /*0500*/  @!P0 IMAD R23, R13.reuse, R11, R14 ;  /* 0x0000000b0d178224 */ /* 0x040fe200078e020e */
[----:B------:R-:W-:Y:S01]  /*0510*/  @!P1 MOV R14, R18 ;  /* 0x00000012000e9202 */ /* 0x000fe20000000f00 */
[----:B------:R-:W-:-:S04]  /*0520*/  @!P0 IMAD.WIDE.U32 R10, R13, R10, R20 ;  /* 0x0000000a0d0a8225 */ /* 0x000fc800078e0014 */
[----:B------:R-:W-:Y:S01]  /*0530*/  @!P1 IMAD R13, R12, R9, R15 ;  /* 0x000000090c0d9224 */ /* 0x000fe200078e020f */
[----:B------:R-:W-:Y:S02]  /*0540*/  @!P1 MOV R15, R21 ;  /* 0x00000015000f9202 */ /* 0x000fe40000000f00 */
[----:B------:R-:W-:Y:S02]  /*0550*/  @!P0 IADD3 R11, R11, R23, RZ ;  /* 0x000000170b0b8210 */ /* 0x000fe40007ffe0ff */
[----:B--2---:R-:W-:Y:S01]  /*0560*/  @!P0 LEA R4, P2, R10, R4, 0x1 ;  /* 0x000000040a048211 */ /* 0x004fe200078408ff */
[----:B------:R-:W-:-:S03]  /*0570*/  @!P1 IMAD.WIDE.U32 R8, R12, R8, R14 ;  /* 0x000000080c089225 */ /* 0x000fc600078e000e */
[----:B------:R-:W-:Y:S02]  /*0580*/  @!P0 LEA.HI.X R5, R10, R5, R11, 0x1, P2 ;  /* 0x000000050a058211 */ /* 0x000fe400010f0c0b */
[----:B------:R-:W-:Y:S02]  /*0590*/  @!P1 IADD3 R9, R9, R13, RZ ;  /* 0x0000000d09099210 */ /* 0x000fe40007ffe0ff */
[C---:B---3--:R-:W-:Y:S01]  /*05a0*/  @!P1 LEA R6, P3, R8.reuse, R6, 0x1 ;  /* 0x0000000608069211 */ /* 0x048fe200078608ff */
[----:B------:R-:W2:Y:S03]  /*05b0*/  @!P0 LDG.E R28, desc[UR8][R4.64] ;  /* 0x00000008041c8981 */ /* 0x000ea6000c1e1900 */
        /* <DEDUP_REMOVED lines=8> */
[----:B---3--:R-:W-:-:S03]  /*0640*/  PRMT R10, R29, 0x7632, R10 ;  /* 0x000076321d0a7816 */ /* 0x008fc6000000000a */
[----:B------:R-:W-:Y:S01]  /*0650*/  FMUL.FTZ R11, R9, R9 ;  /* 0x00000009090b7220 */ /* 0x000fe20000410000 */
[----:B------:R-:W-:Y:S01]  /*0660*/  SHF.L.U32 R8, R28, 0x10, RZ ;  /* 0x000000101c087819 */ /* 0x000fe200000006ff */
[----:B------:R-:W-:Y:S01]  /*0670*/  IMAD.U32 R13, R10, 0x10000, RZ ;  /* 0x000100000a0d7824 */ /* 0x000fe200078e00ff */
[----:B------:R-:W-:-:S03]  /*0680*/  SHF.L.U32 R10, R29, 0x10, RZ ;  /* 0x000000101d0a7819 */ /* 0x000fc600000006ff */
[C---:B------:R-:W-:Y:S01]  /*0690*/  FADD.FTZ R9, R8.reuse, R9 ;  /* 0x0000000908097221 */ /* 0x040fe20000010000 */
[----:B------:R-:W-:Y:S01]  /*06a0*/  FFMA.FTZ R11, R8, R8, R11 ;  /* 0x00000008080b7223 */ /* 0x000fe2000001000b */
[----:B------:R-:W-:Y:S01]  /*06b0*/  FMUL.FTZ R15, R13, R13 ;  /* 0x0000000d0d0f7220 */ /* 0x000fe20000410000 */
[C---:B------:R-:W-:Y:S01]  /*06c0*/  FADD.FTZ R4, R10.reuse, R13 ;  /* 0x0000000d0a047221 */ /* 0x040fe20000010000 */
[----:B------:R-:W-:Y:S02]  /*06d0*/  FADD.FTZ R9, RZ, R9 ;  /* 0x00000009ff097221 */ /* 0x000fe40000010000 */
[----:B------:R-:W-:Y:S01]  /*06e0*/  FFMA.FTZ R10, R10, R10, R15 ;  /* 0x0000000a0a0a7223 */ /* 0x000fe2000001000f */
[----:B------:R-:W-:Y:S01]  /*06f0*/  FADD.FTZ R11, RZ, R11 ;  /* 0x0000000bff0b7221 */ /* 0x000fe20000010000 */
[----:B------:R-:W-:-:S03]  /*0700*/  FADD.FTZ R4, R9, R4 ;  /* 0x0000000409047221 */ /* 0x000fc60000010000 */
[----:B------:R-:W-:Y:S02]  /*0710*/  FADD.FTZ R10, R11, R10 ;  /* 0x0000000a0b0a7221 */ /* 0x000fe40000010000 */
        /* <DEDUP_REMOVED lines=24> */
[----:B------:R-:W-:Y:S02]  /*08a0*/  MOV R22, R4 ;  /* 0x0000000400167202 */ /* 0x000fe40000000f00 */
[----:B------:R-:W-:-:S05]  /*08b0*/  MOV R23, R10 ;  /* 0x0000000a00177202 */ /* 0x000fca0000000f00 */
        /* <DEDUP_REMOVED lines=24> */
.L_x_2165:
[----:B------:R-:W-:Y:S05]  /*0a40*/  BSYNC B0 ;  /* 0x0000000000007941 */ /* 0x000fea0003800000 */
.L_x_2164:
        /* <DEDUP_REMOVED lines=15> */
[--C-:B--2---:R-:W-:Y:S02]  /*0b40*/  IMAD.IADD R9, R9, 0x1, R8.reuse ;  /* 0x0000000109097824 */ /* 0x104fe400078e0208 */
[----:B------:R-:W-:Y:S01]  /*0b50*/  IMAD R15, R15, UR5, R8 ;  /* 0x000000050f0f7c24 */ /* 0x000fe2000f8e0208 */
        /* <DEDUP_REMOVED lines=13> */
.L_x_2168:
[----:B-1----:R-:W2:Y:S04]  /*0c30*/  LDG.E.STRONG.GPU R6, desc[UR8][R4.64] ;  /* 0x0000000804067981 */ /* 0x002ea8000c1ef900 */
[----:B--2---:R-:W-:Y:S01]  /*0c40*/  CCTL.IVALL ;  /* 0x00000000ff00798f */ /* 0x004fe20002000000 */
[----:B------:R-:W-:Y:S05]  /*0c50*/  YIELD ;  /* 0x0000000000007946 */ /* 0x000fea0003800000 */
[----:B------:R-:W-:-:S13]  /*0c60*/  ISETP.NE.AND P0, PT, R6, R9, PT ;  /* 0x000000090600720c */ /* 0x000fda0003f05270 */
[----:B------:R-:W-:Y:S05]  /*0c70*/  @P0 BRA `(.L_x_2168) ;  /* 0xfffffffc00ec0947 */ /* 0x000fea000383ffff */
.L_x_2167:
        /* <DEDUP_REMOVED lines=10> */
[----:B------:R-:W-:Y:S02]  /*0d20*/  MOV R12, RZ ;  /* 0x000000ff000c7202 */ /* 0x000fe40000000f00 */
[----:B------:R-:W-:-:S07]  /*0d30*/  IADD3 R14, -R14, R13, RZ ;  /* 0x0000000d0e0e7210 */ /* 0x000fce0007ffe1ff */
.L_x_2170:
[----:B------:R-:W-:-:S13]  /*0d40*/  ISETP.EQ.OR P2, PT, R12, UR5, P1 ;  /* 0x000000050c007c0c */ /* 0x000fda0008f42670 */
[----:B------:R-:W2:Y:S01]  /*0d50*/  @!P2 LDC R6, c[0x0][0x10] ;  /* 0x00000400ff06ab82 */ /* 0x000ea20000000800 */
[----:B------:R-:W3:Y:S01]  /*0d60*/  @!P2 S2R R7, SR_CTAID.Y ;  /* 0x000000000007a919 */ /* 0x000ee20000002600 */
[----:B------:R-:W-:-:S06]  /*0d70*/  @!P2 LOP3.LUT R9, R26, 0x1, RZ, 0xc0, !PT ;  /* 0x000000011a09a812 */ /* 0x000fcc00078ec0ff */
[----:B------:R-:W4:Y:S01]  /*0d80*/  @!P2 LDC.64 R4, c[0x0][0x248] ;  /* 0x00009200ff04ab82 */ /* 0x000f220000000a00 */
[----:B--2---:R-:W-:-:S04]  /*0d90*/  @!P2 IMAD R8, R9, R6, RZ ;  /* 0x000000060908a224 */ /* 0x004fc800078e02ff */
[----:B------:R-:W-:-:S04]  /*0da0*/  @!P2 IMAD R8, R8, R13, RZ ;  /* 0x0000000d0808a224 */ /* 0x000fc800078e02ff */
[----:B------:R-:W-:Y:S02]  /*0db0*/  @!P2 IMAD.SHL.U32 R9, R8, 0x2, RZ ;  /* 0x000000020809a824 */ /* 0x000fe400078e00ff */
[----:B---3--:R-:W-:Y:S02]  /*0dc0*/  @!P2 IMAD R7, R6, R12, R7 ;  /* 0x0000000c0607a224 */ /* 0x008fe400078e0207 */
        /* <DEDUP_REMOVED lines=55> */
.L_x_2169:
        /* <DEDUP_REMOVED lines=19> */
.L_x_2172:
[----:B------:R-:W-:Y:S05]  /*1270*/  BSYNC B0 ;  /* 0x0000000000007941 */ /* 0x000fea0003800000 */
.L_x_2171:
        /* <DEDUP_REMOVED lines=19> */
[----:B------:R-:W-:Y:S02]  /*13b0*/  @!P2 IMAD.SHL.U32 R13, R14, 0x2, RZ ;  /* 0x000000020e0da824 */ /* 0x000fe400078e00ff */
[----:B--2---:R-:W-:Y:S01]  /*13c0*/  @!P0 IMAD R15, R12, R15, R8 ;  /* 0x0000000f0c0f8224 */ /* 0x004fe200078e0208 */
[----:B------:R-:W-:Y:S01]  /*13d0*/  @!P0 SHF.L.U32 R25, R24, 0x1, RZ ;  /* 0x0000000118198819 */ /* 0x000fe200000006ff */
        /* <DEDUP_REMOVED lines=10> */
.L_x_2166:
        /* <DEDUP_REMOVED lines=13> */
[----:B------:R-:W-:Y:S02]  /*1550*/  IADD3 R8, P3, R8, UR14, RZ ;  /* 0x0000000e08087c10 */ /* 0x000fe4000ff7e0ff */
[C---:B------:R-:W-:Y:S02]  /*1560*/  IADD3.X R13, R16.reuse, UR13, RZ, P2, !PT ;  /* 0x0000000d100d7c10 */ /* 0x040fe400097fe4ff */
[----:B------:R-:W-:Y:S01]  /*1570*/  IADD3.X R9, R16, UR15, RZ, P3, !PT ;  /* 0x0000000f10097c10 */ /* 0x000fe20009ffe4ff */
[----:B------:R-:W2:Y:S01]  /*1580*/  @!P0 LDC.64 R4, c[0x0][0x218] ;  /* 0x00008600ff048b82 */ /* 0x000ea20000000a00 */
[----:B------:R-:W-:Y:S01]  /*1590*/  @!P0 FMUL.FTZ R7, R23, UR11 ;  /* 0x0000000b17078c20 */ /* 0x000fe20008410000 */
[----:B------:R-:W-:Y:S01]  /*15a0*/  @!P0 FMUL.FTZ R6, R22, UR11 ;  /* 0x0000000b16068c20 */ /* 0x000fe20008410000 */
[----:B-1----:R-:W-:-:S09]  /*15b0*/  ULEA UR6, UR7, UR6, 0x18 ;  /* 0x0000000607067291 */ /* 0x002fd2000f8ec03f */
[----:B------:R-:W-:Y:S01]  /*15c0*/  @!P1 STS.64 [UR6+0x50], R22 ;  /* 0x00005016ff009988 */ /* 0x000fe20008000a06 */
[----:B--2---:R-:W-:-:S05]  /*15d0*/  @!P0 IMAD.WIDE R4, R3, 0x8, R4 ;  /* 0x0000000803048825 */ /* 0x004fca00078e0204 */
[----:B------:R1:W-:Y:S01]  /*15e0*/  @!P0 STG.E.64 desc[UR8][R4.64], R6 ;  /* 0x0000000604008986 */ /* 0x0003e2000c101b08 */
[----:B------:R-:W-:Y:S08]  /*15f0*/  BAR.SYNC.DEFER_BLOCKING 0x0 ;  /* 0x0000000000007b1d */ /* 0x000ff00000010000 */
[----:B-1----:R-:W1:Y:S01]  /*1600*/  LDC R5, c[0x0][0x294] ;  /* 0x0000a500ff057b82 */ /* 0x002e620000000800 */
[----:B------:R-:W2:Y:S04]  /*1610*/  LDG.E.U16 R16, desc[UR8][R12.64] ;  /* 0x000000080c107981 */ /* 0x000ea8000c1e1500 */
[----:B------:R-:W3:Y:S04]  /*1620*/  LDG.E.U16 R24, desc[UR8][R8.64] ;  /* 0x0000000808187981 */ /* 0x000ee8000c1e1500 */
[----:B------:R4:W5:Y:S04]  /*1630*/  LDG.E.U16 R17, desc[UR8][R12.64+0x2] ;  /* 0x000002080c117981 */ /* 0x000968000c1e1500 */
[----:B------:R0:W5:Y:S04]  /*1640*/  LDG.E.U16 R25, desc[UR8][R8.64+0x2] ;  /* 0x0000020808197981 */ /* 0x000168000c1e1500 */
[----:B------:R-:W1:Y:S01]  /*1650*/  LDS.64 R14, [UR6+0x50] ;  /* 0x00005006ff0e7984 */ /* 0x000e620008000a00 */
[----:B------:R-:W-:Y:S01]  /*1660*/  SHF.R.U32.HI R6, RZ, 0x3, R0 ;  /* 0x00000003ff067819 */ /* 0x000fe20000011600 */
[----:B----4-:R-:W-:Y:S01]  /*1670*/  HFMA2.MMA R12, -RZ, RZ, 1.875, 0 ;  /* 0x3f800000ff0c7435 */ /* 0x010fe200000001ff */
[----:B------:R-:W-:-:S02]  /*1680*/  ISETP.NE.AND P2, PT, RZ, UR10, PT ;  /* 0x0000000aff007c0c */ /* 0x000fc4000bf45270 */
[----:B------:R-:W-:Y:S01]  /*1690*/  SHF.L.U32 R29, R29, 0x10, RZ ;  /* 0x000000101d1d7819 */ /* 0x000fe200000006ff */
[----:B------:R-:W-:Y:S01]  /*16a0*/  IMAD.U32 R13, R10, 0x10000, RZ ;  /* 0x000100000a0d7824 */ /* 0x000fe200078e00ff */
[----:B0-----:R-:W-:Y:S01]  /*16b0*/  SHF.L.U32 R9, R28, 0x10, RZ ;  /* 0x000000101c097819 */ /* 0x001fe200000006ff */
[----:B------:R-:W-:Y:S01]  /*16c0*/  ULDC.64 UR6, c[0x0][0x278] ;  /* 0x00009e0000067ab9 */ /* 0x000fe20000000a00 */
[----:B-1----:R-:W-:-:S04]  /*16d0*/  FMUL.FTZ R14, R14, UR11 ;  /* 0x0000000b0e0e7c20 */ /* 0x002fc80008410000 */
[----:B------:R-:W-:-:S04]  /*16e0*/  FMUL.FTZ R4, R14, R14 ;  /* 0x0000000e0e047220 */ /* 0x000fc80000410000 */
[----:B------:R-:W-:-:S05]  /*16f0*/  FFMA.FTZ R15, R15, UR11, -R4 ;  /* 0x0000000b0f0f7c23 */ /* 0x000fca0008010804 */
[----:B------:R-:W-:-:S13]  /*1700*/  FSETP.GTU.FTZ.AND P0, PT, R15, RZ, PT ;  /* 0x000000ff0f00720b */ /* 0x000fda0003f1c000 */
[----:B------:R-:W0:Y:S01]  /*1710*/  @P0 LDC R4, c[0x0][0x238] ;  /* 0x00008e00ff040b82 */ /* 0x000e220000000800 */
[----:B------:R-:W-:Y:S01]  /*1720*/  IMAD R6, R5, UR5, R6 ;  /* 0x0000000505067c24 */ /* 0x000fe2000f8e0206 */
[----:B------:R-:W-:Y:S01]  /*1730*/  SHF.L.U32 R23, R11, 0x10, RZ ;  /* 0x000000100b177819 */ /* 0x000fe200000006ff */
[--C-:B------:R-:W-:Y:S01]  /*1740*/  FADD.FTZ R11, R29, -R14.reuse ;  /* 0x8000000e1d0b7221 */ /* 0x100fe20000010000 */
[----:B------:R-:W-:Y:S02]  /*1750*/  FADD.FTZ R9, R9, -R14 ;  /* 0x8000000e09097221 */ /* 0x000fe40000010000 */
[----:B------:R-:W-:Y:S01]  /*1760*/  SHF.R.S32.HI R7, RZ, 0x1f, R6 ;  /* 0x0000001fff077819 */ /* 0x000fe20000011406 */
[----:B0-----:R-:W-:-:S04]  /*1770*/  @P0 FADD.FTZ R15, R15, R4 ;  /* 0x000000040f0f0221 */ /* 0x001fc80000010000 */
[----:B------:R0:W1:Y:S01]  /*1780*/  @P0 MUFU.RSQ R12, R15 ;  /* 0x0000000f000c0308 */ /* 0x0000620000001400 */
[----:B------:R-:W-:Y:S01]  /*1790*/  IADD3 R4, R6, 0x20, RZ ;  /* 0x0000002006047810 */ /* 0x000fe20007ffe0ff */
[----:B------:R-:W-:Y:S01]  /*17a0*/  FADD.FTZ R23, -R14, R23 ;  /* 0x000000170e177221 */ /* 0x000fe20000010100 */
[----:B------:R-:W-:Y:S02]  /*17b0*/  ISETP.GE.U32.AND P0, PT, R6, UR6, PT ;  /* 0x0000000606007c0c */ /* 0x000fe4000bf06070 */
[----:B------:R-:W-:Y:S02]  /*17c0*/  ISETP.GE.U32.AND P1, PT, R4, UR6, PT ;  /* 0x0000000604007c0c */ /* 0x000fe4000bf26070 */
[----:B------:R-:W-:Y:S01]  /*17d0*/  SHF.R.S32.HI R5, RZ, 0x1f, R4 ;  /* 0x0000001fff057819 */ /* 0x000fe20000011404 */
[----:B0-----:R-:W-:Y:S01]  /*17e0*/  FADD.FTZ R15, -R14, R13 ;  /* 0x0000000d0e0f7221 */ /* 0x001fe20000010100 */
[----:B------:R-:W-:Y:S02]  /*17f0*/  ISETP.GE.AND.EX P0, PT, R7, UR7, PT, P0 ;  /* 0x0000000707007c0c */ /* 0x000fe4000bf06300 */
[----:B------:R-:W-:Y:S01]  /*1800*/  ISETP.GE.AND.EX P1, PT, R5, UR7, PT, P1 ;  /* 0x0000000705007c0c */ /* 0x000fe2000bf26310 */
[-C--:B-1----:R-:W-:Y:S01]  /*1810*/  FMUL.FTZ R10, R11, R12.reuse ;  /* 0x0000000c0b0a7220 */ /* 0x082fe20000410000 */
[-C--:B------:R-:W-:Y:S01]  /*1820*/  FMUL.FTZ R15, R15, R12.reuse ;  /* 0x0000000c0f0f7220 */ /* 0x080fe20000410000 */
[-C--:B------:R-:W-:Y:S01]  /*1830*/  FMUL.FTZ R23, R23, R12.reuse ;  /* 0x0000000c17177220 */ /* 0x080fe20000410000 */
[----:B------:R-:W-:Y:S01]  /*1840*/  FMUL.FTZ R8, R9, R12 ;  /* 0x0000000c09087220 */ /* 0x000fe20000410000 */
[----:B------:R-:W-:-:S02]  /*1850*/  ISETP.GT.U32.OR P0, PT, R0, 0xff, P0 ;  /* 0x000000ff0000780c */ /* 0x000fc40000704470 */
[----:B------:R-:W-:Y:S02]  /*1860*/  ISETP.GT.U32.OR P1, PT, R0, 0xff, P1 ;  /* 0x000000ff0000780c */ /* 0x000fe40000f24470 */
[----:B--2---:R-:W-:Y:S02]  /*1870*/  SHF.L.U32 R16, R16, 0x10, RZ ;  /* 0x0000001010107819 */ /* 0x004fe400000006ff */
[----:B---3--:R-:W-:Y:S02]  /*1880*/  SHF.L.U32 R13, R24, 0x10, RZ ;  /* 0x00000010180d7819 */ /* 0x008fe400000006ff */
[----:B-----5:R-:W-:Y:S02]  /*1890*/  SHF.L.U32 R14, R17, 0x10, RZ ;  /* 0x00000010110e7819 */ /* 0x020fe400000006ff */
[----:B------:R-:W-:Y:S01]  /*18a0*/  SHF.L.U32 R25, R25, 0x10, RZ ;  /* 0x0000001019197819 */ /* 0x000fe200000006ff */
[C-C-:B------:R-:W-:Y:S01]  /*18b0*/  FFMA.FTZ R10, R16.reuse, R10, R13.reuse ;  /* 0x0000000a100a7223 */ /* 0x140fe2000001000d */
[----:B------:R-:W-:-:S03]  /*18c0*/  FFMA.FTZ R13, R16, R8, R13 ;  /* 0x00000008100d7223 */ /* 0x000fc6000001000d */
[C-C-:B------:R-:W-:Y:S01]  /*18d0*/  FFMA.FTZ R12, R14.reuse, R15, R25.reuse ;  /* 0x0000000f0e0c7223 */ /* 0x140fe20000010019 */
        /* <DEDUP_REMOVED lines=12> */
.L_x_2173:
[----:B------:R-:W-:Y:S04]  /*19a0*/  BSSY B0, `(.L_x_2174) ;  /* 0x000000e000007945 */ /* 0x000fe80003800000 */
[----:B------:R-:W-:Y:S05]  /*19b0*/  @P0 BRA `(.L_x_2175) ;  /* 0x0000000000300947 */ /* 0x000fea0003800000 */
[----:B------:R-:W-:Y:S01]  /*19c0*/  ULDC.64 UR6, c[0x0][0x270] ;  /* 0x00009c0000067ab9 */ /* 0x000fe20000000a00 */
[----:B------:R-:W-:Y:S01]  /*19d0*/  MOV R9, R21 ;  /* 0x0000001500097202 */ /* 0x000fe20000000f00 */
[----:B------:R-:W-:Y:S01]  /*19e0*/  IMAD R7, R7, UR6, RZ ;  /* 0x0000000607077c24 */ /* 0x000fe2000f8e02ff */
[----:B------:R-:W-:Y:S01]  /*19f0*/  F2FP.BF16.F32.PACK_AB R13, R12, R13 ;  /* 0x0000000d0c0d723e */ /* 0x000fe200000010ff */
[----:B------:R-:W-:Y:S02]  /*1a00*/  IMAD.MOV.U32 R8, RZ, RZ, R18 ;  /* 0x000000ffff087224 */ /* 0x000fe400078e0012 */
[C---:B------:R-:W-:Y:S02]  /*1a10*/  IMAD R7, R6.reuse, UR7, R7 ;  /* 0x0000000706077c24 */ /* 0x040fe4000f8e0207 */
[----:B------:R-:W-:Y:S01]  /*1a20*/  IMAD.WIDE.U32 R8, R6, UR6, R8 ;  /* 0x0000000606087c25 */ /* 0x000fe2000f8e0008 */
[----:B------:R-:W-:Y:S02]  /*1a30*/  ULDC.64 UR6, c[0x0][0x210] ;  /* 0x0000840000067ab9 */ /* 0x000fe40000000a00 */
[----:B------:R-:W-:-:S02]  /*1a40*/  LEA R6, P0, R8, UR6, 0x1 ;  /* 0x0000000608067c11 */ /* 0x000fc4000f8008ff */
[----:B------:R-:W-:-:S04]  /*1a50*/  IADD3 R7, R9, R7, RZ ;  /* 0x0000000709077210 */ /* 0x000fc80007ffe0ff */
[----:B------:R-:W-:-:S05]  /*1a60*/  LEA.HI.X R7, R8, UR7, R7, 0x1, P0 ;  /* 0x0000000708077c11 */ /* 0x000fca00080f0c07 */
[----:B------:R0:W-:Y:S02]  /*1a70*/  STG.E desc[UR8][R6.64], R13 ;  /* 0x0000000d06007986 */ /* 0x0001e4000c101908 */
.L_x_2175:
[----:B------:R-:W-:Y:S05]  /*1a80*/  BSYNC B0 ;  /* 0x0000000000007941 */ /* 0x000fea0003800000 */
.L_x_2174:
[----:B------:R-:W-:Y:S05]  /*1a90*/  @!P2 BRA `(.L_x_2176) ;  /* 0x000000000028a947 */ /* 0x000fea0003800000 */
        /* <DEDUP_REMOVED lines=10> */
.L_x_2176:
        /* <DEDUP_REMOVED lines=13> */
.L_x_2178:
[----:B------:R-:W-:Y:S05]  /*1c10*/  BSYNC B0 ;  /* 0x0000000000007941 */ /* 0x000fea0003800000 */
.L_x_2177:
[----:B-1----:R-:W1:Y:S01]  /*1c20*/  LDC R4, c[0x0][0x10] ;  /* 0x00000400ff047b82 */ /* 0x002e620000000800 */
[----:B------:R-:W-:Y:S02]  /*1c30*/  IADD3 R26, R26, 0x1, RZ ;  /* 0x000000011a1a7810 */ /* 0x000fe40007ffe0ff */
[----:B-1----:R-:W-:-:S04]  /*1c40*/  IADD3 R3, R4, R3, RZ ;  /* 0x0000000304037210 */ /* 0x002fc80007ffe0ff */
[----:B------:R-:W-:-:S13]  /*1c50*/  ISETP.GE.AND P0, PT, R3, UR4, PT ;  /* 0x0000000403007c0c */ /* 0x000fda000bf06270 */
[----:B------:R-:W-:Y:S05]  /*1c60*/  @!P0 BRA `(.L_x_2179) ;  /* 0xffffffe400348947 */ /* 0x000fea000383ffff */
[----:B------:R-:W-:Y:S05]  /*1c70*/  EXIT ;  /* 0x000000000000794d */ /* 0x000fea0003800000 */
.L_x_2180:
        /* <DEDUP_REMOVED lines=16> */
.L_x_3336:


//--------------------- .text._Z35group_norm_nhwc_fwd_one_pass_kernelI11Bf16IOBf16WLi128ELi16ELi256EEv26Group_norm_nhwc_fwd_params --------------------------
	.section	.text._Z35group_norm_nhwc_fwd_one_pass_kernelI11Bf16IOBf16WLi128ELi16ELi256EEv26Group_norm_nhwc_fwd_params,"ax",@progbits
	.align	128
        .global         _Z35group_norm_nhwc_fwd_one_pass_kernelI11Bf16IOBf16WLi128ELi16ELi256EEv26Group_norm_nhwc_fwd_params
        .type           _Z35group_norm_nhwc_fwd_one_pass_kernelI11Bf16IOBf16WLi128ELi16ELi256EEv26Group_norm_nhwc_fwd_params,@function
        .size           _Z35group_norm_nhwc_fwd_one_pass_kernelI11Bf16IOBf16WLi128ELi16ELi256EEv26Group_norm_nhwc_fwd_params,(.L_x_3337 - _Z35group_norm_nhwc_fwd_one_pass_kernelI11Bf16IOBf16WLi128ELi16ELi256EEv26Group_norm_nhwc_fwd_params)
        .other          _Z35group_norm_nhwc_fwd_one_pass_kernelI11Bf16IOBf16WLi128ELi16ELi256EEv26Group_norm_nhwc_fwd_params,@"STO_CUDA_ENTRY STV_DEFAULT"
_Z35group_norm_nhwc_fwd_one_pass_kernelI11Bf16IOBf16WLi128ELi16ELi256EEv26Group_norm_nhwc_fwd_params:
.text._Z35group_norm_nhwc_fwd_one_pass_kernelI11Bf16IOBf16WLi128ELi16ELi256EEv26Group_norm_nhwc_fwd_params:
        /* <DEDUP_REMOVED lines=19> */
.L_x_2205:
[----:B0-2---:R-:W0:Y:S01]  /*0130*/  LDC R5, c[0x0][0x288] ;  /* 0x0000a200ff057b82 */ /* 0x005e220000000800 */
[----:B-1----:R-:W-:Y:S01]  /*0140*/  SHF.R.U32.HI R13, RZ, 0x3, R2 ;  /* 0x00000003ff0d7819 */ /* 0x002fe20000011602 */
[----:B------:R-:W-:Y:S01]  /*0150*/  ULDC.64 UR12, c[0x0][0x278] ;  /* 0x00009e00000c7ab9 */ /* 0x000fe20000000a00 */
[----:B------:R-:W-:-:S05]  /*0160*/  ULDC.64 UR14, c[0x0][0x280] ;  /* 0x0000a000000e7ab9 */ /* 0x000fca0000000a00 */
[----:B------:R-:W3:Y:S01]  /*0170*/  LDC R10, c[0x0][0x294] ;  /* 0x0000a500ff0a7b82 */ /* 0x000ee20000000800 */
[----:B0-----:R-:W-:-:S04]  /*0180*/  IABS R9, R5 ;  /* 0x0000000500097213 */ /* 0x001fc80000000000 */
        /* <DEDUP_REMOVED lines=193> */
.L_x_2182:
[----:B------:R-:W-:Y:S05]  /*0da0*/  BSYNC B0 ;  /* 0x0000000000007941 */ /* 0x000fea0003800000 */
.L_x_2181:
        /* <DEDUP_REMOVED lines=25> */
.L_x_2185:
[----:B0-----:R-:W2:Y:S04]  /*0f40*/  LDG.E.STRONG.GPU R6, desc[UR8][R4.64] ;  /* 0x0000000804067981 */ /* 0x001ea8000c1ef900 */
[----:B--2---:R-:W-:Y:S01]  /*0f50*/  CCTL.IVALL ;  /* 0x00000000ff00798f */ /* 0x004fe20002000000 */
[----:B------:R-:W-:Y:S05]  /*0f60*/  YIELD ;  /* 0x0000000000007946 */ /* 0x000fea0003800000 */
[----:B------:R-:W-:-:S13]  /*0f70*/  ISETP.NE.AND P0, PT, R6, R11, PT ;  /* 0x0000000b0600720c */ /* 0x000fda0003f05270 */
[----:B------:R-:W-:Y:S05]  /*0f80*/  @P0 BRA `(.L_x_2185) ;  /* 0xfffffffc00ec0947 */ /* 0x000fea000383ffff */
.L_x_2184:
        /* <DEDUP_REMOVED lines=17> */
.L_x_2189:
        /* <DEDUP_REMOVED lines=115> */
.L_x_2188:
        /* <DEDUP_REMOVED lines=61> */
.L_x_2190:
[----:B------:R-:W-:-:S13]  /*1ba0*/  ISETP.NE.OR P0, PT, R10, RZ, P0 ;  /* 0x000000ff0a00720c */ /* 0x000fda0000705670 */
[----:B------:R-:W-:Y:S05]  /*1bb0*/  @!P0 BRA `(.L_x_2186) ;  /* 0x00000000007c8947 */ /* 0x000fea0003800000 */
.L_x_2187:
        /* <DEDUP_REMOVED lines=31> */
.L_x_2186:
        /* <DEDUP_REMOVED lines=12> */
.L_x_2192:
[----:B------:R-:W-:Y:S05]  /*1e70*/  BSYNC B0 ;  /* 0x0000000000007941 */ /* 0x000fea0003800000 */
.L_x_2191:
        /* <DEDUP_REMOVED lines=16> */
.L_x_2183:
[----:B------:R-:W1:Y:S01]  /*1f80*/  S2UR UR6, SR_CgaCtaId ;  /* 0x00000000000679c3 */ /* 0x000e620000008800 */
[----:B------:R-:W-:Y:S01]  /*1f90*/  UMOV UR5, 0x400 ;  /* 0x0000040000057882 */ /* 0x000fe20000000000 */
[----:B------:R-:W-:Y:S01]  /*1fa0*/  ULDC UR11, c[0x0][0x2a4] ;  /* 0x0000a900000b7ab9 */ /* 0x000fe20000000800 */
[----:B0-----:R-:W-:Y:S01]  /*1fb0*/  SHF.R.S32.HI R7, RZ, 0x1f, R28 ;  /* 0x0000001fff077819 */ /* 0x001fe2000001141c */
[----:B------:R-:W-:Y:S01]  /*1fc0*/  @P1 FMUL.FTZ R11, R13, UR11 ;  /* 0x0000000b0d0b1c20 */ /* 0x000fe20008410000 */
[----:B------:R-:W-:Y:S01]  /*1fd0*/  @P1 FMUL.FTZ R10, R12, UR11 ;  /* 0x0000000b0c0a1c20 */ /* 0x000fe20008410000 */
[C---:B------:R-:W-:Y:S01]  /*1fe0*/  SHF.L.U32 R14, R28.reuse, 0x1, RZ ;  /* 0x000000011c0e7819 */ /* 0x040fe200000006ff */
[----:B------:R-:W-:Y:S01]  /*1ff0*/  ULDC.64 UR12, c[0x0][0x228] ;  /* 0x00008a00000c7ab9 */ /* 0x000fe20000000a00 */
[----:B------:R-:W0:Y:S01]  /*2000*/  @P1 LDC.64 R4, c[0x0][0x218] ;  /* 0x00008600ff041b82 */ /* 0x000e220000000a00 */
[----:B------:R-:W-:Y:S01]  /*2010*/  ULDC.64 UR14, c[0x0][0x230] ;  /* 0x00008c00000e7ab9 */ /* 0x000fe20000000a00 */
[----:B------:R-:W-:-:S02]  /*2020*/  SHF.L.U64.HI R6, R28, 0x1, R7 ;  /* 0x000000011c067819 */ /* 0x000fc40000010207 */
[C---:B------:R-:W-:Y:S02]  /*2030*/  IADD3 R28, P0, R14.reuse, UR12, RZ ;  /* 0x0000000c0e1c7c10 */ /* 0x040fe4000ff1e0ff */
[----:B------:R-:W-:Y:S02]  /*2040*/  IADD3 R14, P3, R14, UR14, RZ ;  /* 0x0000000e0e0e7c10 */ /* 0x000fe4000ff7e0ff */
[C---:B------:R-:W-:Y:S02]  /*2050*/  IADD3.X R29, R6.reuse, UR13, RZ, P0, !PT ;  /* 0x0000000d061d7c10 */ /* 0x040fe400087fe4ff */
[----:B------:R-:W-:Y:S01]  /*2060*/  IADD3.X R15, R6, UR15, RZ, P3, !PT ;  /* 0x0000000f060f7c10 */ /* 0x000fe20009ffe4ff */
[----:B------:R-:W-:Y:S01]  /*2070*/  ULDC.64 UR14, c[0x0][0x278] ;  /* 0x00009e00000e7ab9 */ /* 0x000fe20000000a00 */
[----:B-1----:R-:W-:Y:S01]  /*2080*/  ULEA UR5, UR6, UR5, 0x18 ;  /* 0x0000000506057291 */ /* 0x002fe2000f8ec03f */
[----:B0-----:R-:W-:-:S08]  /*2090*/  @P1 IMAD.WIDE R30, R18, 0x8, R4 ;  /* 0x00000008121e1825 */ /* 0x001fd000078e0204 */
[----:B------:R-:W-:Y:S04]  /*20a0*/  @!P2 STS.64 [UR5+0x50], R12 ;  /* 0x0000500cff00a988 */ /* 0x000fe80008000a05 */
[----:B------:R0:W-:Y:S01]  /*20b0*/  @P1 STG.E.64 desc[UR8][R30.64], R10 ;  /* 0x0000000a1e001986 */ /* 0x0001e2000c101b08 */
[----:B------:R-:W-:Y:S08]  /*20c0*/  BAR.SYNC.DEFER_BLOCKING 0x0 ;  /* 0x0000000000007b1d */ /* 0x000ff00000010000 */
[----:B0-----:R-:W0:Y:S01]  /*20d0*/  LDC R11, c[0x0][0x294] ;  /* 0x0000a500ff0b7b82 */ /* 0x001e220000000800 */
[----:B------:R-:W2:Y:S04]  /*20e0*/  LDG.E.U16 R5, desc[UR8][R14.64] ;  /* 0x000000080e057981 */ /* 0x000ea8000c1e1500 */
[----:B------:R-:W3:Y:S04]  /*20f0*/  LDG.E.U16 R9, desc[UR8][R28.64] ;  /* 0x000000081c097981 */ /* 0x000ee8000c1e1500 */
[----:B------:R-:W4:Y:S04]  /*2100*/  LDG.E.U16 R4, desc[UR8][R28.64+0x2] ;  /* 0x000002081c047981 */ /* 0x000f28000c1e1500 */
[----:B------:R1:W5:Y:S04]  /*2110*/  LDG.E.U16 R8, desc[UR8][R14.64+0x2] ;  /* 0x000002080e087981 */ /* 0x000368000c1e1500 */
[----:B------:R-:W1:Y:S02]  /*2120*/  LDS.64 R6, [UR5+0x50] ;  /* 0x00005005ff067984 */ /* 0x000e640008000a00 */
[----:B-1----:R-:W-:-:S04]  /*2130*/  FMUL.FTZ R6, R6, UR11 ;  /* 0x0000000b06067c20 */ /* 0x002fc80008410000 */
[----:B------:R-:W-:-:S04]  /*2140*/  FMUL.FTZ R32, R6, R6 ;  /* 0x0000000606207220 */ /* 0x000fc80000410000 */
[----:B------:R-:W-:-:S05]  /*2150*/  FFMA.FTZ R7, R7, UR11, -R32 ;  /* 0x0000000b07077c23 */ /* 0x000fca0008010820 */
[----:B------:R-:W-:-:S13]  /*2160*/  FSETP.GTU.FTZ.AND P0, PT, R7, RZ, PT ;  /* 0x000000ff0700720b */ /* 0x000fda0003f1c000 */
[----:B------:R-:W1:Y:S01]  /*2170*/  @P0 LDC R10, c[0x0][0x238] ;  /* 0x00008e00ff0a0b82 */ /* 0x000e620000000800 */
[----:B------:R-:W-:Y:S02]  /*2180*/  ISETP.NE.AND P2, PT, RZ, UR10, PT ;  /* 0x0000000aff007c0c */ /* 0x000fe4000bf45270 */
[----:B------:R-:W-:Y:S01]  /*2190*/  PRMT R12, R20, 0x7632, R12 ;  /* 0x00007632140c7816 */ /* 0x000fe2000000000c */
[----:B-1----:R-:W-:Y:S01]  /*21a0*/  @P0 FADD.FTZ R23, R7, R10 ;  /* 0x0000000a07170221 */ /* 0x002fe20000010000 */
[----:B------:R-:W-:Y:S01]  /*21b0*/  HFMA2.MMA R7, -RZ, RZ, 1.875, 0 ;  /* 0x3f800000ff077435 */ /* 0x000fe200000001ff */
[----:B------:R-:W-:-:S05]  /*21c0*/  SHF.R.U32.HI R10, RZ, 0x3, R2 ;  /* 0x00000003ff0a7819 */ /* 0x000fca0000011602 */
[----:B0-----:R-:W-:-:S04]  /*21d0*/  IMAD R10, R11, UR7, R10 ;  /* 0x000000070b0a7c24 */ /* 0x001fc8000f8e020a */
[----:B------:R0:W1:Y:S01]  /*21e0*/  @P0 MUFU.RSQ R7, R23 ;  /* 0x0000001700070308 */ /* 0x0000620000001400 */
[C---:B------:R-:W-:Y:S02]  /*21f0*/  PRMT R11, R19.reuse, 0x7632, R11 ;  /* 0x00007632130b7816 */ /* 0x040fe4000000000b */
[----:B------:R-:W-:Y:S02]  /*2200*/  SHF.L.U32 R19, R19, 0x10, RZ ;  /* 0x0000001013137819 */ /* 0x000fe400000006ff */
[----:B------:R-:W-:Y:S02]  /*2210*/  SHF.L.U32 R11, R11, 0x10, RZ ;  /* 0x000000100b0b7819 */ /* 0x000fe400000006ff */
[----:B------:R-:W-:Y:S02]  /*2220*/  SHF.L.U32 R13, R20, 0x10, RZ ;  /* 0x00000010140d7819 */ /* 0x000fe400000006ff */
[----:B------:R-:W-:Y:S02]  /*2230*/  PRMT R14, R21, 0x7632, R14 ;  /* 0x00007632150e7816 */ /* 0x000fe4000000000e */
[----:B------:R-:W-:Y:S01]  /*2240*/  PRMT R20, R22, 0x7632, R20 ;  /* 0x0000763216147816 */ /* 0x000fe20000000014 */
[----:B------:R-:W-:Y:S01]  /*2250*/  FADD.FTZ R11, -R6, R11 ;  /* 0x0000000b060b7221 */ /* 0x000fe20000010100 */
[----:B0-----:R-:W-:Y:S01]  /*2260*/  SHF.L.U32 R23, R22, 0x10, RZ ;  /* 0x0000001016177819 */ /* 0x001fe200000006ff */
[----:B------:R-:W-:Y:S01]  /*2270*/  FADD.FTZ R22, R19, -R6 ;  /* 0x8000000613167221 */ /* 0x000fe20000010000 */
[----:B------:R-:W-:-:S02]  /*2280*/  ISETP.GE.U32.AND P0, PT, R10, UR14, PT ;  /* 0x0000000e0a007c0c */ /* 0x000fc4000bf06070 */
[----:B------:R-:W-:Y:S02]  /*2290*/  SHF.R.S32.HI R15, RZ, 0x1f, R10 ;  /* 0x0000001fff0f7819 */ /* 0x000fe4000001140a */
[----:B------:R-:W-:Y:S02]  /*22a0*/  SHF.L.U32 R29, R12, 0x10, RZ ;  /* 0x000000100c1d7819 */ /* 0x000fe400000006ff */
[----:B------:R-:W-:Y:S02]  /*22b0*/  SHF.L.U32 R21, R21, 0x10, RZ ;  /* 0x0000001015157819 */ /* 0x000fe400000006ff */
[----:B------:R-:W-:Y:S02]  /*22c0*/  SHF.L.U32 R14, R14, 0x10, RZ ;  /* 0x000000100e0e7819 */ /* 0x000fe400000006ff */
[----:B------:R-:W-:Y:S01]  /*22d0*/  SHF.L.U32 R20, R20, 0x10, RZ ;  /* 0x0000001014147819 */ /* 0x000fe200000006ff */
[-C--:B-1----:R-:W-:Y:S01]  /*22e0*/  FMUL.FTZ R19, R11, R7.reuse ;  /* 0x000000070b137220 */ /* 0x082fe20000410000 */
[----:B------:R-:W-:Y:S01]  /*22f0*/  ISETP.GE.AND.EX P0, PT, R15, UR15, PT, P0 ;  /* 0x0000000f0f007c0c */ /* 0x000fe2000bf06300 */
[----:B------:R-:W-:Y:S01]  /*2300*/  FMUL.FTZ R22, R22, R7 ;  /* 0x0000000716167220 */ /* 0x000fe20000410000 */
[C---:B------:R-:W-:Y:S01]  /*2310*/  FADD.FTZ R28, -R6.reuse, R29 ;  /* 0x0000001d061c7221 */ /* 0x040fe20000010100 */
[--C-:B------:R-:W-:Y:S01]  /*2320*/  FADD.FTZ R21, R21, -R6.reuse ;  /* 0x8000000615157221 */ /* 0x100fe20000010000 */
[----:B------:R-:W-:Y:S01]  /*2330*/  FADD.FTZ R11, R23, -R6 ;  /* 0x80000006170b7221 */ /* 0x000fe20000010000 */
[----:B------:R-:W-:Y:S01]  /*2340*/  FADD.FTZ R20, -R6, R20 ;  /* 0x0000001406147221 */ /* 0x000fe20000010100 */
[----:B------:R-:W-:-:S02]  /*2350*/  ISETP.LT.U32.AND P0, PT, R2, 0x100, !P0 ;  /* 0x000001000200780c */ /* 0x000fc40004701070 */
[----:B--2---:R-:W-:Y:S02]  /*2360*/  SHF.L.U32 R12, R5, 0x10, RZ ;  /* 0x00000010050c7819 */ /* 0x004fe400000006ff */
[----:B---3--:R-:W-:Y:S02]  /*2370*/  SHF.L.U32 R9, R9, 0x10, RZ ;  /* 0x0000001009097819 */ /* 0x008fe400000006ff */
[----:B----4-:R-:W-:Y:S02]  /*2380*/  SHF.L.U32 R4, R4, 0x10, RZ ;  /* 0x0000001004047819 */ /* 0x010fe400000006ff */
[----:B-----5:R-:W-:Y:S01]  /*2390*/  SHF.L.U32 R5, R8, 0x10, RZ ;  /* 0x0000001008057819 */ /* 0x020fe200000006ff */
[----:B------:R-:W-:Y:S01]  /*23a0*/  FADD.FTZ R8, R13, -R6 ;  /* 0x800000060d087221 */ /* 0x000fe20000010000 */
[----:B------:R-:W-:Y:S01]  /*23b0*/  FADD.FTZ R13, -R6, R14 ;  /* 0x0000000e060d7221 */ /* 0x000fe20000010100 */
[----:B------:R-:W-:Y:S02]  /*23c0*/  FFMA.FTZ R6, R9, R22, R12 ;  /* 0x0000001609067223 */ /* 0x000fe4000001000c */
        /* <DEDUP_REMOVED lines=12> */
.L_x_2193:
        /* <DEDUP_REMOVED lines=14> */
.L_x_2195:
[----:B------:R-:W-:Y:S05]  /*2570*/  BSYNC B0 ;  /* 0x0000000000007941 */ /* 0x000fea0003800000 */
.L_x_2194:
[-C--:B------:R-:W-:Y:S01]  /*2580*/  FMUL.FTZ R8, R8, R7.reuse ;  /* 0x0000000708087220 */ /* 0x080fe20000410000 */
[-C--:B------:R-:W-:Y:S01]  /*2590*/  FMUL.FTZ R21, R21, R7.reuse ;  /* 0x0000000715157220 */ /* 0x080fe20000410000 */
[-C--:B------:R-:W-:Y:S01]  /*25a0*/  FMUL.FTZ R15, R11, R7.reuse ;  /* 0x000000070b0f7220 */ /* 0x080fe20000410000 */
[C---:B------:R-:W-:Y:S01]  /*25b0*/  IADD3 R14, R10.reuse, 0x20, RZ ;  /* 0x000000200a0e7810 */ /* 0x040fe20007ffe0ff */
[-C--:B------:R-:W-:Y:S01]  /*25c0*/  FMUL.FTZ R13, R13, R7.reuse ;  /* 0x000000070d0d7220 */ /* 0x080fe20000410000 */
[----:B------:R-:W-:Y:S01]  /*25d0*/  IADD3 R6, R10, 0x40, RZ ;  /* 0x000000400a067810 */ /* 0x000fe20007ffe0ff */
[----:B------:R-:W-:Y:S01]  /*25e0*/  FMUL.FTZ R20, R20, R7 ;  /* 0x0000000714147220 */ /* 0x000fe20000410000 */
[----:B------:R-:W-:Y:S01]  /*25f0*/  IADD3 R11, R10, 0x60, RZ ;  /* 0x000000600a0b7810 */ /* 0x000fe20007ffe0ff */
[C-C-:B------:R-:W-:Y:S01]  /*2600*/  FFMA.FTZ R10, R9.reuse, R8, R12.reuse ;  /* 0x00000008090a7223 */ /* 0x140fe2000001000c */
[C-C-:B------:R-:W-:Y:S01]  /*2610*/  FFMA.FTZ R8, R9.reuse, R21, R12.reuse ;  /* 0x0000001509087223 */ /* 0x140fe2000001000c */
[----:B------:R-:W-:Y:S01]  /*2620*/  FFMA.FTZ R9, R9, R15, R12 ;  /* 0x0000000f09097223 */ /* 0x000fe2000001000c */
[----:B------:R-:W-:Y:S01]  /*2630*/  ISETP.GE.U32.AND P0, PT, R14, UR14, PT ;  /* 0x0000000e0e007c0c */ /* 0x000fe2000bf06070 */
[----:B------:R-:W-:Y:S01]  /*2640*/  FMUL.FTZ R28, R28, R7 ;  /* 0x000000071c1c7220 */ /* 0x000fe20000410000 */
[----:B------:R-:W-:Y:S01]  /*2650*/  ISETP.GE.U32.AND P3, PT, R6, UR14, PT ;  /* 0x0000000e06007c0c */ /* 0x000fe2000bf66070 */
[C-C-:B------:R-:W-:Y:S01]  /*2660*/  FFMA.FTZ R7, R4.reuse, R13, R5.reuse ;  /* 0x0000000d04077223 */ /* 0x140fe20000010005 */
[----:B------:R-:W-:Y:S01]  /*2670*/  ISETP.GE.U32.AND P4, PT, R11, UR14, PT ;  /* 0x0000000e0b007c0c */ /* 0x000fe2000bf86070 */
[C-C-:B0-----:R-:W-:Y:S01]  /*2680*/  FFMA.FTZ R22, R4.reuse, R20, R5.reuse ;  /* 0x0000001404167223 */ /* 0x141fe20000010005 */
[----:B------:R-:W-:Y:S01]  /*2690*/  SHF.R.S32.HI R19, RZ, 0x1f, R14 ;  /* 0x0000001fff137819 */ /* 0x000fe2000001140e */
[----:B------:R-:W-:Y:S01]  /*26a0*/  FFMA.FTZ R13, R4, R28, R5 ;  /* 0x0000001c040d7223 */ /* 0x000fe20000010005 */
[----:B------:R-:W-:-:S02]  /*26b0*/  SHF.R.S32.HI R12, RZ, 0x1f, R6 ;  /* 0x0000001fff0c7819 */ /* 0x000fc40000011406 */
[----:B------:R-:W-:Y:S02]  /*26c0*/  SHF.R.S32.HI R15, RZ, 0x1f, R11 ;  /* 0x0000001fff0f7819 */ /* 0x000fe4000001140b */
[----:B------:R-:W-:Y:S02]  /*26d0*/  ISETP.GE.AND.EX P0, PT, R19, UR15, PT, P0 ;  /* 0x0000000f13007c0c */ /* 0x000fe4000bf06300 */
[----:B------:R-:W-:Y:S02]  /*26e0*/  ISETP.GE.AND.EX P3, PT, R12, UR15, PT, P3 ;  /* 0x0000000f0c007c0c */ /* 0x000fe4000bf66330 */
[----:B------:R-:W-:Y:S02]  /*26f0*/  ISETP.GE.AND.EX P4, PT, R15, UR15, PT, P4 ;  /* 0x0000000f0f007c0c */ /* 0x000fe4000bf86340 */
[C---:B------:R-:W-:Y:S02]  /*2700*/  ISETP.LT.U32.AND P0, PT, R2.reuse, 0x100, !P0 ;  /* 0x000001000200780c */ /* 0x040fe40004701070 */
[----:B------:R-:W-:-:S02]  /*2710*/  ISETP.LT.U32.AND P3, PT, R2, 0x100, !P3 ;  /* 0x000001000200780c */ /* 0x000fc40005f61070 */
        /* <DEDUP_REMOVED lines=12> */
.L_x_2196:
        /* <DEDUP_REMOVED lines=14> */
.L_x_2198:
[----:B------:R-:W-:Y:S05]  /*28c0*/  BSYNC B0 ;  /* 0x0000000000007941 */ /* 0x000fea0003800000 */
.L_x_2197:
        /* <DEDUP_REMOVED lines=11> */
.L_x_2199:
        /* <DEDUP_REMOVED lines=14> */
.L_x_2201:
[----:B------:R-:W-:Y:S05]  /*2a60*/  BSYNC B0 ;  /* 0x0000000000007941 */ /* 0x000fea0003800000 */
.L_x_2200:
[----:B------:R-:W-:Y:S05]  /*2a70*/  @!P2 BRA `(.L_x_2202) ;  /* 0x000000000028a947 */ /* 0x000fea0003800000 */
[----:B------:R-:W-:Y:S01]  /*2a80*/  FMUL.FTZ R4, R9, -1.4426950216293334961 ;  /* 0xbfb8aa3b09047820 */ /* 0x000fe20000410000 */
[----:B-1----:R-:W-:-:S05]  /*2a90*/  FMUL.FTZ R7, R22, -1.4426950216293334961 ;  /* 0xbfb8aa3b16077820 */ /* 0x002fca0000410000 */
[----:B------:R-:W1:Y:S08]  /*2aa0*/  MUFU.EX2 R4, R4 ;  /* 0x0000000400047308 */ /* 0x000e700000000800 */
[----:B------:R-:W2:Y:S01]  /*2ab0*/  MUFU.EX2 R7, R7 ;  /* 0x0000000700077308 */ /* 0x000ea20000000800 */
[----:B-1----:R-:W-:-:S07]  /*2ac0*/  FADD.FTZ R5, R4, 1 ;  /* 0x3f80000004057421 */ /* 0x002fce0000010000 */
[----:B------:R-:W1:Y:S01]  /*2ad0*/  MUFU.RCP R6, R5 ;  /* 0x0000000500067308 */ /* 0x000e620000001000 */
[----:B--2---:R-:W-:-:S07]  /*2ae0*/  FADD.FTZ R8, R7, 1 ;  /* 0x3f80000007087421 */ /* 0x004fce0000010000 */
[----:B0-----:R-:W0:Y:S01]  /*2af0*/  MUFU.RCP R13, R8 ;  /* 0x00000008000d7308 */ /* 0x001e220000001000 */
[----:B-1----:R-:W-:Y:S01]  /*2b00*/  FMUL.FTZ R9, R9, R6 ;  /* 0x0000000609097220 */ /* 0x002fe20000410000 */
[----:B0-----:R-:W-:-:S07]  /*2b10*/  FMUL.FTZ R22, R22, R13 ;  /* 0x0000000d16167220 */ /* 0x001fce0000410000 */
.L_x_2202:
        /* <DEDUP_REMOVED lines=13> */
.L_x_2204:
[----:B------:R-:W-:Y:S05]  /*2bf0*/  BSYNC B0 ;  /* 0x0000000000007941 */ /* 0x000fea0003800000 */
.L_x_2203:
[----:B------:R-:W-:Y:S02]  /*2c00*/  IADD3 R18, R3, R18, RZ ;  /* 0x0000001203127210 */ /* 0x000fe40007ffe0ff */
[----:B------:R-:W-:Y:S02]  /*2c10*/  IADD3 R17, R17, 0x1, RZ ;  /* 0x0000000111117810 */ /* 0x000fe40007ffe0ff */
[----:B------:R-:W-:-:S13]  /*2c20*/  ISETP.GE.AND P0, PT, R18, UR4, PT ;  /* 0x0000000412007c0c */ /* 0x000fda000bf06270 */
[----:B------:R-:W-:Y:S05]  /*2c30*/  @!P0 BRA `(.L_x_2205) ;  /* 0xffffffd4003c8947 */ /* 0x000fea000383ffff */
[----:B------:R-:W-:Y:S05]  /*2c40*/  EXIT ;  /* 0x000000000000794d */ /* 0x000fea0003800000 */
.L_x_2206:
        /* <DEDUP_REMOVED lines=11> */
.L_x_3337:


//--------------------- .text._Z35group_norm_nhwc_fwd_one_pass_kernelI11Bf16IOBf16WLi256ELi16ELi256EEv26Group_norm_nhwc_fwd_params --------------------------
	.section	.text._Z35group_norm_nhwc_fwd_one_pass_kernelI11Bf16IOBf16WLi256ELi16ELi256EEv26Group_norm_nhwc_fwd_params,"ax",@progbits
	.align	128
        .global         _Z35group_norm_nhwc_fwd_one_pass_kernelI11Bf16IOBf16WLi256ELi16ELi256EEv26Group_norm_nhwc_fwd_params
        .type           _Z35group_norm_nhwc_fwd_one_pass_kernelI11Bf16IOBf16WLi256ELi16ELi256EEv26Group_norm_nhwc_fwd_params,@function
        .size           _Z35group_norm_nhwc_fwd_one_pass_kernelI11Bf16IOBf16WLi256ELi16ELi256EEv26Group_norm_nhwc_fwd_params,(.L_x_3338 - _Z35group_norm_nhwc_fwd_one_pass_kernelI11Bf16IOBf16WLi256ELi16ELi256EEv26Group_norm_nhwc_fwd_params)
        .other          _Z35group_norm_nhwc_fwd_one_pass_kernelI11Bf16IOBf16WLi256ELi16ELi256EEv26Group_norm_nhwc_fwd_params,@"STO_CUDA_ENTRY STV_DEFAULT"
_Z35group_norm_nhwc_fwd_one_pass_kernelI11Bf16IOBf16WLi256ELi16ELi256EEv26Group_norm_nhwc_fwd_params:
.text._Z35group_norm_nhwc_fwd_one_pass_kernelI11Bf16IOBf16WLi256ELi16ELi256EEv26Group_norm_nhwc_fwd_params:
        /* <DEDUP_REMOVED lines=10> */
[----:B------:R-:W-:Y:S01]  /*00a0*/  R2UR UR13, R0 ;  /* 0x00000000000d72ca */ /* 0x000fe200000e0000 */
[----:B------:R-:W-:Y:S01]  /*00b0*/  UMOV UR4, 0x400 ;  /* 0x0000040000047882 */ /* 0x000fe20000000000 */
[----:B------:R-:W2:Y:S01]  /*00c0*/  S2R R3, SR_LANEID ;  /* 0x0000000000037919 */ /* 0x000ea20000000000 */
[----:B------:R-:W-:Y:S01]  /*00d0*/  ULDC UR11, c[0x0][0x10] ;  /* 0x00000400000b7ab9 */ /* 0x000fe20000000800 */
[----:B------:R-:W-:Y:S01]  /*00e0*/  ULDC.U8 UR12, c[0x0][0x28c] ;  /* 0x0000a300000c7ab9 */ /* 0x000fe20000000000 */
[----:B------:R-:W-:Y:S02]  /*00f0*/  ULDC.64 UR8, c[0x0][0x208] ;  /* 0x0000820000087ab9 */ /* 0x000fe40000000a00 */
[----:B------:R-:W1:Y:S08]  /*0100*/  LDC R4, c[0x0][0x294] ;  /* 0x0000a500ff047b82 */ /* 0x000e700000000800 */
[----:B------:R-:W3:Y:S01]  /*0110*/  S2UR UR6, SR_CgaCtaId ;  /* 0x00000000000679c3 */ /* 0x000ee20000008800 */
[----:B0-----:R-:W-:-:S02]  /*0120*/  SHF.R.U32.HI R35, RZ, 0x3, R2 ;  /* 0x00000003ff237819 */ /* 0x001fc40000011602 */
[----:B------:R-:W-:-:S03]  /*0130*/  SHF.R.S32.HI R5, RZ, 0x1f, R2 ;  /* 0x0000001fff057819 */ /* 0x000fc60000011402 */
[----:B-1----:R-:W-:Y:S01]  /*0140*/  IMAD R35, R4, UR10, R35 ;  /* 0x0000000a04237c24 */ /* 0x002fe2000f8e0223 */
[----:B------:R-:W-:Y:S01]  /*0150*/  LEA.HI R5, R5, R2, RZ, 0x5 ;  /* 0x0000000205057211 */ /* 0x000fe200078f28ff */
[----:B---3--:R-:W-:-:S03]  /*0160*/  ULEA UR4, UR6, UR4, 0x18 ;  /* 0x0000000406047291 */ /* 0x008fc6000f8ec03f */
[----:B------:R-:W-:Y:S02]  /*0170*/  SHF.R.S32.HI R7, RZ, 0x5, R5 ;  /* 0x00000005ff077819 */ /* 0x000fe40000011405 */
[C---:B------:R-:W-:Y:S02]  /*0180*/  IADD3 R34, R35.reuse, 0x20, RZ ;  /* 0x0000002023227810 */ /* 0x040fe40007ffe0ff */
[C---:B------:R-:W-:Y:S02]  /*0190*/  IADD3 R5, R35.reuse, 0xe0, RZ ;  /* 0x000000e023057810 */ /* 0x040fe40007ffe0ff */
[C---:B------:R-:W-:Y:S02]  /*01a0*/  IADD3 R4, R35.reuse, 0xa0, RZ ;  /* 0x000000a023047810 */ /* 0x040fe40007ffe0ff */
[----:B------:R-:W-:Y:S02]  /*01b0*/  IADD3 R6, R35, 0xc0, RZ ;  /* 0x000000c023067810 */ /* 0x000fe40007ffe0ff */
[----:B------:R-:W-:-:S02]  /*01c0*/  SHF.R.S32.HI R21, RZ, 0x1f, R34 ;  /* 0x0000001fff157819 */ /* 0x000fc40000011422 */
[----:B------:R-:W-:Y:S02]  /*01d0*/  SHF.R.S32.HI R23, RZ, 0x1f, R5 ;  /* 0x0000001fff177819 */ /* 0x000fe40000011405 */
[----:B------:R-:W-:Y:S01]  /*01e0*/  LEA R7, R7, UR4, 0x3 ;  /* 0x0000000407077c11 */ /* 0x000fe2000f8e18ff */
[----:B--2---:R-:W-:-:S06]  /*01f0*/  UMOV UR4, URZ ;  /* 0x0000003f00047c82 */ /* 0x004fcc0008000000 */
.L_x_2243:
[----:B0-----:R-:W0:Y:S01]  /*0200*/  LDC R15, c[0x0][0x288] ;  /* 0x0000a200ff0f7b82 */ /* 0x001e220000000800 */
[----:B------:R-:W-:Y:S01]  /*0210*/  ULDC.64 UR14, c[0x0][0x278] ;  /* 0x00009e00000e7ab9 */ /* 0x000fe20000000a00 */
[----:B------:R-:W-:Y:S01]  /*0220*/  SHF.R.S32.HI R17, RZ, 0x1f, R35 ;  /* 0x0000001fff117819 */ /* 0x000fe20000011423 */
[----:B------:R-:W-:Y:S01]  /*0230*/  ULDC.64 UR6, c[0x0][0x280] ;  /* 0x0000a00000067ab9 */ /* 0x000fe20000000a00 */
[----:B------:R-:W-:Y:S01]  /*0240*/  ISETP.GE.U32.AND P3, PT, R4, UR14, PT ;  /* 0x0000000e04007c0c */ /* 0x000fe2000bf66070 */
[----:B------:R-:W-:Y:S01]  /*0250*/  HFMA2.MMA R20, -RZ, RZ, 0, 0 ;  /* 0x00000000ff147435 */ /* 0x000fe200000001ff */
[----:B------:R-:W-:-:S04]  /*0260*/  IADD3 R24, R35, 0x40, RZ ;  /* 0x0000004023187810 */ /* 0x000fc80007ffe0ff */
[----:B-12---:R-:W-:Y:S02]  /*0270*/  SHF.R.S32.HI R19, RZ, 0x1f, R24 ;  /* 0x0000001fff137819 */ /* 0x006fe40000011418 */
[----:B0---4-:R-:W-:-:S04]  /*0280*/  IABS R11, R15 ;  /* 0x0000000f000b7213 */ /* 0x011fc80000000000 */
[----:B------:R-:W0:Y:S08]  /*0290*/  I2F.RP R10, R11 ;  /* 0x0000000b000a7306 */ /* 0x000e300000209400 */
[----:B0-----:R-:W0:Y:S02]  /*02a0*/  MUFU.RCP R10, R10 ;  /* 0x0000000a000a7308 */ /* 0x001e240000001000 */
[----:B0--3--:R-:W-:-:S06]  /*02b0*/  IADD3 R8, R10, 0xffffffe, RZ ;  /* 0x0ffffffe0a087810 */ /* 0x009fcc0007ffe0ff */
[----:B------:R0:W1:Y:S02]  /*02c0*/  F2I.FTZ.U32.TRUNC.NTZ R9, R8 ;  /* 0x0000000800097305 */ /* 0x000064000021f000 */
[----:B0-----:R-:W-:Y:S01]  /*02d0*/  HFMA2.MMA R8, -RZ, RZ, 0, 0 ;  /* 0x00000000ff087435 */ /* 0x001fe200000001ff */
[----:B-1----:R-:W-:-:S05]  /*02e0*/  IADD3 R12, RZ, -R9, RZ ;  /* 0x80000009ff0c7210 */ /* 0x002fca0007ffe0ff */
[----:B------:R-:W-:Y:S01]  /*02f0*/  IMAD R13, R12, R11, RZ ;  /* 0x0000000b0c0d7224 */ /* 0x000fe200078e02ff */
[----:B------:R-:W-:-:S03]  /*0300*/  IABS R12, UR13 ;  /* 0x0000000d000c7c13 */ /* 0x000fc60008000000 */
[----:B------:R-:W-:Y:S01]  /*0310*/  IMAD.HI.U32 R9, R9, R13, R8 ;  /* 0x0000000d09097227 */ /* 0x000fe200078e0008 */
[----:B------:R-:W-:Y:S02]  /*0320*/  LOP3.LUT R8, R15, UR13, RZ, 0x3c, !PT ;  /* 0x0000000d0f087c12 */ /* 0x000fe4000f8e3cff */
[----:B------:R-:W-:Y:S02]  /*0330*/  SHF.R.S32.HI R13, RZ, 0x1f, R4 ;  /* 0x0000001fff0d7819 */ /* 0x000fe40000011404 */
[----:B------:R-:W-:Y:S01]  /*0340*/  ISETP.GE.AND P2, PT, R8, RZ, PT ;  /* 0x000000ff0800720c */ /* 0x000fe20003f46270 */
[----:B------:R-:W-:Y:S01]  /*0350*/  IMAD.HI.U32 R9, R9, R12, RZ ;  /* 0x0000000c09097227 */ /* 0x000fe200078e00ff */
[----:B------:R-:W-:Y:S02]  /*0360*/  ISETP.GE.AND.EX P3, PT, R13, UR15, PT, P3 ;  /* 0x0000000f0d007c0c */ /* 0x000fe4000bf66330 */
[----:B------:R-:W-:Y:S02]  /*0370*/  SHF.L.U32 R8, R2, 0x1, RZ ;  /* 0x0000000102087819 */ /* 0x000fe400000006ff */
[----:B------:R-:W-:-:S02]  /*0380*/  IADD3 R10, -R9, RZ, RZ ;  /* 0x000000ff090a7210 */ /* 0x000fc40007ffe1ff */
[----:B------:R-:W-:Y:S02]  /*0390*/  ISETP.LT.U32.AND P3, PT, R2, 0x100, !P3 ;  /* 0x000001000200780c */ /* 0x000fe40005f61070 */
[----:B------:R-:W-:Y:S01]  /*03a0*/  LOP3.LUT R41, R8, 0xe, RZ, 0xc0, !PT ;  /* 0x0000000e08297812 */ /* 0x000fe200078ec0ff */
[----:B------:R-:W-:-:S05]  /*03b0*/  IMAD R10, R11, R10, R12 ;  /* 0x0000000a0b0a7224 */ /* 0x000fca00078e020c */
[----:B------:R-:W-:-:S13]  /*03c0*/  ISETP.GT.U32.AND P1, PT, R11, R10, PT ;  /* 0x0000000a0b00720c */ /* 0x000fda0003f24070 */
[-C--:B------:R-:W-:Y:S02]  /*03d0*/  @!P1 IADD3 R10, R10, -R11.reuse, RZ ;  /* 0x8000000b0a0a9210 */ /* 0x080fe40007ffe0ff */
[----:B------:R-:W-:Y:S02]  /*03e0*/  @!P1 IADD3 R9, R9, 0x1, RZ ;  /* 0x0000000109099810 */ /* 0x000fe40007ffe0ff */
[----:B------:R-:W-:Y:S02]  /*03f0*/  ISETP.GE.U32.AND P0, PT, R10, R11, PT ;  /* 0x0000000b0a00720c */ /* 0x000fe40003f06070 */
[----:B------:R-:W-:Y:S01]  /*0400*/  ISETP.NE.AND P1, PT, R15, RZ, PT ;  /* 0x000000ff0f00720c */ /* 0x000fe20003f25270 */
[----:B------:R-:W0:Y:S10]  /*0410*/  @P3 LDC.64 R10, c[0x0][0x270] ;  /* 0x00009c00ff0a3b82 */ /* 0x000e340000000a00 */
[----:B------:R-:W-:-:S02]  /*0420*/  @P0 IADD3 R9, R9, 0x1, RZ ;  /* 0x0000000109090810 */ /* 0x000fc40007ffe0ff */
[----:B------:R-:W-:Y:S02]  /*0430*/  ISETP.GE.U32.AND P0, PT, R34, UR14, PT ;  /* 0x0000000e22007c0c */ /* 0x000fe4000bf06070 */
[----:B------:R-:W-:Y:S02]  /*0440*/  @!P2 IADD3 R9, -R9, RZ, RZ ;  /* 0x000000ff0909a210 */ /* 0x000fe40007ffe1ff */
[----:B------:R-:W-:Y:S02]  /*0450*/  @!P1 LOP3.LUT R9, RZ, R15, RZ, 0x33, !PT ;  /* 0x0000000fff099212 */ /* 0x000fe400078e33ff */
[----:B------:R-:W-:Y:S02]  /*0460*/  ISETP.GT.U32.AND P1, PT, R2, 0xff, PT ;  /* 0x000000ff0200780c */ /* 0x000fe40003f24070 */
[----:B------:R-:W-:Y:S02]  /*0470*/  IADD3 R40, -R9, RZ, RZ ;  /* 0x000000ff09287210 */ /* 0x000fe40007ffe1ff */
[----:B------:R-:W-:-:S02]  /*0480*/  ISETP.GE.U32.AND P2, PT, R35, UR14, PT ;  /* 0x0000000e23007c0c */ /* 0x000fc4000bf46070 */
[----:B------:R-:W-:Y:S01]  /*0490*/  SHF.R.S32.HI R8, RZ, 0x1f, R9 ;  /* 0x0000001fff087819 */ /* 0x000fe20000011409 */
[----:B------:R-:W-:Y:S01]  /*04a0*/  IMAD R40, R15, R40, UR13 ;  /* 0x0000000d0f287e24 */ /* 0x000fe2000f8e0228 */
[----:B------:R-:W-:Y:S01]  /*04b0*/  ISETP.GE.OR.EX P2, PT, R17, UR15, P1, P2 ;  /* 0x0000000f11007c0c */ /* 0x000fe20008f46720 */
[----:B------:R-:W1:Y:S01]  /*04c0*/  @P3 LDC.64 R14, c[0x0][0x220] ;  /* 0x00008800ff0e3b82 */ /* 0x000e620000000a00 */
[----:B0-----:R-:W-:Y:S01]  /*04d0*/  @P3 IMAD R12, R13, R10, RZ ;  /* 0x0000000a0d0c3224 */ /* 0x001fe200078e02ff */
[----:B------:R-:W-:Y:S01]  /*04e0*/  ISETP.GE.AND.EX P0, PT, R21, UR15, PT, P0 ;  /* 0x0000000f15007c0c */ /* 0x000fe2000bf06300 */
[----:B------:R-:W-:Y:S01]  /*04f0*/  IMAD R8, R8, UR6, RZ ;  /* 0x0000000608087c24 */ /* 0x000fe2000f8e02ff */
[----:B------:R-:W-:Y:S01]  /*0500*/  LEA R40, R40, R41, 0x4 ;  /* 0x0000002928287211 */ /* 0x000fe200078e20ff */
[----:B------:R-:W-:Y:S01]  /*0510*/  @P3 IMAD R11, R4, R11, R12 ;  /* 0x0000000b040b3224 */ /* 0x000fe200078e020c */
[----:B------:R-:W-:Y:S01]  /*0520*/  ISETP.LT.U32.AND P0, PT, R2, 0x100, !P0 ;  /* 0x000001000200780c */ /* 0x000fe20004701070 */
[----:B------:R-:W-:Y:S01]  /*0530*/  IMAD R37, R9, UR7, R8 ;  /* 0x0000000709257c24 */ /* 0x000fe2000f8e0208 */
[----:B------:R-:W-:-:S03]  /*0540*/  SHF.R.S32.HI R41, RZ, 0x1f, R40 ;  /* 0x0000001fff297819 */ /* 0x000fc60000011428 */
[----:B------:R-:W-:Y:S02]  /*0550*/  IMAD.WIDE.U32 R38, R9, UR6, R40 ;  /* 0x0000000609267c25 */ /* 0x000fe4000f8e0028 */
[----:B------:R-:W0:Y:S03]  /*0560*/  @!P2 LDC.64 R8, c[0x0][0x270] ;  /* 0x00009c00ff08ab82 */ /* 0x000e260000000a00 */
[----:B------:R-:W-:Y:S02]  /*0570*/  IADD3 R37, R39, R37, RZ ;  /* 0x0000002527257210 */ /* 0x000fe40007ffe0ff */
[----:B------:R-:W-:-:S05]  /*0580*/  @P3 MOV R36, R38 ;  /* 0x0000002600243202 */ /* 0x000fca0000000f00 */
[----:B------:R-:W-:-:S05]  /*0590*/  @P3 IMAD.WIDE.U32 R12, R4, R10, R36 ;  /* 0x0000000a040c3225 */ /* 0x000fca00078e0024 */
[----:B------:R-:W-:Y:S02]  /*05a0*/  @P3 IADD3 R13, R13, R11, RZ ;  /* 0x0000000b0d0d3210 */ /* 0x000fe40007ffe0ff */
[C---:B-1----:R-:W-:Y:S01]  /*05b0*/  @P3 LEA R14, P4, R12.reuse, R14, 0x1 ;  /* 0x0000000e0c0e3211 */ /* 0x042fe200078808ff */
[----:B------:R-:W1:Y:S03]  /*05c0*/  @P0 LDC.64 R10, c[0x0][0x270] ;  /* 0x00009c00ff0a0b82 */ /* 0x000e660000000a00 */
[----:B------:R-:W-:Y:S02]  /*05d0*/  @P3 LEA.HI.X R15, R12, R15, R13, 0x1, P4 ;  /* 0x0000000f0c0f3211 */ /* 0x000fe400020f0c0d */
[----:B------:R-:W-:Y:S01]  /*05e0*/  ISETP.GE.U32.AND P4, PT, R24, UR14, PT ;  /* 0x0000000e18007c0c */ /* 0x000fe2000bf86070 */
[----:B0-----:R-:W-:Y:S02]  /*05f0*/  @!P2 IMAD R16, R17, R8, RZ ;  /* 0x000000081110a224 */ /* 0x001fe400078e02ff */
[----:B------:R-:W0:Y:S01]  /*0600*/  @!P2 LDC.64 R12, c[0x0][0x220] ;  /* 0x00008800ff0cab82 */ /* 0x000e220000000a00 */
[----:B------:R-:W-:Y:S01]  /*0610*/  ISETP.GE.OR.EX P1, PT, R19, UR15, P1, P4 ;  /* 0x0000000f13007c0c */ /* 0x000fe20008f26740 */
[C---:B------:R-:W-:Y:S01]  /*0620*/  @!P2 IMAD R43, R35.reuse, R9, R16 ;  /* 0x00000009232ba224 */ /* 0x040fe200078e0210 */
[----:B------:R2:W3:Y:S01]  /*0630*/  @P3 LDG.E R20, desc[UR8][R14.64] ;  /* 0x000000080e143981 */ /* 0x0004e2000c1e1900 */
[C---:B------:R-:W-:Y:S01]  /*0640*/  IADD3 R25, R35.reuse, 0x80, RZ ;  /* 0x0000008023197810 */ /* 0x040fe20007ffe0ff */
[----:B------:R-:W-:Y:S01]  /*0650*/  HFMA2.MMA R22, -RZ, RZ, 0, 0 ;  /* 0x00000000ff167435 */ /* 0x000fe200000001ff */
[----:B------:R-:W-:-:S02]  /*0660*/  IADD3 R26, R35, 0x60, RZ ;  /* 0x00000060231a7810 */ /* 0x000fc40007ffe0ff */
[----:B------:R-:W4:Y:S01]  /*0670*/  @P0 LDC.64 R16, c[0x0][0x220] ;  /* 0x00008800ff100b82 */ /* 0x000f220000000a00 */
[----:B------:R-:W-:Y:S02]  /*0680*/  ISETP.GE.U32.AND P5, PT, R25, UR14, PT ;  /* 0x0000000e19007c0c */ /* 0x000fe4000bfa6070 */
[----:B------:R-:W-:Y:S02]  /*0690*/  SHF.R.S32.HI R27, RZ, 0x1f, R25 ;  /* 0x0000001fff1b7819 */ /* 0x000fe40000011419 */
[----:B------:R-:W-:Y:S02]  /*06a0*/  SHF.R.S32.HI R31, RZ, 0x1f, R6 ;  /* 0x0000001fff1f7819 */ /* 0x000fe40000011406 */
[----:B------:R-:W-:Y:S01]  /*06b0*/  ISETP.GE.U32.AND P3, PT, R6, UR14, PT ;  /* 0x0000000e06007c0c */ /* 0x000fe2000bf66070 */
[----:B--2---:R-:W2:Y:S01]  /*06c0*/  @!P1 LDC.64 R14, c[0x0][0x270] ;  /* 0x00009c00ff0e9b82 */ /* 0x004ea20000000a00 */
[----:B------:R-:W-:Y:S01]  /*06d0*/  @!P2 MOV R32, R38 ;  /* 0x000000260020a202 */ /* 0x000fe20000000f00 */
[----:B-1----:R-:W-:Y:S01]  /*06e0*/  @P0 IMAD R18, R21, R10, RZ ;  /* 0x0000000a15120224 */ /* 0x002fe200078e02ff */
[----:B------:R-:W-:-:S02]  /*06f0*/  @!P2 MOV R33, R37 ;  /* 0x000000250021a202 */ /* 0x000fc40000000f00 */
[----:B------:R-:W-:Y:S02]  /*0700*/  ISETP.GE.U32.AND P4, PT, R26, UR14, PT ;  /* 0x0000000e1a007c0c */ /* 0x000fe4000bf86070 */
[----:B------:R-:W-:Y:S01]  /*0710*/  SHF.R.S32.HI R29, RZ, 0x1f, R26 ;  /* 0x0000001fff1d7819 */ /* 0x000fe2000001141a */
[----:B------:R-:W-:Y:S01]  /*0720*/  @!P2 IMAD.WIDE.U32 R8, R35, R8, R32 ;  /* 0x000000082308a225 */ /* 0x000fe200078e0020 */
[----:B------:R-:W-:Y:S02]  /*0730*/  ISETP.GE.AND.EX P5, PT, R27, UR15, PT, P5 ;  /* 0x0000000f1b007c0c */ /* 0x000fe4000bfa6350 */
[----:B------:R-:W-:Y:S01]  /*0740*/  ISETP.GE.AND.EX P3, PT, R31, UR15, PT, P3 ;  /* 0x0000000f1f007c0c */ /* 0x000fe2000bf66330 */
[----:B------:R-:W-:Y:S01]  /*0750*/  @P0 IMAD R33, R34, R11, R18 ;  /* 0x0000000b22210224 */ /* 0x000fe200078e0212 */
[----:B------:R-:W-:Y:S02]  /*0760*/  @P0 MOV R44, R38 ;  /* 0x00000026002c0202 */ /* 0x000fe40000000f00 */
[----:B------:R-:W-:-:S02]  /*0770*/  @P0 MOV R45, R37 ;  /* 0x00000025002d0202 */ /* 0x000fc40000000f00 */
[----:B------:R-:W-:Y:S02]  /*0780*/  ISETP.GE.AND.EX P4, PT, R29, UR15, PT, P4 ;  /* 0x0000000f1d007c0c */ /* 0x000fe4000bf86340 */
[----:B------:R-:W-:Y:S01]  /*0790*/  ISETP.LT.U32.AND P5, PT, R2, 0x100, !P5 ;  /* 0x000001000200780c */ /* 0x000fe20006fa1070 */
[----:B------:R-:W-:Y:S01]  /*07a0*/  @P0 IMAD.WIDE.U32 R44, R34, R10, R44 ;  /* 0x0000000a222c0225 */ /* 0x000fe200078e002c */
[----:B------:R-:W-:Y:S02]  /*07b0*/  ISETP.LT.U32.AND P3, PT, R2, 0x100, !P3 ;  /* 0x000001000200780c */ /* 0x000fe40005f61070 */
[----:B------:R-:W-:Y:S01]  /*07c0*/  @!P2 IADD3 R9, R9, R43, RZ ;  /* 0x0000002b0909a210 */ /* 0x000fe20007ffe0ff */
[----:B--2---:R-:W-:Y:S01]  /*07d0*/  @!P1 IMAD R28, R19, R14, RZ ;  /* 0x0000000e131c9224 */ /* 0x004fe200078e02ff */
[----:B0-----:R-:W-:Y:S02]  /*07e0*/  @!P2 LEA R42, P6, R8, R12, 0x1 ;  /* 0x0000000c082aa211 */ /* 0x001fe400078c08ff */
[----:B------:R-:W-:-:S02]  /*07f0*/  ISETP.LT.U32.AND P4, PT, R2, 0x100, !P4 ;  /* 0x000001000200780c */ /* 0x000fc40006781070 */
[----:B------:R-:W-:Y:S02]  /*0800*/  @!P2 LEA.HI.X R43, R8, R13, R9, 0x1, P6 ;  /* 0x0000000d082ba211 */ /* 0x000fe400030f0c09 */
[----:B------:R-:W-:Y:S01]  /*0810*/  @P0 IADD3 R18, R45, R33, RZ ;  /* 0x000000212d120210 */ /* 0x000fe20007ffe0ff */
[----:B------:R-:W0:Y:S01]  /*0820*/  @!P1 LDC.64 R12, c[0x0][0x220] ;  /* 0x00008800ff0c9b82 */ /* 0x000e220000000a00 */
[----:B----4-:R-:W-:-:S07]  /*0830*/  @P0 LEA R32, P6, R44, R16, 0x1 ;  /* 0x000000102c200211 */ /* 0x010fce00078c08ff */
[----:B------:R-:W1:Y:S01]  /*0840*/  @P3 LDC.64 R10, c[0x0][0x270] ;  /* 0x00009c00ff0a3b82 */ /* 0x000e620000000a00 */
[----:B------:R-:W-:Y:S01]  /*0850*/  @P0 LEA.HI.X R33, R44, R17, R18, 0x1, P6 ;  /* 0x000000112c210211 */ /* 0x000fe200030f0c12 */
[----:B------:R-:W-:Y:S01]  /*0860*/  @!P1 IMAD R28, R24, R15, R28 ;  /* 0x0000000f181c9224 */ /* 0x000fe200078e021c */
[----:B------:R-:W-:Y:S01]  /*0870*/  @!P1 MOV R44, R38 ;  /* 0x00000026002c9202 */ /* 0x000fe20000000f00 */
[----:B------:R-:W2:Y:S04]  /*0880*/  @!P2 LDG.E R22, desc[UR8][R42.64] ;  /* 0x000000082a16a981 */ /* 0x000ea8000c1e1900 */
[----:B------:R-:W4:Y:S01]  /*0890*/  @P5 LDC.64 R18, c[0x0][0x270] ;  /* 0x00009c00ff125b82 */ /* 0x000f220000000a00 */
[----:B------:R-:W-:-:S07]  /*08a0*/  @!P1 MOV R45, R37 ;  /* 0x00000025002d9202 */ /* 0x000fce0000000f00 */
[----:B------:R-:W5:Y:S01]  /*08b0*/  @P4 LDC.64 R8, c[0x0][0x270] ;  /* 0x00009c00ff084b82 */ /* 0x000f620000000a00 */
[----:B------:R-:W-:Y:S01]  /*08c0*/  @!P1 IMAD.WIDE.U32 R44, R24, R14, R44 ;  /* 0x0000000e182c9225 */ /* 0x000fe200078e002c */
[----:B------:R-:W-:Y:S01]  /*08d0*/  HFMA2.MMA R24, -RZ, RZ, 0, 0 ;  /* 0x00000000ff187435 */ /* 0x000fe200000001ff */
[----:B------:R-:W-:-:S05]  /*08e0*/  ISETP.GE.U32.AND P6, PT, R5, UR14, PT ;  /* 0x0000000e05007c0c */ /* 0x000fca000bfc6070 */
[----:B------:R-:W5:Y:S01]  /*08f0*/  @P4 LDC.64 R16, c[0x0][0x220] ;  /* 0x00008800ff104b82 */ /* 0x000f620000000a00 */
[----:B------:R-:W-:-:S03]  /*0900*/  ISETP.GE.AND.EX P6, PT, R23, UR15, PT, P6 ;  /* 0x0000000f17007c0c */ /* 0x000fc6000bfc6360 */
[----:B------:R4:W2:Y:S01]  /*0910*/  @P0 LDG.E R24, desc[UR8][R32.64] ;  /* 0x0000000820180981 */ /* 0x0008a2000c1e1900 */
[----:B------:R-:W-:-:S03]  /*0920*/  ISETP.LT.U32.AND P0, PT, R2, 0x100, !P6 ;  /* 0x000001000200780c */ /* 0x000fc60007701070 */
[----:B------:R-:W5:Y:S01]  /*0930*/  @P5 LDC.64 R14, c[0x0][0x220] ;  /* 0x00008800ff0e5b82 */ /* 0x000f620000000a00 */
[----:B-1----:R-:W-:Y:S01]  /*0940*/  @P3 IMAD R30, R31, R10, RZ ;  /* 0x0000000a1f1e3224 */ /* 0x002fe200078e02ff */
[----:B------:R-:W-:Y:S01]  /*0950*/  @!P1 IADD3 R31, R45, R28, RZ ;  /* 0x0000001c2d1f9210 */ /* 0x000fe20007ffe0ff */
[----:B----4-:R-:W-:Y:S01]  /*0960*/  @P5 IMAD R32, R27, R18, RZ ;  /* 0x000000121b205224 */ /* 0x010fe200078e02ff */
[----:B0-----:R-:W-:Y:S01]  /*0970*/  @!P1 LEA R28, P6, R44, R12, 0x1 ;  /* 0x0000000c2c1c9211 */ /* 0x001fe200078c08ff */
[----:B-----5:R-:W-:Y:S01]  /*0980*/  @P4 IMAD R12, R29, R8, RZ ;  /* 0x000000081d0c4224 */ /* 0x020fe200078e02ff */
[-C--:B------:R-:W-:Y:S01]  /*0990*/  @P4 MOV R42, R38.reuse ;  /* 0x00000026002a4202 */ /* 0x080fe20000000f00 */
[----:B------:R-:W-:Y:S01]  /*09a0*/  @P5 IMAD R27, R25, R19, R32 ;  /* 0x00000013191b5224 */ /* 0x000fe200078e0220 */
[----:B------:R-:W-:Y:S02]  /*09b0*/  @P4 MOV R43, R37 ;  /* 0x00000025002b4202 */ /* 0x000fe40000000f00 */
[----:B------:R-:W-:-:S02]  /*09c0*/  @P5 MOV R32, R38 ;  /* 0x0000002600205202 */ /* 0x000fc40000000f00 */
[----:B------:R-:W-:Y:S01]  /*09d0*/  @P5 MOV R33, R37 ;  /* 0x0000002500215202 */ /* 0x000fe20000000f00 */
[----:B------:R-:W-:Y:S01]  /*09e0*/  @P3 IMAD R30, R6, R11, R30 ;  /* 0x0000000b061e3224 */ /* 0x000fe200078e021e */
[----:B------:R-:W-:Y:S01]  /*09f0*/  @!P1 LEA.HI.X R29, R44, R13, R31, 0x1, P6 ;  /* 0x0000000d2c1d9211 */ /* 0x000fe200030f0c1f */
[C---:B------:R-:W-:Y:S02]  /*0a00*/  @P4 IMAD R11, R26.reuse, R9, R12 ;  /* 0x000000091a0b4224 */ /* 0x040fe400078e020c */
[----:B------:R-:W-:Y:S01]  /*0a10*/  @P4 IMAD.WIDE.U32 R42, R26, R8, R42 ;  /* 0x000000081a2a4225 */ /* 0x000fe200078e002a */
[----:B------:R-:W0:Y:S03]  /*0a20*/  @P3 LDC.64 R12, c[0x0][0x220] ;  /* 0x00008800ff0c3b82 */ /* 0x000e260000000a00 */
[----:B------:R-:W-:Y:S01]  /*0a30*/  @P5 IMAD.WIDE.U32 R32, R25, R18, R32 ;  /* 0x0000001219205225 */ /* 0x000fe200078e0020 */
[----:B------:R-:W-:-:S04]  /*0a40*/  HFMA2.MMA R25, -RZ, RZ, 0, 0 ;  /* 0x00000000ff197435 */ /* 0x000fc800000001ff */
[----:B------:R-:W1:Y:S01]  /*0a50*/  @P0 LDC.64 R8, c[0x0][0x270] ;  /* 0x00009c00ff080b82 */ /* 0x000e620000000a00 */
[----:B------:R-:W-:Y:S02]  /*0a60*/  @P4 IADD3 R11, R43, R11, RZ ;  /* 0x0000000b2b0b4210 */ /* 0x000fe40007ffe0ff */
[----:B------:R-:W-:Y:S02]  /*0a70*/  @P3 MOV R18, R38 ;  /* 0x0000002600123202 */ /* 0x000fe40000000f00 */
[----:B------:R-:W-:Y:S01]  /*0a80*/  @P3 MOV R19, R37 ;  /* 0x0000002500133202 */ /* 0x000fe20000000f00 */
[----:B------:R1:W4:Y:S01]  /*0a90*/  @!P1 LDG.E R25, desc[UR8][R28.64] ;  /* 0x000000081c199981 */ /* 0x000322000c1e1900 */
[----:B------:R-:W-:Y:S01]  /*0aa0*/  @P4 LEA R16, P6, R42, R16, 0x1 ;  /* 0x000000102a104211 */ /* 0x000fe200078c08ff */
[----:B------:R-:W-:Y:S01]  /*0ab0*/  HFMA2.MMA R26, -RZ, RZ, 0, 0 ;  /* 0x00000000ff1a7435 */ /* 0x000fe200000001ff */
[----:B------:R-:W-:Y:S02]  /*0ac0*/  @P3 IMAD.WIDE.U32 R18, R6, R10, R18 ;  /* 0x0000000a06123225 */ /* 0x000fe400078e0012 */
[----:B------:R-:W-:-:S02]  /*0ad0*/  @P4 LEA.HI.X R17, R42, R17, R11, 0x1, P6 ;  /* 0x000000112a114211 */ /* 0x000fc400030f0c0b */
[----:B------:R-:W5:Y:S01]  /*0ae0*/  @P0 LDC.64 R10, c[0x0][0x220] ;  /* 0x00008800ff0a0b82 */ /* 0x000f620000000a00 */
[----:B------:R-:W-:Y:S02]  /*0af0*/  @P5 IADD3 R27, R33, R27, RZ ;  /* 0x0000001b211b5210 */ /* 0x000fe40007ffe0ff */
[C---:B------:R-:W-:Y:S02]  /*0b00*/  @P5 LEA R14, P6, R32.reuse, R14, 0x1 ;  /* 0x0000000e200e5211 */ /* 0x040fe400078c08ff */
[----:B------:R-:W4:Y:S02]  /*0b10*/  @P4 LDG.E R26, desc[UR8][R16.64] ;  /* 0x00000008101a4981 */ /* 0x000f24000c1e1900 */
[----:B------:R-:W-:Y:S02]  /*0b20*/  @P5 LEA.HI.X R15, R32, R15, R27, 0x1, P6 ;  /* 0x0000000f200f5211 */ /* 0x000fe400030f0c1b */
[----:B------:R-:W-:Y:S02]  /*0b30*/  MOV R27, RZ ;  /* 0x000000ff001b7202 */ /* 0x000fe40000000f00 */
[----:B------:R-:W-:Y:S01]  /*0b40*/  @P3 IADD3 R30, R19, R30, RZ ;  /* 0x0000001e131e3210 */ /* 0x000fe20007ffe0ff */
[----:B-1----:R-:W-:Y:S01]  /*0b50*/  @P0 IMAD R28, R23, R8, RZ ;  /* 0x00000008171c0224 */ /* 0x002fe200078e02ff */
[----:B0-----:R-:W-:-:S02]  /*0b60*/  @P3 LEA R12, P4, R18, R12, 0x1 ;  /* 0x0000000c120c3211 */ /* 0x001fc400078808ff */
[----:B------:R0:W4:Y:S01]  /*0b70*/  @P5 LDG.E R27, desc[UR8][R14.64] ;  /* 0x000000080e1b5981 */ /* 0x000122000c1e1900 */
[----:B------:R-:W-:Y:S02]  /*0b80*/  CS2R R32, SRZ ;  /* 0x0000000000207805 */ /* 0x000fe4000001ff00 */
[----:B------:R-:W-:Y:S01]  /*0b90*/  @P3 LEA.HI.X R13, R18, R13, R30, 0x1, P4 ;  /* 0x0000000d120d3211 */ /* 0x000fe200020f0c1e */
[----:B------:R-:W-:-:S04]  /*0ba0*/  @P0 IMAD R19, R5, R9, R28 ;  /* 0x0000000905130224 */ /* 0x000fc800078e021c */
[----:B------:R1:W4:Y:S01]  /*0bb0*/  @P3 LDG.E R32, desc[UR8][R12.64] ;  /* 0x000000080c203981 */ /* 0x000322000c1e1900 */
[----:B0-----:R-:W-:Y:S02]  /*0bc0*/  @P0 MOV R14, R38 ;  /* 0x00000026000e0202 */ /* 0x001fe40000000f00 */
[----:B------:R-:W-:-:S03]  /*0bd0*/  @P0 MOV R15, R37 ;  /* 0x00000025000f0202 */ /* 0x000fc60000000f00 */
[----:B------:R-:W-:-:S05]  /*0be0*/  @P0 IMAD.WIDE.U32 R8, R5, R8, R14 ;  /* 0x0000000805080225 */ /* 0x000fca00078e000e */
[----:B------:R-:W-:Y:S02]  /*0bf0*/  @P0 IADD3 R9, R9, R19, RZ ;  /* 0x0000001309090210 */ /* 0x000fe40007ffe0ff */
[----:B-----5:R-:W-:-:S04]  /*0c00*/  @P0 LEA R10, P3, R8, R10, 0x1 ;  /* 0x0000000a080a0211 */ /* 0x020fc800078608ff */
[----:B------:R-:W-:-:S05]  /*0c10*/  @P0 LEA.HI.X R11, R8, R11, R9, 0x1, P3 ;  /* 0x0000000b080b0211 */ /* 0x000fca00018f0c09 */
[----:B------:R0:W5:Y:S01]  /*0c20*/  @P0 LDG.E R33, desc[UR8][R10.64] ;  /* 0x000000080a210981 */ /* 0x000162000c1e1900 */
[----:B------:R-:W-:Y:S02]  /*0c30*/  ISETP.GT.AND P0, PT, R3, 0x1e, PT ;  /* 0x0000001e0300780c */ /* 0x000fe40003f04270 */
[----:B---3--:R-:W-:-:S04]  /*0c40*/  PRMT R8, R20, 0x7632, R8 ;  /* 0x0000763214087816 */ /* 0x008fc80000000008 */
[----:B------:R-:W-:Y:S02]  /*0c50*/  SHF.L.U32 R16, R8, 0x10, RZ ;  /* 0x0000001008107819 */ /* 0x000fe400000006ff */
[----:B------:R-:W-:-:S03]  /*0c60*/  SHF.L.U32 R9, R20, 0x10, RZ ;  /* 0x0000001014097819 */ /* 0x000fc600000006ff */
[----:B------:R-:W-:Y:S01]  /*0c70*/  FMUL.FTZ R18, R16, R16 ;  /* 0x0000001010127220 */ /* 0x000fe20000410000 */
[----:B--2---:R-:W-:-:S04]  /*0c80*/  PRMT R8, R22, 0x7632, R8 ;  /* 0x0000763216087816 */ /* 0x004fc80000000008 */
[----:B-1----:R-:W-:Y:S02]  /*0c90*/  SHF.L.U32 R13, R8, 0x10, RZ ;  /* 0x00000010080d7819 */ /* 0x002fe400000006ff */
[----:B------:R-:W-:-:S03]  /*0ca0*/  SHF.L.U32 R12, R22, 0x10, RZ ;  /* 0x00000010160c7819 */ /* 0x000fc600000006ff */
[----:B0-----:R-:W-:Y:S02]  /*0cb0*/  FMUL.FTZ R11, R13, R13 ;  /* 0x0000000d0d0b7220 */ /* 0x001fe40000410000 */
[C---:B------:R-:W-:Y:S02]  /*0cc0*/  FADD.FTZ R13, R12.reuse, R13 ;  /* 0x0000000d0c0d7221 */ /* 0x040fe40000010000 */
[----:B------:R-:W-:Y:S01]  /*0cd0*/  FFMA.FTZ R11, R12, R12, R11 ;  /* 0x0000000c0c0b7223 */ /* 0x000fe2000001000b */
[----:B------:R-:W-:-:S04]  /*0ce0*/  PRMT R14, R24, 0x7632, R14 ;  /* 0x00007632180e7816 */ /* 0x000fc8000000000e */
[----:B------:R-:W-:Y:S02]  /*0cf0*/  SHF.L.U32 R15, R14, 0x10, RZ ;  /* 0x000000100e0f7819 */ /* 0x000fe400000006ff */
[----:B------:R-:W-:-:S03]  /*0d00*/  SHF.L.U32 R10, R24, 0x10, RZ ;  /* 0x00000010180a7819 */ /* 0x000fc600000006ff */
[----:B------:R-:W-:Y:S01]  /*0d10*/  FMUL.FTZ R17, R15, R15 ;  /* 0x0000000f0f117220 */ /* 0x000fe20000410000 */
[----:B------:R-:W-:Y:S01]  /*0d20*/  FADD.FTZ R13, RZ, R13 ;  /* 0x0000000dff0d7221 */ /* 0x000fe20000010000 */
[C---:B------:R-:W-:Y:S01]  /*0d30*/  FADD.FTZ R12, R10.reuse, R15 ;  /* 0x0000000f0a0c7221 */ /* 0x040fe20000010000 */
[----:B------:R-:W-:Y:S01]  /*0d40*/  FADD.FTZ R11, RZ, R11 ;  /* 0x0000000bff0b7221 */ /* 0x000fe20000010000 */
[----:B------:R-:W-:Y:S02]  /*0d50*/  FFMA.FTZ R10, R10, R10, R17 ;  /* 0x0000000a0a0a7223 */ /* 0x000fe40000010011 */
[----:B------:R-:W-:Y:S02]  /*0d60*/  FADD.FTZ R12, R13, R12 ;  /* 0x0000000c0d0c7221 */ /* 0x000fe40000010000 */
[----:B------:R-:W-:Y:S01]  /*0d70*/  FADD.FTZ R10, R11, R10 ;  /* 0x0000000a0b0a7221 */ /* 0x000fe20000010000 */
[----:B------:R-:W-:Y:S01]  /*0d80*/  FADD.FTZ R8, R9, R16 ;  /* 0x0000001009087221 */ /* 0x000fe20000010000 */
[----:B----4-:R-:W-:-:S04]  /*0d90*/  PRMT R14, R25, 0x7632, R14 ;  /* 0x00007632190e7816 */ /* 0x010fc8000000000e */
[----:B------:R-:W-:Y:S02]  /*0da0*/  SHF.L.U32 R19, R14, 0x10, RZ ;  /* 0x000000100e137819 */ /* 0x000fe400000006ff */
[----:B------:R-:W-:-:S03]  /*0db0*/  SHF.L.U32 R14, R25, 0x10, RZ ;  /* 0x00000010190e7819 */ /* 0x000fc600000006ff */
[----:B------:R-:W-:Y:S01]  /*0dc0*/  FMUL.FTZ R13, R19, R19 ;  /* 0x00000013130d7220 */ /* 0x000fe20000410000 */
[----:B------:R-:W-:Y:S01]  /*0dd0*/  PRMT R11, R26, 0x7632, R11 ;  /* 0x000076321a0b7816 */ /* 0x000fe2000000000b */
[C---:B------:R-:W-:Y:S02]  /*0de0*/  FADD.FTZ R19, R14.reuse, R19 ;  /* 0x000000130e137221 */ /* 0x040fe40000010000 */
[----:B------:R-:W-:Y:S01]  /*0df0*/  FFMA.FTZ R13, R14, R14, R13 ;  /* 0x0000000e0e0d7223 */ /* 0x000fe2000001000d */
[----:B------:R-:W-:Y:S02]  /*0e00*/  SHF.L.U32 R14, R11, 0x10, RZ ;  /* 0x000000100b0e7819 */ /* 0x000fe400000006ff */
[----:B------:R-:W-:Y:S01]  /*0e10*/  SHF.L.U32 R11, R26, 0x10, RZ ;  /* 0x000000101a0b7819 */ /* 0x000fe200000006ff */
[----:B------:R-:W-:Y:S01]  /*0e20*/  FADD.FTZ R10, R10, R13 ;  /* 0x0000000d0a0a7221 */ /* 0x000fe20000010000 */
[----:B------:R-:W-:Y:S01]  /*0e30*/  PRMT R15, R27, 0x7632, R15 ;  /* 0x000076321b0f7816 */ /* 0x000fe2000000000f */
[----:B------:R-:W-:Y:S01]  /*0e40*/  FADD.FTZ R12, R12, R19 ;  /* 0x000000130c0c7221 */ /* 0x000fe20000010000 */
[----:B------:R-:W-:Y:S01]  /*0e50*/  FMUL.FTZ R16, R14, R14 ;  /* 0x0000000e0e107220 */ /* 0x000fe20000410000 */
[----:B------:R-:W-:Y:S01]  /*0e60*/  FADD.FTZ R13, R11, R14 ;  /* 0x0000000e0b0d7221 */ /* 0x000fe20000010000 */
[----:B------:R-:W-:-:S02]  /*0e70*/  SHF.L.U32 R15, R15, 0x10, RZ ;  /* 0x000000100f0f7819 */ /* 0x000fc400000006ff */
[----:B------:R-:W-:Y:S02]  /*0e80*/  SHF.L.U32 R14, R27, 0x10, RZ ;  /* 0x000000101b0e7819 */ /* 0x000fe400000006ff */
[----:B------:R-:W-:Y:S01]  /*0e90*/  PRMT R17, R32, 0x7632, R17 ;  /* 0x0000763220117816 */ /* 0x000fe20000000011 */
[----:B------:R-:W-:Y:S01]  /*0ea0*/  FADD.FTZ R12, R12, R13 ;  /* 0x0000000d0c0c7221 */ /* 0x000fe20000010000 */
[----:B------:R-:W-:Y:S01]  /*0eb0*/  FFMA.FTZ R11, R11, R11, R16 ;  /* 0x0000000b0b0b7223 */ /* 0x000fe20000010010 */
[----:B------:R-:W-:Y:S01]  /*0ec0*/  FMUL.FTZ R13, R15, R15 ;  /* 0x0000000f0f0d7220 */ /* 0x000fe20000410000 */
[----:B------:R-:W-:Y:S01]  /*0ed0*/  SHF.L.U32 R16, R17, 0x10, RZ ;  /* 0x0000001011107819 */ /* 0x000fe200000006ff */
[----:B------:R-:W-:Y:S01]  /*0ee0*/  FADD.FTZ R15, R14, R15 ;  /* 0x0000000f0e0f7221 */ /* 0x000fe20000010000 */
[----:B------:R-:W-:Y:S01]  /*0ef0*/  FADD.FTZ R10, R10, R11 ;  /* 0x0000000b0a0a7221 */ /* 0x000fe20000010000 */
[----:B------:R-:W-:Y:S01]  /*0f00*/  FFMA.FTZ R13, R14, R14, R13 ;  /* 0x0000000e0e0d7223 */ /* 0x000fe2000001000d */
[----:B------:R-:W-:Y:S01]  /*0f10*/  SHF.L.U32 R11, R32, 0x10, RZ ;  /* 0x00000010200b7819 */ /* 0x000fe200000006ff */
[----:B------:R-:W-:Y:S01]  /*0f20*/  FADD.FTZ R15, R12, R15 ;  /* 0x0000000f0c0f7221 */ /* 0x000fe20000010000 */
[----:B------:R-:W-:Y:S01]  /*0f30*/  FMUL.FTZ R12, R16, R16 ;  /* 0x00000010100c7220 */ /* 0x000fe20000410000 */
[----:B------:R-:W-:Y:S01]  /*0f40*/  FFMA.FTZ R9, R9, R9, R18 ;  /* 0x0000000909097223 */ /* 0x000fe20000010012 */
[----:B------:R-:W-:Y:S01]  /*0f50*/  FADD.FTZ R10, R10, R13 ;  /* 0x0000000d0a0a7221 */ /* 0x000fe20000010000 */
[C---:B------:R-:W-:Y:S01]  /*0f60*/  FADD.FTZ R13, R11.reuse, R16 ;  /* 0x000000100b0d7221 */ /* 0x040fe20000010000 */
[----:B------:R-:W-:-:S02]  /*0f70*/  FFMA.FTZ R12, R11, R11, R12 ;  /* 0x0000000b0b0c7223 */ /* 0x000fc4000001000c */
[----:B------:R-:W-:Y:S01]  /*0f80*/  FADD.FTZ R9, R10, R9 ;  /* 0x000000090a097221 */ /* 0x000fe20000010000 */
[----:B------:R-:W-:Y:S01]  /*0f90*/  FADD.FTZ R8, R15, R8 ;  /* 0x000000080f087221 */ /* 0x000fe20000010000 */
[----:B-----5:R-:W-:-:S04]  /*0fa0*/  PRMT R14, R33, 0x7632, R14 ;  /* 0x00007632210e7816 */ /* 0x020fc8000000000e */
[----:B------:R-:W-:Y:S02]  /*0fb0*/  SHF.L.U32 R11, R14, 0x10, RZ ;  /* 0x000000100e0b7819 */ /* 0x000fe400000006ff */
[----:B------:R-:W-:-:S03]  /*0fc0*/  SHF.L.U32 R10, R33, 0x10, RZ ;  /* 0x00000010210a7819 */ /* 0x000fc600000006ff */
[----:B------:R-:W-:Y:S01]  /*0fd0*/  FMUL.FTZ R15, R11, R11 ;  /* 0x0000000b0b0f7220 */ /* 0x000fe20000410000 */
[----:B------:R-:W-:Y:S01]  /*0fe0*/  FADD.FTZ R8, R8, R13 ;  /* 0x0000000d08087221 */ /* 0x000fe20000010000 */
[C---:B------:R-:W-:Y:S01]  /*0ff0*/  FADD.FTZ R11, R10.reuse, R11 ;  /* 0x0000000b0a0b7221 */ /* 0x040fe20000010000 */
[----:B------:R-:W-:Y:S01]  /*1000*/  FADD.FTZ R9, R9, R12 ;  /* 0x0000000c09097221 */ /* 0x000fe20000010000 */
[----:B------:R-:W-:Y:S02]  /*1010*/  FFMA.FTZ R10, R10, R10, R15 ;  /* 0x0000000a0a0a7223 */ /* 0x000fe4000001000f */
        /* <DEDUP_REMOVED lines=23> */
[C---:B------:R-:W-:Y:S02]  /*1190*/  ISETP.GT.AND P0, PT, R3.reuse, 0xf, PT ;  /* 0x0000000f0300780c */ /* 0x040fe40003f04270 */
[----:B------:R-:W-:Y:S02]  /*11a0*/  ISETP.NE.AND P4, PT, R3, RZ, PT ;  /* 0x000000ff0300720c */ /* 0x000fe40003f85270 */
[----:B------:R-:W-:Y:S01]  /*11b0*/  ISETP.NE.AND P3, PT, R2, RZ, PT ;  /* 0x000000ff0200720c */ /* 0x000fe20003f65270 */
[----:B------:R-:W-:Y:S08]  /*11c0*/  BSSY B0, `(.L_x_2207) ;  /* 0x000001d000007945 */ /* 0x000ff00003800000 */
        /* <DEDUP_REMOVED lines=28> */
.L_x_2208:
[----:B------:R-:W-:Y:S05]  /*1390*/  BSYNC B0 ;  /* 0x0000000000007941 */ /* 0x000fea0003800000 */
.L_x_2207:
[----:B------:R-:W1:Y:S01]  /*13a0*/  LDC R19, c[0x0][0xc] ;  /* 0x00000300ff137b82 */ /* 0x000e620000000800 */
[----:B------:R-:W-:Y:S02]  /*13b0*/  PRMT R18, R22, 0x7632, R18 ;  /* 0x0000763216127816 */ /* 0x000fe40000000012 */
        /* <DEDUP_REMOVED lines=17> */
[----:B------:R-:W-:-:S04]  /*14d0*/  PLOP3.LUT P0, PT, PT, PT, UP0, 0x80, 0x0 ;  /* 0x000000000000781c */ /* 0x000fc80003f0f008 */
[----:B------:R-:W-:-:S04]  /*14e0*/  SEL R13, R19, RZ, !P0 ;  /* 0x000000ff130d7207 */ /* 0x000fc80004000000 */
[----:B------:R-:W-:Y:S02]  /*14f0*/  ISETP.NE.AND P0, PT, R13, -0x1, PT ;  /* 0xffffffff0d00780c */ /* 0x000fe40003f05270 */
[----:B--2---:R-:W-:Y:S01]  /*1500*/  MOV R0, UR6 ;  /* 0x0000000600007c02 */ /* 0x004fe20008000f00 */
[----:B------:R-:W-:Y:S02]  /*1510*/  UMOV UR6, 0xffffffff ;  /* 0xffffffff00067882 */ /* 0x000fe40000000000 */
[----:B------:R-:W-:Y:S02]  /*1520*/  USEL UR6, UR6, 0x1, UP0 ;  /* 0x0000000106067887 */ /* 0x000fe40008000000 */
[----:B-1----:R-:W-:-:S04]  /*1530*/  IMAD R11, R11, UR11, R0 ;  /* 0x0000000b0b0b7c24 */ /* 0x002fc8000f8e0200 */
[----:B------:R-:W-:Y:S01]  /*1540*/  MOV R15, UR6 ;  /* 0x00000006000f7c02 */ /* 0x000fe20008000f00 */
[----:B------:R-:W-:-:S05]  /*1550*/  IMAD.WIDE.U32 R10, R11, 0x8, R42 ;  /* 0x000000080b0a7825 */ /* 0x000fca00078e002a */
[----:B------:R1:W-:Y:S01]  /*1560*/  STG.E.64 desc[UR8][R10.64], R28 ;  /* 0x0000001c0a007986 */ /* 0x0003e2000c101b08 */
[----:B------:R-:W-:Y:S06]  /*1570*/  MEMBAR.ALL.GPU ;  /* 0x0000000000007992 */ /* 0x000fec000000a000 */
[----:B------:R-:W-:-:S00]  /*1580*/  ERRBAR ;  /* 0x00000000000079ab */ /* 0x000fc00000000000 */
[----:B------:R-:W-:Y:S06]  /*1590*/  CGAERRBAR ;  /* 0x00000000000075ab */ /* 0x000fec0000000000 */
[----:B------:R1:W-:Y:S01]  /*15a0*/  REDG.E.ADD.S32.STRONG.GPU desc[UR8][R8.64], R15 ;  /* 0x0000000f0800798e */ /* 0x0003e2000c10e388 */
[----:B------:R-:W-:Y:S05]  /*15b0*/  @!P0 BRA `(.L_x_2210) ;  /* 0x0000000000148947 */ /* 0x000fea0003800000 */
.L_x_2211:
[----:B-1----:R-:W2:Y:S04]  /*15c0*/  LDG.E.STRONG.GPU R10, desc[UR8][R8.64] ;  /* 0x00000008080a7981 */ /* 0x002ea8000c1ef900 */
[----:B--2---:R-:W-:Y:S01]  /*15d0*/  CCTL.IVALL ;  /* 0x00000000ff00798f */ /* 0x004fe20002000000 */
[----:B------:R-:W-:Y:S05]  /*15e0*/  YIELD ;  /* 0x0000000000007946 */ /* 0x000fea0003800000 */
[----:B------:R-:W-:-:S13]  /*15f0*/  ISETP.NE.AND P0, PT, R10, R13, PT ;  /* 0x0000000d0a00720c */ /* 0x000fda0003f05270 */
[----:B------:R-:W-:Y:S05]  /*1600*/  @P0 BRA `(.L_x_2211) ;  /* 0xfffffffc00ec0947 */ /* 0x000fea000383ffff */
.L_x_2210:
        /* <DEDUP_REMOVED lines=17> */
.L_x_2215:
[----:B------:R-:W-:-:S13]  /*1720*/  ISETP.EQ.OR P6, PT, R31, UR10, P3 ;  /* 0x0000000a1f007c0c */ /* 0x000fda0009fc2670 */
[----:B------:R-:W-:-:S04]  /*1730*/  @!P6 IMAD R11, R31, UR11, R0 ;  /* 0x0000000b1f0bec24 */ /* 0x000fc8000f8e0200 */
[----:B------:R-:W-:-:S05]  /*1740*/  @!P6 IMAD.WIDE.U32 R10, R11, 0x8, R42 ;  /* 0x000000080b0ae825 */ /* 0x000fca00078e002a */
[----:B------:R1:W0:Y:S01]  /*1750*/  @!P6 LDG.E.64 R8, desc[UR8][R10.64] ;  /* 0x000000080a08e981 */ /* 0x000222000c1e1b00 */
[C---:B------:R-:W-:Y:S01]  /*1760*/  IADD3 R15, R31.reuse, 0x1, RZ ;  /* 0x000000011f0f7810 */ /* 0x040fe20007ffe0ff */
[C---:B------:R-:W-:Y:S01]  /*1770*/  VIADD R13, R31.reuse, 0x3 ;  /* 0x000000031f0d7836 */ /* 0x040fe20000000000 */
[----:B------:R-:W-:Y:S02]  /*1780*/  IADD3 R45, R31, 0x2, RZ ;  /* 0x000000021f2d7810 */ /* 0x000fe40007ffe0ff */
[----:B------:R-:W-:Y:S02]  /*1790*/  ISETP.EQ.OR P4, PT, R15, UR10, P3 ;  /* 0x0000000a0f007c0c */ /* 0x000fe40009f82670 */
[----:B------:R-:W-:-:S11]  /*17a0*/  ISETP.EQ.OR P5, PT, R45, UR10, P3 ;  /* 0x0000000a2d007c0c */ /* 0x000fd60009fa2670 */
[--C-:B------:R-:W-:Y:S02]  /*17b0*/  @!P4 IMAD R15, R15, UR11, R0.reuse ;  /* 0x0000000b0f0fcc24 */ /* 0x100fe4000f8e0200 */
[----:B------:R-:W-:-:S04]  /*17c0*/  @!P5 IMAD R45, R45, UR11, R0 ;  /* 0x0000000b2d2ddc24 */ /* 0x000fc8000f8e0200 */
[----:B-1----:R-:W-:-:S06]  /*17d0*/  @!P5 IMAD.WIDE.U32 R10, R45, 0x8, R42 ;  /* 0x000000082d0ad825 */ /* 0x002fcc00078e002a */
[----:B------:R-:W2:Y:S01]  /*17e0*/  @!P5 LDG.E.64 R10, desc[UR8][R10.64] ;  /* 0x000000080a0ad981 */ /* 0x000ea2000c1e1b00 */
[----:B0-----:R-:W-:Y:S01]  /*17f0*/  @!P6 FADD.FTZ R28, R28, R8 ;  /* 0x000000081c1ce221 */ /* 0x001fe20000010000 */
[----:B------:R-:W-:Y:S01]  /*1800*/  @!P6 FADD.FTZ R29, R29, R9 ;  /* 0x000000091d1de221 */ /* 0x000fe20000010000 */
[----:B------:R-:W-:Y:S01]  /*1810*/  @!P4 IMAD.WIDE.U32 R8, R15, 0x8, R42 ;  /* 0x000000080f08c825 */ /* 0x000fe200078e002a */
[----:B------:R-:W-:-:S05]  /*1820*/  ISETP.EQ.OR P6, PT, R13, UR10, P3 ;  /* 0x0000000a0d007c0c */ /* 0x000fca0009fc2670 */
[----:B------:R-:W3:Y:S08]  /*1830*/  @!P4 LDG.E.64 R8, desc[UR8][R8.64] ;  /* 0x000000080808c981 */ /* 0x000ef0000c1e1b00 */
[----:B------:R-:W-:-:S04]  /*1840*/  @!P6 IMAD R13, R13, UR11, R0 ;  /* 0x0000000b0d0dec24 */ /* 0x000fc8000f8e0200 */
[----:B------:R-:W-:-:S06]  /*1850*/  @!P6 IMAD.WIDE.U32 R12, R13, 0x8, R42 ;  /* 0x000000080d0ce825 */ /* 0x000fcc00078e002a */
[----:B------:R-:W4:Y:S01]  /*1860*/  @!P6 LDG.E.64 R12, desc[UR8][R12.64] ;  /* 0x000000080c0ce981 */ /* 0x000f22000c1e1b00 */
[C---:B------:R-:W-:Y:S02]  /*1870*/  IADD3 R15, R31.reuse, 0x4, RZ ;  /* 0x000000041f0f7810 */ /* 0x040fe40007ffe0ff */
[----:B------:R-:W-:Y:S01]  /*1880*/  IADD3 R45, R31, 0x5, RZ ;  /* 0x000000051f2d7810 */ /* 0x000fe20007ffe0ff */
[----:B---3--:R-:W-:Y:S01]  /*1890*/  @!P4 FADD.FTZ R28, R28, R8 ;  /* 0x000000081c1cc221 */ /* 0x008fe20000010000 */
[----:B------:R-:W-:Y:S01]  /*18a0*/  @!P4 FADD.FTZ R29, R29, R9 ;  /* 0x000000091d1dc221 */ /* 0x000fe20000010000 */
[----:B------:R-:W-:Y:S02]  /*18b0*/  ISETP.EQ.OR P4, PT, R15, UR10, P3 ;  /* 0x0000000a0f007c0c */ /* 0x000fe40009f82670 */
[----:B--2---:R-:W-:Y:S01]  /*18c0*/  @!P5 FADD.FTZ R28, R28, R10 ;  /* 0x0000000a1c1cd221 */ /* 0x004fe20000010000 */
[----:B------:R-:W-:Y:S01]  /*18d0*/  @!P5 FADD.FTZ R29, R29, R11 ;  /* 0x0000000b1d1dd221 */ /* 0x000fe20000010000 */
[----:B------:R-:W-:-:S09]  /*18e0*/  ISETP.EQ.OR P5, PT, R45, UR10, P3 ;  /* 0x0000000a2d007c0c */ /* 0x000fd20009fa2670 */
[----:B------:R-:W-:Y:S01]  /*18f0*/  @!P4 IMAD R9, R15, UR11, R0 ;  /* 0x0000000b0f09cc24 */ /* 0x000fe2000f8e0200 */
[----:B------:R-:W-:Y:S01]  /*1900*/  IADD3 R15, R31, 0x6, RZ ;  /* 0x000000061f0f7810 */ /* 0x000fe20007ffe0ff */
[----:B----4-:R-:W-:Y:S01]  /*1910*/  @!P6 FADD.FTZ R28, R28, R12 ;  /* 0x0000000c1c1ce221 */ /* 0x010fe20000010000 */
[----:B------:R-:W-:Y:S02]  /*1920*/  @!P6 FADD.FTZ R29, R29, R13 ;  /* 0x0000000d1d1de221 */ /* 0x000fe40000010000 */
[----:B------:R-:W-:Y:S01]  /*1930*/  ISETP.EQ.OR P6, PT, R15, UR10, P3 ;  /* 0x0000000a0f007c0c */ /* 0x000fe20009fc2670 */
[----:B------:R-:W-:-:S04]  /*1940*/  @!P4 IMAD.WIDE.U32 R8, R9, 0x8, R42 ;  /* 0x000000080908c825 */ /* 0x000fc800078e002a */
[----:B------:R-:W-:Y:S02]  /*1950*/  @!P5 IMAD R11, R45, UR11, R0 ;  /* 0x0000000b2d0bdc24 */ /* 0x000fe4000f8e0200 */
[----:B------:R-:W2:Y:S02]  /*1960*/  @!P4 LDG.E.64 R8, desc[UR8][R8.64] ;  /* 0x000000080808c981 */ /* 0x000ea4000c1e1b00 */
[----:B------:R-:W-:-:S04]  /*1970*/  @!P5 IMAD.WIDE.U32 R10, R11, 0x8, R42 ;  /* 0x000000080b0ad825 */ /* 0x000fc800078e002a */
[----:B------:R-:W-:Y:S02]  /*1980*/  @!P6 IMAD R13, R15, UR11, R0 ;  /* 0x0000000b0f0dec24 */ /* 0x000fe4000f8e0200 */
        /* <DEDUP_REMOVED lines=12> */
[----:B------:R-:W-:Y:S02]  /*1a50*/  @!P4 IMAD R9, R45, UR11, R0 ;  /* 0x0000000b2d09cc24 */ /* 0x000fe4000f8e0200 */
[----:B----4-:R-:W-:Y:S01]  /*1a60*/  @!P6 FADD.FTZ R28, R28, R12 ;  /* 0x0000000c1c1ce221 */ /* 0x010fe20000010000 */
[----:B------:R-:W-:Y:S01]  /*1a70*/  @!P6 FADD.FTZ R29, R29, R13 ;  /* 0x0000000d1d1de221 */ /* 0x000fe20000010000 */
        /* <DEDUP_REMOVED lines=61> */
.L_x_2214:
        /* <DEDUP_REMOVED lines=9> */
[--C-:B------:R-:W-:Y:S02]  /*1ee0*/  @!P0 IMAD R9, R31, UR11, R0.reuse ;  /* 0x0000000b1f098c24 */ /* 0x100fe4000f8e0200 */
[----:B------:R-:W-:Y:S02]  /*1ef0*/  @!P5 IMAD R11, R11, UR11, R0 ;  /* 0x0000000b0b0bdc24 */ /* 0x000fe4000f8e0200 */
[----:B------:R-:W-:-:S04]  /*1f00*/  @!P0 IMAD.WIDE.U32 R8, R9, 0x8, R42 ;  /* 0x0000000809088825 */ /* 0x000fc800078e002a */
[----:B------:R-:W-:Y:S02]  /*1f10*/  @!P5 IMAD.WIDE.U32 R10, R11, 0x8, R42 ;  /* 0x000000080b0ad825 */ /* 0x000fe400078e002a */
[----:B------:R-:W0:Y:S02]  /*1f20*/  @!P0 LDG.E.64 R8, desc[UR8][R8.64] ;  /* 0x0000000808088981 */ /* 0x000e24000c1e1b00 */
[--C-:B------:R-:W-:Y:S02]  /*1f30*/  @!P6 IMAD R13, R13, UR11, R0.reuse ;  /* 0x0000000b0d0dec24 */ /* 0x100fe4000f8e0200 */
[----:B------:R-:W2:Y:S01]  /*1f40*/  @!P5 LDG.E.64 R10, desc[UR8][R10.64] ;  /* 0x000000080a0ad981 */ /* 0x000ea2000c1e1b00 */
[----:B------:R-:W-:Y:S02]  /*1f50*/  @!P4 IMAD R15, R15, UR11, R0 ;  /* 0x0000000b0f0fcc24 */ /* 0x000fe4000f8e0200 */
[----:B------:R-:W-:-:S04]  /*1f60*/  @!P6 IMAD.WIDE.U32 R12, R13, 0x8, R42 ;  /* 0x000000080d0ce825 */ /* 0x000fc800078e002a */
[----:B------:R-:W-:Y:S02]  /*1f70*/  @!P4 IMAD.WIDE.U32 R14, R15, 0x8, R42 ;  /* 0x000000080f0ec825 */ /* 0x000fe400078e002a */
[----:B------:R-:W3:Y:S04]  /*1f80*/  @!P6 LDG.E.64 R12, desc[UR8][R12.64] ;  /* 0x000000080c0ce981 */ /* 0x000ee8000c1e1b00 */
[----:B------:R-:W4:Y:S01]  /*1f90*/  @!P4 LDG.E.64 R14, desc[UR8][R14.64] ;  /* 0x000000080e0ec981 */ /* 0x000f22000c1e1b00 */
[----:B------:R-:W-:-:S04]  /*1fa0*/  IADD3 R31, R31, 0x4, RZ ;  /* 0x000000041f1f7810 */ /* 0x000fc80007ffe0ff */
[----:B------:R-:W-:Y:S01]  /*1fb0*/  IADD3 R45, R31, 0x2, RZ ;  /* 0x000000021f2d7810 */ /* 0x000fe20007ffe0ff */
[----:B0-----:R-:W-:Y:S01]  /*1fc0*/  @!P0 FADD.FTZ R29, R29, R9 ;  /* 0x000000091d1d8221 */ /* 0x001fe20000010000 */
[----:B------:R-:W-:Y:S01]  /*1fd0*/  @!P0 FADD.FTZ R28, R28, R8 ;  /* 0x000000081c1c8221 */ /* 0x000fe20000010000 */
[----:B------:R-:W-:Y:S02]  /*1fe0*/  ISETP.EQ.OR P0, PT, R31, UR10, P3 ;  /* 0x0000000a1f007c0c */ /* 0x000fe40009f02670 */
[----:B--2---:R-:W-:Y:S01]  /*1ff0*/  @!P5 FADD.FTZ R29, R29, R11 ;  /* 0x0000000b1d1dd221 */ /* 0x004fe20000010000 */
[----:B------:R-:W-:Y:S01]  /*2000*/  IADD3 R11, R31, 0x1, RZ ;  /* 0x000000011f0b7810 */ /* 0x000fe20007ffe0ff */
[----:B------:R-:W-:-:S03]  /*2010*/  @!P5 FADD.FTZ R28, R28, R10 ;  /* 0x0000000a1c1cd221 */ /* 0x000fc60000010000 */
[----:B------:R-:W-:Y:S01]  /*2020*/  ISETP.EQ.OR P5, PT, R11, UR10, P3 ;  /* 0x0000000a0b007c0c */ /* 0x000fe20009fa2670 */
[----:B---3--:R-:W-:Y:S01]  /*2030*/  @!P6 FADD.FTZ R28, R28, R12 ;  /* 0x0000000c1c1ce221 */ /* 0x008fe20000010000 */
[----:B------:R-:W-:Y:S01]  /*2040*/  @!P6 FADD.FTZ R29, R29, R13 ;  /* 0x0000000d1d1de221 */ /* 0x000fe20000010000 */
[----:B------:R-:W-:Y:S02]  /*2050*/  IADD3 R13, R31, 0x3, RZ ;  /* 0x000000031f0d7810 */ /* 0x000fe40007ffe0ff */
[----:B------:R-:W-:Y:S01]  /*2060*/  ISETP.EQ.OR P6, PT, R45, UR10, P3 ;  /* 0x0000000a2d007c0c */ /* 0x000fe20009fc2670 */
[----:B----4-:R-:W-:Y:S01]  /*2070*/  @!P4 FADD.FTZ R28, R28, R14 ;  /* 0x0000000e1c1cc221 */ /* 0x010fe20000010000 */
[----:B------:R-:W-:Y:S01]  /*2080*/  @!P4 FADD.FTZ R29, R29, R15 ;  /* 0x0000000f1d1dc221 */ /* 0x000fe20000010000 */
[----:B------:R-:W-:Y:S01]  /*2090*/  ISETP.EQ.OR P4, PT, R13, UR10, P3 ;  /* 0x0000000a0d007c0c */ /* 0x000fe20009f82670 */
[----:B------:R-:W-:-:S04]  /*20a0*/  @!P0 IMAD R9, R31, UR11, R0 ;  /* 0x0000000b1f098c24 */ /* 0x000fc8000f8e0200 */
[----:B------:R-:W-:Y:S02]  /*20b0*/  @!P5 IMAD R11, R11, UR11, R0 ;  /* 0x0000000b0b0bdc24 */ /* 0x000fe4000f8e0200 */
[----:B------:R-:W-:-:S04]  /*20c0*/  @!P0 IMAD.WIDE.U32 R8, R9, 0x8, R42 ;  /* 0x0000000809088825 */ /* 0x000fc800078e002a */
[----:B------:R-:W-:Y:S02]  /*20d0*/  @!P5 IMAD.WIDE.U32 R10, R11, 0x8, R42 ;  /* 0x000000080b0ad825 */ /* 0x000fe400078e002a */
[----:B------:R-:W2:Y:S02]  /*20e0*/  @!P0 LDG.E.64 R8, desc[UR8][R8.64] ;  /* 0x0000000808088981 */ /* 0x000ea4000c1e1b00 */
[--C-:B------:R-:W-:Y:S02]  /*20f0*/  @!P6 IMAD R45, R45, UR11, R0.reuse ;  /* 0x0000000b2d2dec24 */ /* 0x100fe4000f8e0200 */
[----:B------:R-:W-:Y:S01]  /*2100*/  @!P4 IMAD R15, R13, UR11, R0 ;  /* 0x0000000b0d0fcc24 */ /* 0x000fe2000f8e0200 */
[----:B------:R-:W3:Y:S01]  /*2110*/  @!P5 LDG.E.64 R10, desc[UR8][R10.64] ;  /* 0x000000080a0ad981 */ /* 0x000ee2000c1e1b00 */
[----:B------:R-:W-:-:S04]  /*2120*/  @!P6 IMAD.WIDE.U32 R12, R45, 0x8, R42 ;  /* 0x000000082d0ce825 */ /* 0x000fc800078e002a */
[----:B------:R-:W-:Y:S02]  /*2130*/  @!P4 IMAD.WIDE.U32 R14, R15, 0x8, R42 ;  /* 0x000000080f0ec825 */ /* 0x000fe400078e002a */
[----:B------:R-:W4:Y:S04]  /*2140*/  @!P6 LDG.E.64 R12, desc[UR8][R12.64] ;  /* 0x000000080c0ce981 */ /* 0x000f28000c1e1b00 */
[----:B------:R-:W5:Y:S01]  /*2150*/  @!P4 LDG.E.64 R14, desc[UR8][R14.64] ;  /* 0x000000080e0ec981 */ /* 0x000f62000c1e1b00 */
        /* <DEDUP_REMOVED lines=9> */
[----:B------:R-:W-:-:S03]  /*21f0*/  @!P6 FADD.FTZ R29, R29, R13 ;  /* 0x0000000d1d1de221 */ /* 0x000fc60000010000 */
[----:B-----5:R-:W-:Y:S01]  /*2200*/  @!P4 FADD.FTZ R28, R28, R14 ;  /* 0x0000000e1c1cc221 */ /* 0x020fe20000010000 */
[----:B------:R-:W-:-:S07]  /*2210*/  @!P4 FADD.FTZ R29, R29, R15 ;  /* 0x0000000f1d1dc221 */ /* 0x000fce0000010000 */
.L_x_2216:
[----:B------:R-:W-:-:S13]  /*2220*/  ISETP.NE.OR P0, PT, R30, RZ, P0 ;  /* 0x000000ff1e00720c */ /* 0x000fda0000705670 */
[----:B------:R-:W-:Y:S05]  /*2230*/  @!P0 BRA `(.L_x_2212) ;  /* 0x00000000007c8947 */ /* 0x000fea0003800000 */
.L_x_2213:
[C---:B------:R-:W-:Y:S02]  /*2240*/  ISETP.EQ.OR P5, PT, R31.reuse, UR10, P3 ;  /* 0x0000000a1f007c0c */ /* 0x040fe40009fa2670 */
[C---:B------:R-:W-:Y:S02]  /*2250*/  IADD3 R11, R31.reuse, 0x1, RZ ;  /* 0x000000011f0b7810 */ /* 0x040fe40007ffe0ff */
[----:B------:R-:W-:Y:S02]  /*2260*/  IADD3 R13, R31, 0x2, RZ ;  /* 0x000000021f0d7810 */ /* 0x000fe40007ffe0ff */
[----:B------:R-:W-:Y:S02]  /*2270*/  ISETP.EQ.OR P6, PT, R11, UR10, P3 ;  /* 0x0000000a0b007c0c */ /* 0x000fe40009fc2670 */
[----:B------:R-:W-:Y:S02]  /*2280*/  IADD3 R15, R31, 0x3, RZ ;  /* 0x000000031f0f7810 */ /* 0x000fe40007ffe0ff */
[----:B------:R-:W-:-:S02]  /*2290*/  ISETP.EQ.OR P4, PT, R13, UR10, P3 ;  /* 0x0000000a0d007c0c */ /* 0x000fc40009f82670 */
[----:B------:R-:W-:Y:S01]  /*22a0*/  ISETP.EQ.OR P0, PT, R15, UR10, P3 ;  /* 0x0000000a0f007c0c */ /* 0x000fe20009f02670 */
[----:B------:R-:W-:-:S04]  /*22b0*/  @!P5 IMAD R9, R31, UR11, R0 ;  /* 0x0000000b1f09dc24 */ /* 0x000fc8000f8e0200 */
[----:B------:R-:W-:-:S04]  /*22c0*/  @!P5 IMAD.WIDE.U32 R8, R9, 0x8, R42 ;  /* 0x000000080908d825 */ /* 0x000fc800078e002a */
[--C-:B------:R-:W-:Y:S02]  /*22d0*/  @!P6 IMAD R11, R11, UR11, R0.reuse ;  /* 0x0000000b0b0bec24 */ /* 0x100fe4000f8e0200 */
[----:B------:R-:W0:Y:S01]  /*22e0*/  @!P5 LDG.E.64 R8, desc[UR8][R8.64] ;  /* 0x000000080808d981 */ /* 0x000e22000c1e1b00 */
[----:B------:R-:W-:Y:S02]  /*22f0*/  @!P4 IMAD R13, R13, UR11, R0 ;  /* 0x0000000b0d0dcc24 */ /* 0x000fe4000f8e0200 */
[----:B------:R-:W-:-:S04]  /*2300*/  @!P6 IMAD.WIDE.U32 R10, R11, 0x8, R42 ;  /* 0x000000080b0ae825 */ /* 0x000fc800078e002a */
[----:B------:R-:W-:Y:S02]  /*2310*/  @!P0 IMAD R15, R15, UR11, R0 ;  /* 0x0000000b0f0f8c24 */ /* 0x000fe4000f8e0200 */
[--C-:B------:R-:W-:Y:S01]  /*2320*/  @!P4 IMAD.WIDE.U32 R12, R13, 0x8, R42.reuse ;  /* 0x000000080d0cc825 */ /* 0x100fe200078e002a */
[----:B------:R-:W2:Y:S03]  /*2330*/  @!P6 LDG.E.64 R10, desc[UR8][R10.64] ;  /* 0x000000080a0ae981 */ /* 0x000ea6000c1e1b00 */
[----:B------:R-:W-:Y:S02]  /*2340*/  @!P0 IMAD.WIDE.U32 R14, R15, 0x8, R42 ;  /* 0x000000080f0e8825 */ /* 0x000fe400078e002a */
[----:B------:R-:W3:Y:S04]  /*2350*/  @!P4 LDG.E.64 R12, desc[UR8][R12.64] ;  /* 0x000000080c0cc981 */ /* 0x000ee8000c1e1b00 */
[----:B------:R-:W4:Y:S01]  /*2360*/  @!P0 LDG.E.64 R14, desc[UR8][R14.64] ;  /* 0x000000080e0e8981 */ /* 0x000f22000c1e1b00 */
[----:B------:R-:W-:-:S02]  /*2370*/  IADD3 R30, R30, -0x4, RZ ;  /* 0xfffffffc1e1e7810 */ /* 0x000fc40007ffe0ff */
[----:B------:R-:W-:Y:S01]  /*2380*/  IADD3 R31, R31, 0x4, RZ ;  /* 0x000000041f1f7810 */ /* 0x000fe20007ffe0ff */
[----:B0-----:R-:W-:Y:S01]  /*2390*/  @!P5 FADD.FTZ R28, R28, R8 ;  /* 0x000000081c1cd221 */ /* 0x001fe20000010000 */
[----:B------:R-:W-:Y:S01]  /*23a0*/  @!P5 FADD.FTZ R29, R29, R9 ;  /* 0x000000091d1dd221 */ /* 0x000fe20000010000 */
[----:B------:R-:W-:Y:S02]  /*23b0*/  ISETP.NE.AND P5, PT, R30, RZ, PT ;  /* 0x000000ff1e00720c */ /* 0x000fe40003fa5270 */
[----:B--2---:R-:W-:Y:S01]  /*23c0*/  @!P6 FADD.FTZ R28, R28, R10 ;  /* 0x0000000a1c1ce221 */ /* 0x004fe20000010000 */
[----:B------:R-:W-:-:S03]  /*23d0*/  @!P6 FADD.FTZ R29, R29, R11 ;  /* 0x0000000b1d1de221 */ /* 0x000fc60000010000 */
[----:B---3--:R-:W-:Y:S01]  /*23e0*/  @!P4 FADD.FTZ R28, R28, R12 ;  /* 0x0000000c1c1cc221 */ /* 0x008fe20000010000 */
[----:B------:R-:W-:-:S03]  /*23f0*/  @!P4 FADD.FTZ R29, R29, R13 ;  /* 0x0000000d1d1dc221 */ /* 0x000fc60000010000 */
[----:B----4-:R-:W-:Y:S01]  /*2400*/  @!P0 FADD.FTZ R28, R28, R14 ;  /* 0x0000000e1c1c8221 */ /* 0x010fe20000010000 */
[----:B------:R-:W-:Y:S02]  /*2410*/  @!P0 FADD.FTZ R29, R29, R15 ;  /* 0x0000000f1d1d8221 */ /* 0x000fe40000010000 */
[----:B------:R-:W-:Y:S05]  /*2420*/  @P5 BRA `(.L_x_2213) ;  /* 0xfffffffc00845947 */ /* 0x000fea000383ffff */
.L_x_2212:
        /* <DEDUP_REMOVED lines=11> */
.L_x_2218:
[----:B------:R-:W-:Y:S05]  /*24e0*/  BSYNC B0 ;  /* 0x0000000000007941 */ /* 0x000fea0003800000 */
.L_x_2217:
        /* <DEDUP_REMOVED lines=16> */
.L_x_2209:
[----:B------:R-:W-:Y:S01]  /*25f0*/  ULDC.64 UR6, c[0x0][0x218] ;  /* 0x0000860000067ab9 */ /* 0x000fe20000000a00 */
[----:B------:R-:W-:Y:S01]  /*2600*/  LOP3.LUT P0, RZ, R2, UR10, RZ, 0xfc, !PT ;  /* 0x0000000a02ff7c12 */ /* 0x000fe2000f80fcff */
[----:B------:R-:W-:Y:S01]  /*2610*/  ULDC UR14, c[0x0][0x2a4] ;  /* 0x0000a900000e7ab9 */ /* 0x000fe20000000800 */
[----:B------:R-:W-:Y:S01]  /*2620*/  ISETP.EQ.U32.AND P4, PT, RZ, UR6, PT ;  /* 0x00000006ff007c0c */ /* 0x000fe2000bf82070 */
[----:B------:R-:W-:Y:S01]  /*2630*/  UMOV UR6, 0x400 ;  /* 0x0000040000067882 */ /* 0x000fe20000000000 */
[----:B-1----:R-:W-:Y:S01]  /*2640*/  MOV R9, UR13 ;  /* 0x0000000d00097c02 */ /* 0x002fe20008000f00 */
        /* <DEDUP_REMOVED lines=8> */
[----:B------:R-:W-:Y:S02]  /*26d0*/  IADD3.X R15, R10, UR17, RZ, P4, !PT ;  /* 0x000000110a0f7c10 */ /* 0x000fe4000a7fe4ff */
[----:B------:R-:W-:Y:S01]  /*26e0*/  SHF.L.U32 R45, R16, 0x10, RZ ;  /* 0x00000010102d7819 */ /* 0x000fe200000006ff */
[----:B------:R-:W2:Y:S01]  /*26f0*/  @!P0 LDC.64 R30, c[0x0][0x218] ;  /* 0x00008600ff1e8b82 */ /* 0x000ea20000000a00 */
[----:B------:R-:W-:Y:S01]  /*2700*/  @!P0 FMUL.FTZ R8, R28, UR14 ;  /* 0x0000000e1c088c20 */ /* 0x000fe20008410000 */
[----:B------:R-:W-:Y:S02]  /*2710*/  IADD3.X R13, R10, UR19, RZ, P5, !PT ;  /* 0x000000130a0d7c10 */ /* 0x000fe4000affe4ff */
[----:B------:R-:W-:Y:S01]  /*2720*/  SHF.L.U32 R24, R24, 0x10, RZ ;  /* 0x0000001018187819 */ /* 0x000fe200000006ff */
[----:B------:R-:W-:Y:S01]  /*2730*/  IMAD.U32 R43, R26, 0x10000, RZ ;  /* 0x000100001a2b7824 */ /* 0x000fe200078e00ff */
[----:B------:R-:W-:Y:S01]  /*2740*/  ISETP.NE.AND P6, PT, RZ, UR12, PT ;  /* 0x0000000cff007c0c */ /* 0x000fe2000bfc5270 */
[----:B------:R-:W-:Y:S01]  /*2750*/  ULDC.64 UR16, c[0x0][0x278] ;  /* 0x00009e0000107ab9 */ /* 0x000fe20000000a00 */
[----:B-1----:R-:W-:-:S09]  /*2760*/  ULEA UR6, UR7, UR6, 0x18 ;  /* 0x0000000607067291 */ /* 0x002fd2000f8ec03f */
[----:B------:R-:W-:Y:S01]  /*2770*/  @!P3 STS.64 [UR6+0x50], R28 ;  /* 0x0000501cff00b988 */ /* 0x000fe20008000a06 */
[----:B--2---:R-:W-:-:S04]  /*2780*/  @!P0 IMAD.WIDE R30, R9, 0x8, R30 ;  /* 0x00000008091e8825 */ /* 0x004fc800078e021e */
[----:B------:R-:W-:-:S05]  /*2790*/  @!P0 FMUL.FTZ R9, R29, UR14 ;  /* 0x0000000e1d098c20 */ /* 0x000fca0008410000 */
[----:B------:R-:W-:Y:S01]  /*27a0*/  @!P0 STG.E.64 desc[UR8][R30.64], R8 ;  /* 0x000000081e008986 */ /* 0x000fe2000c101b08 */
[----:B------:R-:W-:Y:S06]  /*27b0*/  BAR.SYNC.DEFER_BLOCKING 0x0 ;  /* 0x0000000000007b1d */ /* 0x000fec0000010000 */
[----:B------:R-:W2:Y:S04]  /*27c0*/  LDG.E.U16 R19, desc[UR8][R14.64] ;  /* 0x000000080e137981 */ /* 0x000ea8000c1e1500 */
[----:B------:R-:W3:Y:S04]  /*27d0*/  LDG.E.U16 R40, desc[UR8][R12.64] ;  /* 0x000000080c287981 */ /* 0x000ee8000c1e1500 */
[----:B------:R-:W4:Y:S04]  /*27e0*/  LDG.E.U16 R41, desc[UR8][R14.64+0x2] ;  /* 0x000002080e297981 */ /* 0x000f28000c1e1500 */
[----:B------:R1:W5:Y:S04]  /*27f0*/  LDG.E.U16 R42, desc[UR8][R12.64+0x2] ;  /* 0x000002080c2a7981 */ /* 0x000368000c1e1500 */
[----:B------:R-:W0:Y:S02]  /*2800*/  LDS.64 R10, [UR6+0x50] ;  /* 0x00005006ff0a7984 */ /* 0x000e240008000a00 */
[----:B0-----:R-:W-:-:S04]  /*2810*/  FMUL.FTZ R10, R10, UR14 ;  /* 0x0000000e0a0a7c20 */ /* 0x001fc80008410000 */
[----:B------:R-:W-:-:S04]  /*2820*/  FMUL.FTZ R44, R10, R10 ;  /* 0x0000000a0a2c7220 */ /* 0x000fc80000410000 */
[----:B------:R-:W-:-:S05]  /*2830*/  FFMA.FTZ R11, R11, UR14, -R44 ;  /* 0x0000000e0b0b7c23 */ /* 0x000fca000801082c */
[----:B------:R-:W-:-:S13]  /*2840*/  FSETP.GTU.FTZ.AND P0, PT, R11, RZ, PT ;  /* 0x000000ff0b00720b */ /* 0x000fda0003f1c000 */
[----:B------:R-:W-:Y:S01]  /*2850*/  VOTEU.ANY UP0, P0 ;  /* 0x00000000003f7886 */ /* 0x000fe20000000100 */
[----:B------:R-:W-:-:S04]  /*2860*/  PLOP3.LUT P0, PT, PT, PT, UP0, 0x80, 0x0 ;  /* 0x000000000000781c */ /* 0x000fc80003f0f008 */
[----:B------:R-:W-:-:S09]  /*2870*/  @UP0 ULDC UR6, c[0x0][0x238] ;  /* 0x00008e0000060ab9 */ /* 0x000fd20000000800 */
[----:B------:R-:W-:-:S06]  /*2880*/  @P0 FADD.FTZ R8, R11, UR6 ;  /* 0x000000060b080e21 */ /* 0x000fcc0008010000 */
[----:B------:R-:W0:Y:S01]  /*2890*/  @P0 MUFU.RSQ R8, R8 ;  /* 0x0000000800080308 */ /* 0x000e220000001400 */
[----:B------:R-:W-:Y:S02]  /*28a0*/  SHF.L.U32 R9, R18, 0x10, RZ ;  /* 0x0000001012097819 */ /* 0x000fe400000006ff */
[----:B------:R-:W-:Y:S02]  /*28b0*/  PRMT R18, R26, 0x7632, R18 ;  /* 0x000076321a127816 */ /* 0x000fe40000000012 */
[----:B------:R-:W-:Y:S02]  /*28c0*/  SHF.L.U32 R11, R22, 0x10, RZ ;  /* 0x00000010160b7819 */ /* 0x000fe400000006ff */
[----:B-1----:R-:W-:Y:S02]  /*28d0*/  SHF.L.U32 R13, R17, 0x10, RZ ;  /* 0x00000010110d7819 */ /* 0x002fe400000006ff */
[----:B------:R-:W-:Y:S02]  /*28e0*/  PRMT R31, R20, 0x7632, R31 ;  /* 0x00007632141f7816 */ /* 0x000fe4000000001f */
[----:B------:R-:W-:-:S02]  /*28f0*/  SHF.L.U32 R12, R25, 0x10, RZ ;  /* 0x00000010190c7819 */ /* 0x000fc400000006ff */
[----:B0-----:R-:W-:Y:S02]  /*2900*/  @P0 R2UR UR7, R8 ;  /* 0x00000000080702ca */ /* 0x001fe400000e0000 */
[----:B------:R-:W-:Y:S02]  /*2910*/  PRMT R16, R27, 0x7632, R16 ;  /* 0x000076321b107816 */ /* 0x000fe40000000010 */
[----:B------:R-:W-:Y:S02]  /*2920*/  PRMT R17, R33, 0x7632, R17 ;  /* 0x0000763221117816 */ /* 0x000fe40000000011 */
[----:B------:R-:W-:Y:S02]  /*2930*/  SHF.L.U32 R25, R27, 0x10, RZ ;  /* 0x000000101b197819 */ /* 0x000fe400000006ff */
[----:B------:R-:W-:Y:S02]  /*2940*/  SHF.L.U32 R18, R18, 0x10, RZ ;  /* 0x0000001012127819 */ /* 0x000fe400000006ff */
[----:B------:R-:W-:-:S02]  /*2950*/  SHF.L.U32 R27, R20, 0x10, RZ ;  /* 0x00000010141b7819 */ /* 0x000fc400000006ff */
[----:B------:R-:W-:Y:S02]  /*2960*/  SHF.L.U32 R15, R32, 0x10, RZ ;  /* 0x00000010200f7819 */ /* 0x000fe400000006ff */
[----:B------:R-:W-:Y:S01]  /*2970*/  SHF.L.U32 R33, R33, 0x10, RZ ;  /* 0x0000001021217819 */ /* 0x000fe200000006ff */
[--C-:B------:R-:W-:Y:S01]  /*2980*/  FADD.FTZ R8, R11, -R10.reuse ;  /* 0x8000000a0b087221 */ /* 0x100fe20000010000 */
[----:B------:R-:W-:Y:S01]  /*2990*/  SHF.L.U32 R31, R31, 0x10, RZ ;  /* 0x000000101f1f7819 */ /* 0x000fe200000006ff */
[----:B------:R-:W-:Y:S01]  /*29a0*/  FADD.FTZ R9, -R10, R9 ;  /* 0x000000090a097221 */ /* 0x000fe20000010100 */
[----:B------:R-:W-:Y:S01]  /*29b0*/  SHF.L.U32 R16, R16, 0x10, RZ ;  /* 0x0000001010107819 */ /* 0x000fe200000006ff */
[--C-:B------:R-:W-:Y:S01]  /*29c0*/  FADD.FTZ R11, R24, -R10.reuse ;  /* 0x8000000a180b7221 */ /* 0x100fe20000010000 */
[----:B------:R-:W-:Y:S01]  /*29d0*/  SHF.L.U32 R17, R17, 0x10, RZ ;  /* 0x0000001011117819 */ /* 0x000fe200000006ff */
[----:B------:R-:W-:Y:S01]  /*29e0*/  FADD.FTZ R12, R12, -R10 ;  /* 0x8000000a0c0c7221 */ /* 0x000fe20000010000 */
[----:B------:R-:W-:Y:S01]  /*29f0*/  PRMT R29, R32, 0x7632, R29 ;  /* 0x00007632201d7816 */ /* 0x000fe2000000001d */
[----:B------:R-:W-:Y:S01]  /*2a00*/  FADD.FTZ R24, -R10, R18 ;  /* 0x000000120a187221 */ /* 0x000fe20000010100 */
[----:B------:R-:W-:Y:S01]  /*2a10*/  UMOV UR6, 0x3f800000 ;  /* 0x3f80000000067882 */ /* 0x000fe20000000000 */
[----:B------:R-:W-:Y:S01]  /*2a20*/  ISETP.GE.U32.AND P0, PT, R34, UR16, PT ;  /* 0x0000001022007c0c */ /* 0x000fe2000bf06070 */
[--C-:B------:R-:W-:Y:S01]  /*2a30*/  FADD.FTZ R14, R43, -R10.reuse ;  /* 0x8000000a2b0e7221 */ /* 0x100fe20000010000 */
[--C-:B------:R-:W-:Y:S01]  /*2a40*/  FADD.FTZ R18, R25, -R10.reuse ;  /* 0x8000000a19127221 */ /* 0x100fe20000010000 */
[--C-:B------:R-:W-:Y:S01]  /*2a50*/  FADD.FTZ R20, R27, -R10.reuse ;  /* 0x8000000a1b147221 */ /* 0x100fe20000010000 */
[--C-:B------:R-:W-:Y:S01]  /*2a60*/  FADD.FTZ R15, R15, -R10.reuse ;  /* 0x8000000a0f0f7221 */ /* 0x100fe20000010000 */
[----:B------:R-:W-:Y:S01]  /*2a70*/  FADD.FTZ R33, R33, -R10 ;  /* 0x8000000a21217221 */ /* 0x000fe20000010000 */
[----:B------:R-:W-:Y:S01]  /*2a80*/  @UP0 UMOV UR6, UR7 ;  /* 0x0000000700060c82 */ /* 0x000fe20008000000 */
[C---:B------:R-:W-:Y:S01]  /*2a90*/  FADD.FTZ R27, -R10.reuse, R31 ;  /* 0x0000001f0a1b7221 */ /* 0x040fe20000010100 */
[----:B------:R-:W-:Y:S01]  /*2aa0*/  SHF.L.U32 R29, R29, 0x10, RZ ;  /* 0x000000101d1d7819 */ /* 0x000fe200000006ff */
[C---:B------:R-:W-:Y:S01]  /*2ab0*/  FADD.FTZ R25, -R10.reuse, R16 ;  /* 0x000000100a197221 */ /* 0x040fe20000010100 */
[C---:B------:R-:W-:Y:S01]  /*2ac0*/  FADD.FTZ R30, -R10.reuse, R17 ;  /* 0x000000110a1e7221 */ /* 0x040fe20000010100 */
[----:B------:R-:W-:Y:S01]  /*2ad0*/  FMUL.FTZ R31, R9, UR6 ;  /* 0x00000006091f7c20 */ /* 0x000fe20008410000 */
[----:B------:R-:W-:Y:S01]  /*2ae0*/  FADD.FTZ R22, -R10, R45 ;  /* 0x0000002d0a167221 */ /* 0x000fe20000010100 */
[----:B------:R-:W-:Y:S01]  /*2af0*/  FMUL.FTZ R8, R8, UR6 ;  /* 0x0000000608087c20 */ /* 0x000fe20008410000 */
[----:B------:R-:W-:Y:S01]  /*2b00*/  FMUL.FTZ R11, R11, UR6 ;  /* 0x000000060b0b7c20 */ /* 0x000fe20008410000 */
[----:B------:R-:W-:Y:S01]  /*2b10*/  FMUL.FTZ R9, R12, UR6 ;  /* 0x000000060c097c20 */ /* 0x000fe20008410000 */
[----:B------:R-:W-:Y:S01]  /*2b20*/  ISETP.GE.AND.EX P0, PT, R21, UR17, PT, P0 ;  /* 0x0000001115007c0c */ /* 0x000fe2000bf06300 */
[----:B------:R-:W-:Y:S01]  /*2b30*/  FADD.FTZ R13, -R10, R13 ;  /* 0x0000000d0a0d7221 */ /* 0x000fe20000010100 */
[----:B------:R-:W-:Y:S01]  /*2b40*/  FMUL.FTZ R43, R18, UR6 ;  /* 0x00000006122b7c20 */ /* 0x000fe20008410000 */
[----:B------:R-:W-:Y:S01]  /*2b50*/  FMUL.FTZ R45, R20, UR6 ;  /* 0x00000006142d7c20 */ /* 0x000fe20008410000 */
[----:B------:R-:W-:Y:S01]  /*2b60*/  FMUL.FTZ R15, R15, UR6 ;  /* 0x000000060f0f7c20 */ /* 0x000fe20008410000 */
[----:B------:R-:W-:Y:S01]  /*2b70*/  FMUL.FTZ R33, R33, UR6 ;  /* 0x0000000621217c20 */ /* 0x000fe20008410000 */
[----:B------:R-:W-:Y:S01]  /*2b80*/  FADD.FTZ R29, -R10, R29 ;  /* 0x0000001d0a1d7221 */ /* 0x000fe20000010100 */
[----:B------:R-:W-:Y:S01]  /*2b90*/  ISETP.LT.U32.AND P0, PT, R2, 0x100, !P0 ;  /* 0x000001000200780c */ /* 0x000fe20004701070 */
[----:B------:R-:W-:Y:S01]  /*2ba0*/  FMUL.FTZ R13, R13, UR6 ;  /* 0x000000060d0d7c20 */ /* 0x000fe20008410000 */
[----:B--2---:R-:W-:-:S02]  /*2bb0*/  SHF.L.U32 R19, R19, 0x10, RZ ;  /* 0x0000001013137819 */ /* 0x004fc400000006ff */
[----:B---3--:R-:W-:Y:S02]  /*2bc0*/  SHF.L.U32 R40, R40, 0x10, RZ ;  /* 0x0000001028287819 */ /* 0x008fe400000006ff */
[----:B----4-:R-:W-:Y:S01]  /*2bd0*/  SHF.L.U32 R16, R41, 0x10, RZ ;  /* 0x0000001029107819 */ /* 0x010fe200000006ff */
[----:B------:R-:W-:Y:S01]  /*2be0*/  FMUL.FTZ R41, R14, UR6 ;  /* 0x000000060e297c20 */ /* 0x000fe20008410000 */
[----:B-----5:R-:W-:Y:S01]  /*2bf0*/  SHF.L.U32 R17, R42, 0x10, RZ ;  /* 0x000000102a117819 */ /* 0x020fe200000006ff */
[C-C-:B------:R-:W-:Y:S01]  /*2c00*/  FFMA.FTZ R28, R19.reuse, R8, R40.reuse ;  /* 0x00000008131c7223 */ /* 0x140fe20000010028 */
[C-C-:B------:R-:W-:Y:S01]  /*2c10*/  FFMA.FTZ R20, R19.reuse, R11, R40.reuse ;  /* 0x0000000b13147223 */ /* 0x140fe20000010028 */
[C-C-:B------:R-:W-:Y:S01]  /*2c20*/  FFMA.FTZ R26, R19.reuse, R9, R40.reuse ;  /* 0x00000009131a7223 */ /* 0x140fe20000010028 */
[C-C-:B------:R-:W-:Y:S01]  /*2c30*/  FFMA.FTZ R8, R19.reuse, R41, R40.reuse ;  /* 0x0000002913087223 */ /* 0x140fe20000010028 */
[C-C-:B------:R-:W-:Y:S01]  /*2c40*/  FFMA.FTZ R9, R19.reuse, R43, R40.reuse ;  /* 0x0000002b13097223 */ /* 0x140fe20000010028 */
[C-C-:B------:R-:W-:Y:S01]  /*2c50*/  FFMA.FTZ R10, R19.reuse, R45, R40.reuse ;  /* 0x0000002d130a7223 */ /* 0x140fe20000010028 */
[C-C-:B------:R-:W-:Y:S01]  /*2c60*/  FFMA.FTZ R11, R19.reuse, R15, R40.reuse ;  /* 0x0000000f130b7223 */ /* 0x140fe20000010028 */
[----:B------:R-:W-:Y:S01]  /*2c70*/  FFMA.FTZ R12, R19, R33, R40 ;  /* 0x00000021130c7223 */ /* 0x000fe20000010028 */
        /* <DEDUP_REMOVED lines=12> */
.L_x_2219:
[----:B------:R-:W-:Y:S04]  /*2d40*/  BSSY B0, `(.L_x_2220) ;  /* 0x000000f000007945 */ /* 0x000fe80003800000 */
[----:B------:R-:W-:Y:S05]  /*2d50*/  @P2 BRA `(.L_x_2221) ;  /* 0x0000000000342947 */ /* 0x000fea0003800000 */
        /* <DEDUP_REMOVED lines=13> */
.L_x_2221:
[----:B------:R-:W-:Y:S05]  /*2e30*/  BSYNC B0 ;  /* 0x0000000000007941 */ /* 0x000fea0003800000 */
.L_x_2220:
        /* <DEDUP_REMOVED lines=12> */
.L_x_2222:
        /* <DEDUP_REMOVED lines=14> */
.L_x_2224:
[----:B------:R-:W-:Y:S05]  /*2fe0*/  BSYNC B0 ;  /* 0x0000000000007941 */ /* 0x000fea0003800000 */
.L_x_2223:
[C---:B0-----:R-:W-:Y:S01]  /*2ff0*/  IADD3 R31, R35.reuse, 0x60, RZ ;  /* 0x00000060231f7810 */ /* 0x041fe20007ffe0ff */
[----:B-1----:R-:W-:Y:S01]  /*3000*/  FMUL.FTZ R18, R22, UR6 ;  /* 0x0000000616127c20 */ /* 0x002fe20008410000 */
[----:B------:R-:W-:Y:S01]  /*3010*/  IADD3 R15, R35, 0x80, RZ ;  /* 0x00000080230f7810 */ /* 0x000fe20007ffe0ff */
[----:B------:R-:W-:Y:S01]  /*3020*/  FMUL.FTZ R24, R24, UR6 ;  /* 0x0000000618187c20 */ /* 0x000fe20008410000 */
[----:B------:R-:W-:Y:S01]  /*3030*/  SHF.R.S32.HI R14, RZ, 0x1f, R4 ;  /* 0x0000001fff0e7819 */ /* 0x000fe20000011404 */
[----:B------:R-:W-:Y:S01]  /*3040*/  FMUL.FTZ R22, R25, UR6 ;  /* 0x0000000619167c20 */ /* 0x000fe20008410000 */
[----:B------:R-:W-:Y:S01]  /*3050*/  SHF.R.S32.HI R13, RZ, 0x1f, R6 ;  /* 0x0000001fff0d7819 */ /* 0x000fe20000011406 */
[----:B------:R-:W-:Y:S01]  /*3060*/  FMUL.FTZ R32, R27, UR6 ;  /* 0x000000061b207c20 */ /* 0x000fe20008410000 */
[----:B------:R-:W-:Y:S01]  /*3070*/  ISETP.GE.U32.AND P5, PT, R31, UR16, PT ;  /* 0x000000101f007c0c */ /* 0x000fe2000bfa6070 */
[----:B------:R-:W-:Y:S01]  /*3080*/  FMUL.FTZ R40, R29, UR6 ;  /* 0x000000061d287c20 */ /* 0x000fe20008410000 */
[----:B------:R-:W-:Y:S01]  /*3090*/  ISETP.GE.U32.AND P0, PT, R15, UR16, PT ;  /* 0x000000100f007c0c */ /* 0x000fe2000bf06070 */
[----:B------:R-:W-:Y:S01]  /*30a0*/  FMUL.FTZ R30, R30, UR6 ;  /* 0x000000061e1e7c20 */ /* 0x000fe20008410000 */
[----:B------:R-:W-:Y:S01]  /*30b0*/  ISETP.GE.U32.AND P2, PT, R4, UR16, PT ;  /* 0x0000001004007c0c */ /* 0x000fe2000bf46070 */
[C---:B------:R-:W-:Y:S01]  /*30c0*/  FFMA.FTZ R25, R16.reuse, R24, R17 ;  /* 0x0000001810197223 */ /* 0x040fe20000010011 */
[----:B------:R-:W-:Y:S01]  /*30d0*/  SHF.R.S32.HI R28, RZ, 0x1f, R31 ;  /* 0x0000001fff1c7819 */ /* 0x000fe2000001141f */
[C---:B------:R-:W-:Y:S01]  /*30e0*/  FFMA.FTZ R22, R16.reuse, R22, R17 ;  /* 0x0000001610167223 */ /* 0x040fe20000010011 */
[----:B------:R-:W-:Y:S01]  /*30f0*/  SHF.R.S32.HI R20, RZ, 0x1f, R15 ;  /* 0x0000001fff147819 */ /* 0x000fe2000001140f */
[--C-:B------:R-:W-:Y:S01]  /*3100*/  FFMA.FTZ R27, R16, R32, R17.reuse ;  /* 0x00000020101b7223 */ /* 0x100fe20000010011 */
[----:B------:R-:W-:Y:S01]  /*3110*/  ISETP.GE.U32.AND P3, PT, R6, UR16, PT ;  /* 0x0000001006007c0c */ /* 0x000fe2000bf66070 */
[C-C-:B------:R-:W-:Y:S01]  /*3120*/  FFMA.FTZ R24, R16.reuse, R40, R17.reuse ;  /* 0x0000002810187223 */ /* 0x140fe20000010011 */
[----:B------:R-:W-:Y:S01]  /*3130*/  ISETP.GE.U32.AND P4, PT, R5, UR16, PT ;  /* 0x0000001005007c0c */ /* 0x000fe2000bf86070 */
[--C-:B------:R-:W-:Y:S01]  /*3140*/  FFMA.FTZ R29, R16, R30, R17.reuse ;  /* 0x0000001e101d7223 */ /* 0x100fe20000010011 */
[----:B------:R-:W-:Y:S01]  /*3150*/  ISETP.GE.AND.EX P5, PT, R28, UR17, PT, P5 ;  /* 0x000000111c007c0c */ /* 0x000fe2000bfa6350 */
[----:B------:R-:W-:Y:S01]  /*3160*/  FFMA.FTZ R33, R16, R18, R17 ;  /* 0x0000001210217223 */ /* 0x000fe20000010011 */
[----:B------:R-:W-:-:S02]  /*3170*/  ISETP.GE.AND.EX P0, PT, R20, UR17, PT, P0 ;  /* 0x0000001114007c0c */ /* 0x000fc4000bf06300 */
[----:B------:R-:W-:Y:S02]  /*3180*/  ISETP.GE.AND.EX P2, PT, R14, UR17, PT, P2 ;  /* 0x000000110e007c0c */ /* 0x000fe4000bf46320 */
[----:B------:R-:W-:Y:S02]  /*3190*/  ISETP.GE.AND.EX P3, PT, R13, UR17, PT, P3 ;  /* 0x000000110d007c0c */ /* 0x000fe4000bf66330 */
[----:B------:R-:W-:Y:S02]  /*31a0*/  ISETP.GE.AND.EX P4, PT, R23, UR17, PT, P4 ;  /* 0x0000001117007c0c */ /* 0x000fe4000bf86340 */
[C---:B------:R-:W-:Y:S02]  /*31b0*/  ISETP.LT.U32.AND P5, PT, R2.reuse, 0x100, !P5 ;  /* 0x000001000200780c */ /* 0x040fe40006fa1070 */
[C---:B------:R-:W-:Y:S02]  /*31c0*/  ISETP.LT.U32.AND P0, PT, R2.reuse, 0x100, !P0 ;  /* 0x000001000200780c */ /* 0x040fe40004701070 */
[----:B------:R-:W-:-:S02]  /*31d0*/  ISETP.LT.U32.AND P2, PT, R2, 0x100, !P2 ;  /* 0x000001000200780c */ /* 0x000fc40005741070 */
        /* <DEDUP_REMOVED lines=13> */
.L_x_2225:
[----:B------:R-:W-:Y:S04]  /*32b0*/  BSSY B0, `(.L_x_2226) ;  /* 0x0000010000007945 */ /* 0x000fe80003800000 */
[----:B------:R-:W-:Y:S05]  /*32c0*/  @P1 BRA `(.L_x_2227) ;  /* 0x0000000000381947 */ /* 0x000fea0003800000 */
[----:B------:R-:W-:Y:S01]  /*32d0*/  IADD3 R19, R35, 0x40, RZ ;  /* 0x0000004023137810 */ /* 0x000fe20007ffe0ff */
[----:B------:R-:W-:Y:S01]  /*32e0*/  ULDC.64 UR14, c[0x0][0x270] ;  /* 0x00009c00000e7ab9 */ /* 0x000fe20000000a00 */
[----:B------:R-:W-:Y:S02]  /*32f0*/  MOV R17, R37 ;  /* 0x0000002500117202 */ /* 0x000fe40000000f00 */
[----:B------:R-:W-:Y:S02]  /*3300*/  SHF.R.S32.HI R16, RZ, 0x1f, R19 ;  /* 0x0000001fff107819 */ /* 0x000fe40000011413 */
[----:B------:R-:W-:-:S03]  /*3310*/  F2FP.BF16.F32.PACK_AB R33, R33, R26 ;  /* 0x0000001a2121723e */ /* 0x000fc600000010ff */
[----:B------:R-:W-:Y:S01]  /*3320*/  IMAD R18, R16, UR14, RZ ;  /* 0x0000000e10127c24 */ /* 0x000fe2000f8e02ff */
[----:B------:R-:W-:-:S05]  /*3330*/  MOV R16, R38 ;  /* 0x0000002600107202 */ /* 0x000fca0000000f00 */
[----:B------:R-:W-:-:S04]  /*3340*/  IMAD.WIDE.U32 R16, R19, UR14, R16 ;  /* 0x0000000e13107c25 */ /* 0x000fc8000f8e0010 */
[----:B------:R-:W-:Y:S01]  /*3350*/  IMAD R19, R19, UR15, R18 ;  /* 0x0000000f13137c24 */ /* 0x000fe2000f8e0212 */
[----:B------:R-:W-:Y:S02]  /*3360*/  ULDC.64 UR14, c[0x0][0x210] ;  /* 0x00008400000e7ab9 */ /* 0x000fe40000000a00 */
[----:B------:R-:W-:Y:S02]  /*3370*/  LEA R18, P1, R16, UR14, 0x1 ;  /* 0x0000000e10127c11 */ /* 0x000fe4000f8208ff */
[----:B------:R-:W-:-:S04]  /*3380*/  IADD3 R19, R17, R19, RZ ;  /* 0x0000001311137210 */ /* 0x000fc80007ffe0ff */
[----:B------:R-:W-:-:S05]  /*3390*/  LEA.HI.X R19, R16, UR15, R19, 0x1, P1 ;  /* 0x0000000f10137c11 */ /* 0x000fca00088f0c13 */
[----:B------:R0:W-:Y:S02]  /*33a0*/  STG.E desc[UR8][R18.64], R33 ;  /* 0x0000002112007986 */ /* 0x0001e4000c101908 */
.L_x_2227:
[----:B------:R-:W-:Y:S05]  /*33b0*/  BSYNC B0 ;  /* 0x0000000000007941 */ /* 0x000fea0003800000 */
.L_x_2226:
        /* <DEDUP_REMOVED lines=11> */
.L_x_2228:
[----:B------:R-:W-:Y:S04]  /*3470*/  BSSY B0, `(.L_x_2229) ;  /* 0x000000e000007945 */ /* 0x000fe80003800000 */
[----:B------:R-:W-:Y:S05]  /*3480*/  @!P5 BRA `(.L_x_2230) ;  /* 0x000000000030d947 */ /* 0x000fea0003800000 */
        /* <DEDUP_REMOVED lines=8> */
[----:B0-----:R-:W-:Y:S02]  /*3510*/  LEA R18, P1, R16, UR14, 0x1 ;  /* 0x0000000e10127c11 */ /* 0x001fe4000f8208ff */
[----:B------:R-:W-:-:S04]  /*3520*/  IADD3 R31, R17, R31, RZ ;  /* 0x0000001f111f7210 */ /* 0x000fc80007ffe0ff */
[----:B------:R-:W-:-:S05]  /*3530*/  LEA.HI.X R19, R16, UR15, R31, 0x1, P1 ;  /* 0x0000000f10137c11 */ /* 0x000fca00088f0c1f */
[----:B------:R1:W-:Y:S02]  /*3540*/  STG.E desc[UR8][R18.64], R25 ;  /* 0x0000001912007986 */ /* 0x0003e4000c101908 */
.L_x_2230:
[----:B------:R-:W-:Y:S05]  /*3550*/  BSYNC B0 ;  /* 0x0000000000007941 */ /* 0x000fea0003800000 */
.L_x_2229:
        /* <DEDUP_REMOVED lines=11> */
.L_x_2231:
        /* <DEDUP_REMOVED lines=10> */
[----:B01----:R-:W-:Y:S02]  /*36b0*/  LEA R18, P0, R16, UR14, 0x1 ;  /* 0x0000000e10127c11 */ /* 0x003fe4000f8008ff */
[----:B------:R-:W-:-:S04]  /*36c0*/  IADD3 R15, R17, R15, RZ ;  /* 0x0000000f110f7210 */ /* 0x000fc80007ffe0ff */
[----:B------:R-:W-:-:S05]  /*36d0*/  LEA.HI.X R19, R16, UR15, R15, 0x1, P0 ;  /* 0x0000000f10137c11 */ /* 0x000fca00080f0c0f */
[----:B------:R2:W-:Y:S02]  /*36e0*/  STG.E desc[UR8][R18.64], R9 ;  /* 0x0000000912007986 */ /* 0x0005e4000c101908 */
.L_x_2233:
[----:B------:R-:W-:Y:S05]  /*36f0*/  BSYNC B0 ;  /* 0x0000000000007941 */ /* 0x000fea0003800000 */
.L_x_2232:
[----:B------:R-:W-:Y:S05]  /*3700*/  @!P6 BRA `(.L_x_2234) ;  /* 0x000000000028e947 */ /* 0x000fea0003800000 */
[----:B------:R-:W-:Y:S01]  /*3710*/  FMUL.FTZ R8, R10, -1.4426950216293334961 ;  /* 0xbfb8aa3b0a087820 */ /* 0x000fe20000410000 */
[----:B------:R-:W-:-:S05]  /*3720*/  FMUL.FTZ R15, R27, -1.4426950216293334961 ;  /* 0xbfb8aa3b1b0f7820 */ /* 0x000fca0000410000 */
[----:B------:R-:W2:Y:S08]  /*3730*/  MUFU.EX2 R8, R8 ;  /* 0x0000000800087308 */ /* 0x000eb00000000800 */
[----:B------:R-:W3:Y:S01]  /*3740*/  MUFU.EX2 R15, R15 ;  /* 0x0000000f000f7308 */ /* 0x000ee20000000800 */
[----:B--2---:R-:W-:-:S07]  /*3750*/  FADD.FTZ R9, R8, 1 ;  /* 0x3f80000008097421 */ /* 0x004fce0000010000 */
[----:B------:R-:W2:Y:S01]  /*3760*/  MUFU.RCP R9, R9 ;  /* 0x0000000900097308 */ /* 0x000ea20000001000 */
[----:B---3--:R-:W-:-:S07]  /*3770*/  FADD.FTZ R16, R15, 1 ;  /* 0x3f8000000f107421 */ /* 0x008fce0000010000 */
[----:B------:R-:W3:Y:S01]  /*3780*/  MUFU.RCP R16, R16 ;  /* 0x0000001000107308 */ /* 0x000ee20000001000 */
[----:B--2---:R-:W-:Y:S01]  /*3790*/  FMUL.FTZ R10, R10, R9 ;  /* 0x000000090a0a7220 */ /* 0x004fe20000410000 */
[----:B---3--:R-:W-:-:S07]  /*37a0*/  FMUL.FTZ R27, R27, R16 ;  /* 0x000000101b1b7220 */ /* 0x008fce0000410000 */
.L_x_2234:
[----:B------:R-:W-:Y:S04]  /*37b0*/  BSSY B0, `(.L_x_2235) ;  /* 0x000000e000007945 */ /* 0x000fe80003800000 */
[----:B------:R-:W-:Y:S05]  /*37c0*/  @!P2 BRA `(.L_x_2236) ;  /* 0x000000000030a947 */ /* 0x000fea0003800000 */
[----:B------:R-:W-:Y:S01]  /*37d0*/  ULDC.64 UR14, c[0x0][0x270] ;  /* 0x00009c00000e7ab9 */ /* 0x000fe20000000a00 */
[----:B------:R-:W-:Y:S01]  /*37e0*/  MOV R15, R37 ;  /* 0x00000025000f7202 */ /* 0x000fe20000000f00 */
[----:B--2---:R-:W-:Y:S01]  /*37f0*/  IMAD R9, R14, UR14, RZ ;  /* 0x0000000e0e097c24 */ /* 0x004fe2000f8e02ff */
        /* <DEDUP_REMOVED lines=9> */
.L_x_2236:
[----:B------:R-:W-:Y:S05]  /*3890*/  BSYNC B0 ;  /* 0x0000000000007941 */ /* 0x000fea0003800000 */
.L_x_2235:
[----:B------:R-:W-:Y:S05]  /*38a0*/  @!P6 BRA `(.L_x_2237) ;  /* 0x000000000028e947 */ /* 0x000fea0003800000 */
[----:B------:R-:W-:Y:S01]  /*38b0*/  FMUL.FTZ R14, R24, -1.4426950216293334961 ;  /* 0xbfb8aa3b180e7820 */ /* 0x000fe20000410000 */
[----:B---3--:R-:W-:-:S05]  /*38c0*/  FMUL.FTZ R8, R11, -1.4426950216293334961 ;  /* 0xbfb8aa3b0b087820 */ /* 0x008fca0000410000 */
[----:B------:R-:W3:Y:S08]  /*38d0*/  MUFU.EX2 R14, R14 ;  /* 0x0000000e000e7308 */ /* 0x000ef00000000800 */
[----:B------:R-:W2:Y:S01]  /*38e0*/  MUFU.EX2 R8, R8 ;  /* 0x0000000800087308 */ /* 0x000ea20000000800 */
[----:B---3--:R-:W-:-:S07]  /*38f0*/  FADD.FTZ R15, R14, 1 ;  /* 0x3f8000000e0f7421 */ /* 0x008fce0000010000 */
[----:B------:R-:W3:Y:S01]  /*3900*/  MUFU.RCP R15, R15 ;  /* 0x0000000f000f7308 */ /* 0x000ee20000001000 */
[----:B--2---:R-:W-:-:S07]  /*3910*/  FADD.FTZ R9, R8, 1 ;  /* 0x3f80000008097421 */ /* 0x004fce0000010000 */
[----:B------:R-:W2:Y:S01]  /*3920*/  MUFU.RCP R10, R9 ;  /* 0x00000009000a7308 */ /* 0x000ea20000001000 */
[----:B---3--:R-:W-:Y:S01]  /*3930*/  FMUL.FTZ R24, R24, R15 ;  /* 0x0000000f18187220 */ /* 0x008fe20000410000 */
[----:B--2---:R-:W-:-:S07]  /*3940*/  FMUL.FTZ R11, R11, R10 ;  /* 0x0000000a0b0b7220 */ /* 0x004fce0000410000 */
.L_x_2237:
[----:B------:R-:W-:Y:S04]  /*3950*/  BSSY B0, `(.L_x_2238) ;  /* 0x000000e000007945 */ /* 0x000fe80003800000 */
[----:B------:R-:W-:Y:S05]  /*3960*/  @!P3 BRA `(.L_x_2239) ;  /* 0x000000000030b947 */ /* 0x000fea0003800000 */
[----:B------:R-:W-:Y:S01]  /*3970*/  ULDC.64 UR14, c[0x0][0x270] ;  /* 0x00009c00000e7ab9 */ /* 0x000fe20000000a00 */
[----:B---3--:R-:W-:Y:S01]  /*3980*/  MOV R8, R38 ;  /* 0x0000002600087202 */ /* 0x008fe20000000f00 */
[----:B------:R-:W-:Y:S01]  /*3990*/  IMAD R13, R13, UR14, RZ ;  /* 0x0000000e0d0d7c24 */ /* 0x000fe2000f8e02ff */
[----:B--2---:R-:W-:Y:S02]  /*39a0*/  MOV R9, R37 ;  /* 0x0000002500097202 */ /* 0x004fe40000000f00 */
        /* <DEDUP_REMOVED lines=8> */
.L_x_2239:
[----:B------:R-:W-:Y:S05]  /*3a30*/  BSYNC B0 ;  /* 0x0000000000007941 */ /* 0x000fea0003800000 */
.L_x_2238:
[----:B------:R-:W-:Y:S05]  /*3a40*/  @!P6 BRA `(.L_x_2240) ;  /* 0x000000000028e947 */ /* 0x000fea0003800000 */
[----:B---34-:R-:W-:Y:S01]  /*3a50*/  FMUL.FTZ R8, R12, -1.4426950216293334961 ;  /* 0xbfb8aa3b0c087820 */ /* 0x018fe20000410000 */
        /* <DEDUP_REMOVED lines=9> */
.L_x_2240:
[----:B------:R-:W-:Y:S04]  /*3af0*/  BSSY B0, `(.L_x_2241) ;  /* 0x000000d000007945 */ /* 0x000fe80003800000 */
[----:B------:R-:W-:Y:S05]  /*3b00*/  @!P4 BRA `(.L_x_2242) ;  /* 0x00000000002cc947 */ /* 0x000fea0003800000 */
[----:B------:R-:W-:Y:S01]  /*3b10*/  ULDC.64 UR6, c[0x0][0x270] ;  /* 0x00009c0000067ab9 */ /* 0x000fe20000000a00 */
[----:B------:R-:W-:Y:S01]  /*3b20*/  MOV R36, R38 ;  /* 0x0000002600247202 */ /* 0x000fe20000000f00 */
[----:B---34-:R-:W-:Y:S01]  /*3b30*/  IMAD R8, R23, UR6, RZ ;  /* 0x0000000617087c24 */ /* 0x018fe2000f8e02ff */
[----:B------:R-:W-:-:S03]  /*3b40*/  F2FP.BF16.F32.PACK_AB R29, R29, R12 ;  /* 0x0000000c1d1d723e */ /* 0x000fc600000010ff */
[----:B------:R-:W-:-:S04]  /*3b50*/  IMAD.WIDE.U32 R36, R5, UR6, R36 ;  /* 0x0000000605247c25 */ /* 0x000fc8000f8e0024 */
[----:B--2---:R-:W-:Y:S01]  /*3b60*/  IMAD R9, R5, UR7, R8 ;  /* 0x0000000705097c24 */ /* 0x004fe2000f8e0208 */
[----:B------:R-:W-:Y:S02]  /*3b70*/  ULDC.64 UR6, c[0x0][0x210] ;  /* 0x0000840000067ab9 */ /* 0x000fe40000000a00 */
[----:B------:R-:W-:Y:S02]  /*3b80*/  LEA R8, P0, R36, UR6, 0x1 ;  /* 0x0000000624087c11 */ /* 0x000fe4000f8008ff */
[----:B------:R-:W-:-:S04]  /*3b90*/  IADD3 R9, R37, R9, RZ ;  /* 0x0000000925097210 */ /* 0x000fc80007ffe0ff */
[----:B------:R-:W-:-:S05]  /*3ba0*/  LEA.HI.X R9, R36, UR7, R9, 0x1, P0 ;  /* 0x0000000724097c11 */ /* 0x000fca00080f0c09 */
[----:B------:R2:W-:Y:S02]  /*3bb0*/  STG.E desc[UR8][R8.64], R29 ;  /* 0x0000001d08007986 */ /* 0x0005e4000c101908 */
.L_x_2242:
[----:B------:R-:W-:Y:S05]  /*3bc0*/  BSYNC B0 ;  /* 0x0000000000007941 */ /* 0x000fea0003800000 */
.L_x_2241:
[----:B------:R-:W-:Y:S02]  /*3bd0*/  UIADD3 UR13, UR11, UR13, URZ ;  /* 0x0000000d0b0d7290 */ /* 0x000fe4000fffe03f */
[----:B------:R-:W-:Y:S02]  /*3be0*/  UIADD3 UR4, UR4, 0x1, URZ ;  /* 0x0000000104047890 */ /* 0x000fe4000fffe03f */
[----:B------:R-:W-:-:S06]  /*3bf0*/  UISETP.GE.AND UP0, UPT, UR13, UR5, UPT ;  /* 0x000000050d00728c */ /* 0x000fcc000bf06270 */
[----:B------:R-:W-:-:S13]  /*3c00*/  PLOP3.LUT P0, PT, PT, PT, UP0, 0x80, 0x0 ;  /* 0x000000000000781c */ /* 0x000fda0003f0f008 */
[----:B------:R-:W-:Y:S05]  /*3c10*/  @!P0 BRA `(.L_x_2243) ;  /* 0xffffffc400788947 */ /* 0x000fea000383ffff */
[----:B------:R-:W-:Y:S05]  /*3c20*/  EXIT ;  /* 0x000000000000794d */ /* 0x000fea0003800000 */
.L_x_2244:
        /* <DEDUP_REMOVED lines=13> */
.L_x_3338:


//--------------------- .text._Z35group_norm_nhwc_fwd_one_pass_kernelI11Bf16IOBf16WLi512ELi16ELi256EEv26Group_norm_nhwc_fwd_params --------------------------
	.section	.text._Z35group_norm_nhwc_fwd_one_pass_kernelI11Bf16IOBf16WLi512ELi16ELi256EEv26Group_norm_nhwc_fwd_params,"ax",@progbits
	.align	128
        .global         _Z35group_norm_nhwc_fwd_one_pass_kernelI11Bf16IOBf16WLi512ELi16ELi256EEv26Group_norm_nhwc_fwd_params
        .type           _Z35group_norm_nhwc_fwd_one_pass_kernelI11Bf16IOBf16WLi512ELi16ELi256EEv26Group_norm_nhwc_fwd_params,@function
        .size           _Z35group_norm_nhwc_fwd_one_pass_kernelI11Bf16IOBf16WLi512ELi16ELi256EEv26Group_norm_nhwc_fwd_params,(.L_x_3339 - _Z35group_norm_nhwc_fwd_one_pass_kernelI11Bf16IOBf16WLi512ELi16ELi256EEv26Group_norm_nhwc_fwd_params)
        .other          _Z35group_norm_nhwc_fwd_one_pass_kernelI11Bf16IOBf16WLi512ELi16ELi256EEv26Group_norm_nhwc_fwd_params,@"STO_CUDA_ENTRY STV_DEFAULT"
_Z35group_norm_nhwc_fwd_one_pass_kernelI11Bf16IOBf16WLi512ELi16ELi256EEv26Group_norm_nhwc_fwd_params:
.text._Z35group_norm_nhwc_fwd_one_pass_kernelI11Bf16IOBf16WLi512ELi16ELi256EEv26Group_norm_nhwc_fwd_params:
        /* <DEDUP_REMOVED lines=21> */
.L_x_2306:
[----:B0--34-:R-:W0:Y:S01]  /*0150*/  LDC R11, c[0x0][0x288] ;  /* 0x0000a200ff0b7b82 */ /* 0x019e220000000800 */
        /* <DEDUP_REMOVED lines=24> */
[----:B-1----:R-:W-:-:S04]  /*02e0*/  IMAD R4, R9, UR7, R4 ;  /* 0x0000000709047c24 */ /* 0x002fc8000f8e0204 */
[C---:B------:R-:W-:Y:S01]  /*02f0*/  VIADD R23, R4.reuse, 0x60 ;  /* 0x0000006004177836 */ /* 0x040fe20000000000 */
[C---:B------:R-:W-:Y:S01]  /*0300*/  IADD3 R8, R4.reuse, 0x80, RZ ;  /* 0x0000008004087810 */ /* 0x040fe20007ffe0ff */
[----:B------:R-:W-:-:S04]  /*0310*/  VIADD R57, R4, 0x180 ;  /* 0x0000018004397836 */ /* 0x000fc80000000000 */
        /* <DEDUP_REMOVED lines=37> */
[----:B------:R-:W-:-:S02]  /*0570*/  P2R R54, PR, RZ, 0x20 ;  /* 0x00000020ff367803 */ /* 0x000fc40000000000 */
[----:B------:R-:W-:Y:S01]  /*0580*/  ISETP.GE.OR.EX P6, PT, R25, UR15, P4, P2 ;  /* 0x0000000f19007c0c */ /* 0x000fe2000a7c6720 */
[----:B------:R-:W3:Y:S01]  /*0590*/  @!P1 LDC.64 R16, c[0x0][0x270] ;  /* 0x00009c00ff109b82 */ /* 0x000ee20000000a00 */
[----:B------:R-:W-:Y:S01]  /*05a0*/  IADD3 R61, R59, R61, RZ ;  /* 0x0000003d3b3d7210 */ /* 0x000fe20007ffe0ff */
[----:B0-----:R-:W-:Y:S01]  /*05b0*/  @!P3 IMAD R10, R5, R28, RZ ;  /* 0x0000001c050ab224 */ /* 0x001fe200078e02ff */
[----:B------:R-:W-:Y:S02]  /*05c0*/  @!P3 MOV R60, R58 ;  /* 0x0000003a003cb202 */ /* 0x000fe40000000f00 */
[----:B------:R-:W-:Y:S01]  /*05d0*/  SHF.R.S32.HI R65, RZ, 0x1f, R57 ;  /* 0x0000001fff417819 */ /* 0x000fe20000011439 */
[C---:B------:R-:W-:Y:S01]  /*05e0*/  @!P3 IMAD R29, R4.reuse, R29, R10 ;  /* 0x0000001d041db224 */ /* 0x040fe200078e020a */
[----:B------:R-:W-:Y:S01]  /*05f0*/  P2R R55, PR, RZ, 0x40 ;  /* 0x00000040ff377803 */ /* 0x000fe20000000000 */
[----:B------:R-:W0:Y:S01]  /*0600*/  @!P0 LDC.64 R32, c[0x0][0x220] ;  /* 0x00008800ff208b82 */ /* 0x000e220000000a00 */
[----:B------:R-:W-:Y:S01]  /*0610*/  @!P3 IMAD.WIDE.U32 R20, R4, R28, R60 ;  /* 0x0000001c0414b225 */ /* 0x000fe200078e003c */
[----:B------:R-:W-:-:S04]  /*0620*/  P2R R28, PR, RZ, 0x1 ;  /* 0x00000001ff1c7803 */ /* 0x000fc80000000000 */
        /* <DEDUP_REMOVED lines=21> */
[----:B------:R-:W-:Y:S01]  /*0780*/  @!P1 IADD3 R10, R17, R31, RZ ;  /* 0x0000001f110a9210 */ /* 0x000fe20007ffe0ff */
[----:B------:R-:W-:Y:S01]  /*0790*/  @!P5 IMAD.MOV.U32 R17, RZ, RZ, R61 ;  /* 0x000000ffff11d224 */ /* 0x000fe200078e003d */
[----:B----4-:R-:W-:-:S02]  /*07a0*/  @!P1 LEA R44, P2, R16, R44, 0x1 ;  /* 0x0000002c102c9211 */ /* 0x010fc400078408ff */
[----:B------:R-:W-:Y:S01]  /*07b0*/  @!P6 MOV R18, R58 ;  /* 0x0000003a0012e202 */ /* 0x000fe20000000f00 */
[----:B------:R-:W3:Y:S01]  /*07c0*/  @!P5 LDC.64 R42, c[0x0][0x220] ;  /* 0x00008800ff2adb82 */ /* 0x000ee20000000a00 */
[----:B-1----:R-:W-:Y:S01]  /*07d0*/  @!P6 IMAD R20, R25, R14, RZ ;  /* 0x0000000e1914e224 */ /* 0x002fe200078e02ff */
[----:B------:R-:W-:Y:S02]  /*07e0*/  @!P1 LEA.HI.X R45, R16, R45, R10, 0x1, P2 ;  /* 0x0000002d102d9211 */ /* 0x000fe400010f0c0a */
[----:B------:R-:W-:Y:S01]  /*07f0*/  @!P5 MOV R16, R58 ;  /* 0x0000003a0010d202 */ /* 0x000fe20000000f00 */
[C---:B------:R-:W-:Y:S02]  /*0800*/  @!P6 IMAD R21, R23.reuse, R15, R20 ;  /* 0x0000000f1715e224 */ /* 0x040fe400078e0214 */
        /* <DEDUP_REMOVED lines=53> */
[----:B------:R-:W-:-:S03]  /*0b60*/  IADD3 R15, R4, 0x100, RZ ;  /* 0x00000100040f7810 */ /* 0x000fc60007ffe0ff */
[----:B------:R-:W-:Y:S01]  /*0b70*/  @!P0 IMAD.IADD R8, R13, 0x1, R17 ;  /* 0x000000010d088824 */ /* 0x000fe200078e0211 */
        /* <DEDUP_REMOVED lines=109> */
[----:B------:R-:W-:-:S04]  /*1250*/  @!P5 IMAD.WIDE.U32 R12, R57, R12, R64 ;  /* 0x0000000c390cd225 */ /* 0x000fc800078e0040 */
[----:B------:R-:W-:Y:S01]  /*1260*/  @!P5 IMAD.IADD R10, R13, 0x1, R67 ;  /* 0x000000010d0ad824 */ /* 0x000fe200078e0243 */
        /* <DEDUP_REMOVED lines=36> */
[----:B------:R-:W-:Y:S02]  /*14b0*/  ISETP.NE.AND P2, PT, R31, RZ, PT ;  /* 0x000000ff1f00720c */ /* 0x000fe40003f45270 */
[----:B------:R-:W-:Y:S02]  /*14c0*/  MOV R31, RZ ;  /* 0x000000ff001f7202 */ /* 0x000fe40000000f00 */
[----:B0-----:R-:W-:Y:S02]  /*14d0*/  CS2R R32, SRZ ;  /* 0x0000000000207805 */ /* 0x001fe4000001ff00 */
[----:B------:R-:W-:-:S04]  /*14e0*/  CS2R R34, SRZ ;  /* 0x0000000000227805 */ /* 0x000fc8000001ff00 */
[----:B------:R-:W2:Y:S04]  /*14f0*/  @!P5 LDG.E R33, desc[UR10][R26.64] ;  /* 0x0000000a1a21d981 */ /* 0x000ea8000c1e1900 */
[----:B------:R-:W2:Y:S01]  /*1500*/  @!P2 LDG.E R31, desc[UR10][R40.64] ;  /* 0x0000000a281fa981 */ /* 0x000ea2000c1e1900 */
[----:B------:R-:W-:-:S03]  /*1510*/  ISETP.NE.AND P2, PT, R19, RZ, PT ;  /* 0x000000ff1300720c */ /* 0x000fc60003f45270 */
[----:B------:R-:W2:Y:S10]  /*1520*/  @!P6 LDG.E R34, desc[UR10][R24.64] ;  /* 0x0000000a1822e981 */ /* 0x000eb4000c1e1900 */
[----:B------:R-:W2:Y:S01]  /*1530*/  @!P2 LDG.E R32, desc[UR10][R38.64] ;  /* 0x0000000a2620a981 */ /* 0x000ea2000c1e1900 */
[----:B------:R-:W-:-:S02]  /*1540*/  ISETP.NE.AND P2, PT, R18, RZ, PT ;  /* 0x000000ff1200720c */ /* 0x000fc40003f45270 */
        /* <DEDUP_REMOVED lines=19> */
[----:B------:R-:W-:Y:S01]  /*1680*/  FMUL.FTZ R21, R27, R27 ;  /* 0x0000001b1b157220 */ /* 0x000fe20000410000 */
[----:B------:R-:W-:Y:S02]  /*1690*/  IMAD.U32 R17, R15, 0x10000, RZ ;  /* 0x000100000f117824 */ /* 0x000fe400078e00ff */
        /* <DEDUP_REMOVED lines=23> */
[----:B------:R-:W-:Y:S02]  /*1810*/  SHF.L.U32 R18, R30, 0x10, RZ ;  /* 0x000000101e127819 */ /* 0x000fe400000006ff */
[----:B------:R-:W-:Y:S01]  /*1820*/  PRMT R22, R31, 0x7632, R22 ;  /* 0x000076321f167816 */ /* 0x000fe20000000016 */
[----:B------:R-:W-:Y:S01]  /*1830*/  FFMA.FTZ R20, R20, R20, R19 ;  /* 0x0000001414147223 */ /* 0x000fe20000010013 */
[----:B------:R-:W-:Y:S01]  /*1840*/  FMUL.FTZ R19, R23, R23 ;  /* 0x0000001717137220 */ /* 0x000fe20000410000 */
[----:B------:R-:W-:Y:S01]  /*1850*/  FADD.FTZ R16, R16, R21 ;  /* 0x0000001510107221 */ /* 0x000fe20000010000 */
[----:B------:R-:W-:Y:S01]  /*1860*/  SHF.L.U32 R22, R22, 0x10, RZ ;  /* 0x0000001016167819 */ /* 0x000fe200000006ff */
[C---:B------:R-:W-:Y:S01]  /*1870*/  FADD.FTZ R23, R18.reuse, R23 ;  /* 0x0000001712177221 */ /* 0x040fe20000010000 */
[----:B------:R-:W-:Y:S01]  /*1880*/  FADD.FTZ R17, R17, R20 ;  /* 0x0000001411117221 */ /* 0x000fe20000010000 */
[----:B------:R-:W-:Y:S01]  /*1890*/  FFMA.FTZ R18, R18, R18, R19 ;  /* 0x0000001212127223 */ /* 0x000fe20000010013 */
[----:B------:R-:W-:Y:S01]  /*18a0*/  SHF.L.U32 R19, R31, 0x10, RZ ;  /* 0x000000101f137819 */ /* 0x000fe200000006ff */
[----:B------:R-:W-:Y:S01]  /*18b0*/  FADD.FTZ R16, R16, R23 ;  /* 0x0000001710107221 */ /* 0x000fe20000010000 */
[----:B------:R-:W-:Y:S01]  /*18c0*/  PRMT R21, R32, 0x7632, R21 ;  /* 0x0000763220157816 */ /* 0x000fe20000000015 */
[----:B------:R-:W-:Y:S01]  /*18d0*/  FMUL.FTZ R20, R22, R22 ;  /* 0x0000001616147220 */ /* 0x000fe20000410000 */
[----:B------:R-:W-:-:S02]  /*18e0*/  FADD.FTZ R17, R17, R18 ;  /* 0x0000001211117221 */ /* 0x000fc40000010000 */
[----:B------:R-:W-:Y:S01]  /*18f0*/  SHF.L.U32 R23, R21, 0x10, RZ ;  /* 0x0000001015177819 */ /* 0x000fe200000006ff */
[C---:B------:R-:W-:Y:S01]  /*1900*/  FADD.FTZ R21, R19.reuse, R22 ;  /* 0x0000001613157221 */ /* 0x040fe20000010000 */
        /* <DEDUP_REMOVED lines=21> */
[----:B------:R-:W-:Y:S01]  /*1a60*/  FADD.FTZ R23, R18, R23 ;  /* 0x0000001712177221 */ /* 0x000fe20000010000 */
[----:B------:R-:W-:Y:S01]  /*1a70*/  IMAD.U32 R22, R22, 0x10000, RZ ;  /* 0x0001000016167824 */ /* 0x000fe200078e00ff */
        /* <DEDUP_REMOVED lines=43> */
[----:B------:R-:W-:-:S02]  /*1d30*/  FMUL.FTZ R19, R23, R23 ;  /* 0x0000001717137220 */ /* 0x000fc40000410000 */
[----:B------:R-:W-:Y:S01]  /*1d40*/  FADD.FTZ R23, R18, R23 ;  /* 0x0000001712177221 */ /* 0x000fe20000010000 */
[----:B------:R-:W-:Y:S01]  /*1d50*/  FADD.FTZ R16, R16, R21 ;  /* 0x0000001510107221 */ /* 0x000fe20000010000 */
        /* <DEDUP_REMOVED lines=65> */
.L_x_2246:
[----:B------:R-:W-:Y:S05]  /*2170*/  BSYNC B0 ;  /* 0x0000000000007941 */ /* 0x000fea0003800000 */
.L_x_2245:
        /* <DEDUP_REMOVED lines=11> */
[----:B------:R-:W0:Y:S01]  /*2230*/  S2R R18, SR_CTAID.Y ;  /* 0x0000000000127919 */ /* 0x000e220000002600 */
[----:B------:R-:W1:Y:S01]  /*2240*/  LDC R19, c[0x0][0x10] ;  /* 0x00000400ff137b82 */ /* 0x000e620000000800 */
[----:B------:R-:W-:-:S07]  /*2250*/  ULOP3.LUT UR8, UR4, 0x1, URZ, 0xc0, !UPT ;  /* 0x0000000104087892 */ /* 0x000fce000f8ec03f */
[----:B------:R-:W2:Y:S08]  /*2260*/  LDC.64 R16, c[0x0][0x240] ;  /* 0x00009000ff107b82 */ /* 0x000eb00000000a00 */
[----:B------:R-:W3:Y:S01]  /*2270*/  LDC.64 R64, c[0x0][0x248] ;  /* 0x00009200ff407b82 */ /* 0x000ee20000000a00 */
[----:B-1----:R-:W-:-:S04]  /*2280*/  IMAD R47, R19, UR8, RZ ;  /* 0x00000008132f7c24 */ /* 0x002fc8000f8e02ff */
[C---:B------:R-:W-:Y:S01]  /*2290*/  IMAD R66, R47.reuse, R57, RZ ;  /* 0x000000392f427224 */ /* 0x040fe200078e02ff */
[----:B0-----:R-:W-:-:S03]  /*22a0*/  IADD3 R47, R47, R18, RZ ;  /* 0x000000122f2f7210 */ /* 0x001fc60007ffe0ff */
[----:B------:R-:W-:Y:S02]  /*22b0*/  IMAD.SHL.U32 R67, R66, 0x2, RZ ;  /* 0x0000000242437824 */ /* 0x000fe400078e00ff */
        /* <DEDUP_REMOVED lines=18> */
.L_x_2249:
[----:B0-----:R-:W2:Y:S04]  /*23e0*/  LDG.E.STRONG.GPU R47, desc[UR10][R16.64] ;  /* 0x0000000a102f7981 */ /* 0x001ea8000c1ef900 */
[----:B--2---:R-:W-:Y:S01]  /*23f0*/  CCTL.IVALL ;  /* 0x00000000ff00798f */ /* 0x004fe20002000000 */
[----:B------:R-:W-:Y:S05]  /*2400*/  YIELD ;  /* 0x0000000000007946 */ /* 0x000fea0003800000 */
[----:B------:R-:W-:-:S13]  /*2410*/  ISETP.NE.AND P6, PT, R47, R68, PT ;  /* 0x000000442f00720c */ /* 0x000fda0003fc5270 */
[----:B------:R-:W-:Y:S05]  /*2420*/  @P6 BRA `(.L_x_2249) ;  /* 0xfffffffc00ec6947 */ /* 0x000fea000383ffff */
.L_x_2248:
        /* <DEDUP_REMOVED lines=20> */
.L_x_2253:
        /* <DEDUP_REMOVED lines=117> */
.L_x_2252:
        /* <DEDUP_REMOVED lines=62> */
.L_x_2254:
[----:B------:R-:W-:-:S06]  /*30a0*/  UISETP.NE.OR UP0, UPT, UR8, URZ, UP0 ;  /* 0x0000003f0800728c */ /* 0x000fcc0008705670 */
[----:B------:R-:W-:-:S13]  /*30b0*/  PLOP3.LUT P6, PT, PT, PT, UP0, 0x80, 0x0 ;  /* 0x000000000000781c */ /* 0x000fda0003fcf008 */
[----:B------:R-:W-:Y:S05]  /*30c0*/  @!P6 BRA `(.L_x_2250) ;  /* 0x000000000088e947 */ /* 0x000fea0003800000 */
.L_x_2251:
[----:B------:R-:W0:Y:S01]  /*30d0*/  S2UR UR9, SR_CTAID.X ;  /* 0x00000000000979c3 */ /* 0x000e220000002500 */
[----:B------:R-:W-:Y:S01]  /*30e0*/  NOP ;  /* 0x0000000000007918 */ /* 0x000fe20000000000 */
.L_x_2255:
[----:B------:R-:W-:-:S13]  /*30f0*/  ISETP.EQ.OR P6, PT, R47, UR7, P5 ;  /* 0x000000072f007c0c */ /* 0x000fda000afc2670 */
[----:B------:R-:W-:-:S04]  /*3100*/  @!P6 IMAD R67, R19, R47, R18 ;  /* 0x0000002f1343e224 */ /* 0x000fc800078e0212 */
[----:B------:R-:W-:-:S05]  /*3110*/  @!P6 IMAD.WIDE.U32 R66, R67, 0x8, R64 ;  /* 0x000000084342e825 */ /* 0x000fca00078e0040 */
[----:B------:R-:W2:Y:S01]  /*3120*/  @!P6 LDG.E.64 R16, desc[UR10][R66.64] ;  /* 0x0000000a4210e981 */ /* 0x000ea2000c1e1b00 */
[----:B------:R-:W-:Y:S01]  /*3130*/  VIADD R69, R47, 0x1 ;  /* 0x000000012f457836 */ /* 0x000fe20000000000 */
[----:B0-----:R-:W-:Y:S01]  /*3140*/  UMOV UR7, UR9 ;  /* 0x0000000900077c82 */ /* 0x001fe20008000000 */
[----:B--2---:R-:W-:Y:S01]  /*3150*/  @!P6 FADD.FTZ R44, R44, R16 ;  /* 0x000000102c2ce221 */ /* 0x004fe20000010000 */
[----:B------:R-:W-:Y:S02]  /*3160*/  @!P6 FADD.FTZ R45, R45, R17 ;  /* 0x000000112d2de221 */ /* 0x000fe40000010000 */
        /* <DEDUP_REMOVED lines=24> */
.L_x_2250:
        /* <DEDUP_REMOVED lines=10> */
.L_x_2257:
[----:B------:R-:W-:Y:S05]  /*3390*/  BSYNC B0 ;  /* 0x0000000000007941 */ /* 0x000fea0003800000 */
.L_x_2256:
        /* <DEDUP_REMOVED lines=17> */
.L_x_2247:
        /* <DEDUP_REMOVED lines=9> */
[----:B------:R-:W-:-:S02]  /*3540*/  ISETP.NE.AND P0, PT, R16, RZ, PT ;  /* 0x000000ff1000720c */ /* 0x000fc40003f05270 */
[----:B------:R-:W-:-:S09]  /*3550*/  SHF.L.U64.HI R63, R62, 0x1, R63 ;  /* 0x000000013e3f7819 */ /* 0x000fd2000001023f */
        /* <DEDUP_REMOVED lines=8> */
[----:B0-----:R-:W-:Y:S01]  /*35e0*/  SHF.L.U32 R45, R62, 0x1, RZ ;  /* 0x000000013e2d7819 */ /* 0x001fe200000006ff */
[----:B------:R-:W-:Y:S06]  /*35f0*/  BAR.SYNC.DEFER_BLOCKING 0x0 ;  /* 0x0000000000007b1d */ /* 0x000fec0000010000 */
        /* <DEDUP_REMOVED lines=12> */
[----:B------:R-:W-:-:S12]  /*36c0*/  ULDC.64 UR14, c[0x0][0x230] ;  /* 0x00008c00000e7ab9 */ /* 0x000fd80000000a00 */
[----:B------:R-:W-:Y:S01]  /*36d0*/  @P5 FADD.FTZ R62, R44, UR9 ;  /* 0x000000092c3e5e21 */ /* 0x000fe20008010000 */
[----:B------:R-:W-:Y:S01]  /*36e0*/  PLOP3.LUT P5, PT, PT, PT, UP0, 0x80, 0x0 ;  /* 0x000000000000781c */ /* 0x000fe20003faf008 */
[----:B------:R-:W2:Y:S01]  /*36f0*/  LDG.E.U16 R44, desc[UR10][R18.64] ;  /* 0x0000000a122c7981 */ /* 0x000ea2000c1e1500 */
[----:B------:R-:W-:Y:S01]  /*3700*/  SHF.L.U32 R64, R13, 0x10, RZ ;  /* 0x000000100d407819 */ /* 0x000fe200000006ff */
[----:B------:R-:W-:Y:S01]  /*3710*/  UMOV UR9, 0x3f800000 ;  /* 0x3f80000000097882 */ /* 0x000fe20000000000 */
[----:B------:R-:W0:Y:S09]  /*3720*/  LDC R13, c[0x0][0x294] ;  /* 0x0000a500ff0d7b82 */ /* 0x000e320000000800 */
[----:B------:R-:W1:Y:S01]  /*3730*/  @P5 MUFU.RSQ R62, R62 ;  /* 0x0000003e003e5308 */ /* 0x000e620000001400 */
[----:B------:R-:W-:-:S02]  /*3740*/  IADD3 R16, P5, R45, UR14, RZ ;  /* 0x0000000e2d107c10 */ /* 0x000fc4000ffbe0ff */
[----:B------:R-:W3:Y:S02]  /*3750*/  LDG.E.U16 R45, desc[UR10][R18.64+0x2] ;  /* 0x0000020a122d7981 */ /* 0x000ee4000c1e1500 */
[----:B------:R-:W-:Y:S02]  /*3760*/  IADD3.X R17, R63, UR15, RZ, P5, !PT ;  /* 0x0000000f3f117c10 */ /* 0x000fe4000affe4ff */
[----:B------:R-:W-:-:S03]  /*3770*/  PLOP3.LUT P5, PT, PT, PT, UP0, 0x80, 0x0 ;  /* 0x000000000000781c */ /* 0x000fc60003faf008 */
[----:B------:R-:W4:Y:S04]  /*3780*/  LDG.E.U16 R57, desc[UR10][R16.64+0x2] ;  /* 0x0000020a10397981 */ /* 0x000f28000c1e1500 */
[----:B------:R5:W4:Y:S06]  /*3790*/  LDG.E.U16 R47, desc[UR10][R16.64] ;  /* 0x0000000a102f7981 */ /* 0x000b2c000c1e1500 */
[----:B-1----:R-:W-:-:S02]  /*37a0*/  @P5 R2UR UR9, R62 ;  /* 0x000000003e0952ca */ /* 0x002fc400000e0000 */
[----:B------:R-:W-:Y:S02]  /*37b0*/  ISETP.NE.AND P5, PT, RZ, UR12, PT ;  /* 0x0000000cff007c0c */ /* 0x000fe4000bfa5270 */
[----:B------:R-:W-:Y:S02]  /*37c0*/  SHF.L.U32 R62, R38, 0x10, RZ ;  /* 0x00000010263e7819 */ /* 0x000fe400000006ff */
[----:B------:R-:W-:Y:S01]  /*37d0*/  SHF.L.U32 R65, R14, 0x10, RZ ;  /* 0x000000100e417819 */ /* 0x000fe200000006ff */
[----:B------:R-:W-:Y:S02]  /*37e0*/  FADD.FTZ R14, R64, -UR8 ;  /* 0x80000008400e7e21 */ /* 0x000fe40008010000 */
[----:B------:R-:W-:Y:S01]  /*37f0*/  FADD.FTZ R62, R62, -UR8 ;  /* 0x800000083e3e7e21 */ /* 0x000fe20008010000 */
[----:B------:R-:W-:-:S03]  /*3800*/  SHF.L.U32 R63, R39, 0x10, RZ ;  /* 0x00000010273f7819 */ /* 0x000fc600000006ff */
[----:B-----5:R-:W-:Y:S01]  /*3810*/  FMUL.FTZ R16, R14, UR9 ;  /* 0x000000090e107c20 */ /* 0x020fe20008410000 */
[----:B------:R-:W-:Y:S01]  /*3820*/  FMUL.FTZ R62, R62, UR9 ;  /* 0x000000093e3e7c20 */ /* 0x000fe20008410000 */
[----:B------:R-:W-:Y:S01]  /*3830*/  FADD.FTZ R14, R65, -UR8 ;  /* 0x80000008410e7e21 */ /* 0x000fe20008010000 */
[----:B--2---:R-:W-:Y:S02]  /*3840*/  SHF.L.U32 R38, R44, 0x10, RZ ;  /* 0x000000102c267819 */ /* 0x004fe400000006ff */
[----:B---3--:R-:W-:Y:S02]  /*3850*/  SHF.L.U32 R39, R45, 0x10, RZ ;  /* 0x000000102d277819 */ /* 0x008fe400000006ff */
[----:B----4-:R-:W-:Y:S01]  /*3860*/  SHF.L.U32 R44, R57, 0x10, RZ ;  /* 0x00000010392c7819 */ /* 0x010fe200000006ff */
[----:B------:R-:W-:Y:S02]  /*3870*/  IMAD.U32 R45, R47, 0x10000, RZ ;  /* 0x000100002f2d7824 */ /* 0x000fe400078e00ff */
[----:B------:R-:W-:-:S02]  /*3880*/  FADD.FTZ R47, R63, -UR8 ;  /* 0x800000083f2f7e21 */ /* 0x000fc40008010000 */
[----:B------:R-:W-:Y:S01]  /*3890*/  FFMA.FTZ R62, R39, R62, R44 ;  /* 0x0000003e273e7223 */ /* 0x000fe2000001002c */
[----:B------:R-:W-:Y:S01]  /*38a0*/  FFMA.FTZ R57, R38, R16, R45 ;  /* 0x0000001026397223 */ /* 0x000fe2000001002d */
[----:B0-----:R-:W-:Y:S06]  /*38b0*/  @!P5 BRA `(.L_x_2258) ;  /* 0x000000000028d947 */ /* 0x001fec0003800000 */
        /* <DEDUP_REMOVED lines=10> */
.L_x_2258:
        /* <DEDUP_REMOVED lines=15> */
.L_x_2260:
[----:B------:R-:W-:Y:S05]  /*3a50*/  BSYNC B0 ;  /* 0x0000000000007941 */ /* 0x000fea0003800000 */
.L_x_2259:
[----:B------:R-:W-:Y:S01]  /*3a60*/  FMUL.FTZ R14, R14, UR9 ;  /* 0x000000090e0e7c20 */ /* 0x000fe20008410000 */
[----:B------:R-:W-:Y:S01]  /*3a70*/  FMUL.FTZ R47, R47, UR9 ;  /* 0x000000092f2f7c20 */ /* 0x000fe20008410000 */
[----:B------:R-:W-:Y:S02]  /*3a80*/  SHF.L.U32 R56, R15, 0x10, RZ ;  /* 0x000000100f387819 */ /* 0x000fe400000006ff */
[----:B------:R-:W-:Y:S01]  /*3a90*/  SHF.L.U32 R40, R40, 0x10, RZ ;  /* 0x0000001028287819 */ /* 0x000fe200000006ff */
[----:B------:R-:W-:Y:S01]  /*3aa0*/  FFMA.FTZ R5, R38, R14, R45 ;  /* 0x0000000e26057223 */ /* 0x000fe2000001002d */
[----:B0-----:R-:W-:Y:S01]  /*3ab0*/  FFMA.FTZ R18, R39, R47, R44 ;  /* 0x0000002f27127223 */ /* 0x001fe2000001002c */
        /* <DEDUP_REMOVED lines=11> */
.L_x_2261:
        /* <DEDUP_REMOVED lines=14> */
.L_x_2263:
[----:B------:R-:W-:Y:S05]  /*3c50*/  BSYNC B0 ;  /* 0x0000000000007941 */ /* 0x000fea0003800000 */
.L_x_2262:
[----:B0-----:R-:W-:Y:S01]  /*3c60*/  FADD.FTZ R5, R56, -UR8 ;  /* 0x8000000838057e21 */ /* 0x001fe20008010000 */
        /* <DEDUP_REMOVED lines=22> */
.L_x_2264:
[----:B------:R-:W-:Y:S04]  /*3dd0*/  BSSY B0, `(.L_x_2265) ;  /* 0x000000e000007945 */ /* 0x000fe80003800000 */
[----:B------:R-:W-:Y:S05]  /*3de0*/  @P1 BRA `(.L_x_2266) ;  /* 0x0000000000301947 */ /* 0x000fea0003800000 */
[----:B------:R-:W-:Y:S01]  /*3df0*/  ULDC.64 UR14, c[0x0][0x270] ;  /* 0x00009c00000e7ab9 */ /* 0x000fe20000000a00 */
[----:B------:R-:W-:Y:S01]  /*3e00*/  MOV R14, R58 ;  /* 0x0000003a000e7202 */ /* 0x000fe20000000f00 */
[----:B------:R-:W-:Y:S01]  /*3e10*/  IMAD.MOV.U32 R15, RZ, RZ, R61 ;  /* 0x000000ffff0f7224 */ /* 0x000fe200078e003d */
        /* <DEDUP_REMOVED lines=9> */
.L_x_2266:
[----:B------:R-:W-:Y:S05]  /*3eb0*/  BSYNC B0 ;  /* 0x0000000000007941 */ /* 0x000fea0003800000 */
.L_x_2265:
[----:B------:R-:W-:Y:S01]  /*3ec0*/  FMUL.FTZ R18, R18, UR9 ;  /* 0x0000000912127c20 */ /* 0x000fe20008410000 */
[----:B------:R-:W-:Y:S01]  /*3ed0*/  FMUL.FTZ R41, R41, UR9 ;  /* 0x0000000929297c20 */ /* 0x000fe20008410000 */
[----:B------:R-:W-:Y:S01]  /*3ee0*/  FADD.FTZ R16, R29, -UR8 ;  /* 0x800000081d107e21 */ /* 0x000fe20008010000 */
[----:B------:R-:W-:Y:S01]  /*3ef0*/  FADD.FTZ R42, R42, -UR8 ;  /* 0x800000082a2a7e21 */ /* 0x000fe20008010000 */
[----:B------:R-:W-:Y:S01]  /*3f00*/  FFMA.FTZ R18, R38, R18, R45 ;  /* 0x0000001226127223 */ /* 0x000fe2000001002d */
        /* <DEDUP_REMOVED lines=12> */
.L_x_2267:
[----:B------:R-:W-:Y:S01]  /*3fd0*/  ISETP.NE.AND P0, PT, R55, RZ, PT ;  /* 0x000000ff3700720c */ /* 0x000fe20003f05270 */
[----:B------:R-:W-:-:S12]  /*3fe0*/  BSSY B0, `(.L_x_2268) ;  /* 0x0000010000007945 */ /* 0x000fd80003800000 */
[----:B------:R-:W-:Y:S05]  /*3ff0*/  @P0 BRA `(.L_x_2269) ;  /* 0x0000000000380947 */ /* 0x000fea0003800000 */
[----:B------:R-:W-:Y:S01]  /*4000*/  IADD3 R9, R4, 0x60, RZ ;  /* 0x0000006004097810 */ /* 0x000fe20007ffe0ff */
[----:B------:R-:W-:Y:S01]  /*4010*/  ULDC.64 UR14, c[0x0][0x270] ;  /* 0x00009c00000e7ab9 */ /* 0x000fe20000000a00 */
[----:B0-----:R-:W-:Y:S02]  /*4020*/  MOV R6, R58 ;  /* 0x0000003a00067202 */ /* 0x001fe40000000f00 */
        /* <DEDUP_REMOVED lines=11> */
.L_x_2269:
[----:B------:R-:W-:Y:S05]  /*40e0*/  BSYNC B0 ;  /* 0x0000000000007941 */ /* 0x000fea0003800000 */
.L_x_2268:
        /* <DEDUP_REMOVED lines=10> */
[----:B------:R-:W2:Y:S01]  /*4190*/  MUFU.EX2 R9, R9 ;  /* 0x0000000900097308 */ /* 0x000ea20000000800 */
[----:B0-----:R-:W-:-:S07]  /*41a0*/  FADD.FTZ R7, R6, 1 ;  /* 0x3f80000006077421 */ /* 0x001fce0000010000 */
[----:B------:R-:W0:Y:S01]  /*41b0*/  MUFU.RCP R7, R7 ;  /* 0x0000000700077308 */ /* 0x000e220000001000 */
[----:B--2---:R-:W-:-:S07]  /*41c0*/  FADD.FTZ R11, R9, 1 ;  /* 0x3f800000090b7421 */ /* 0x004fce0000010000 */
[----:B-1----:R-:W1:Y:S01]  /*41d0*/  MUFU.RCP R14, R11 ;  /* 0x0000000b000e7308 */ /* 0x002e620000001000 */
[----:B0-----:R-:W-:Y:S01]  /*41e0*/  FMUL.FTZ R16, R16, R7 ;  /* 0x0000000710107220 */ /* 0x001fe20000410000 */
[----:B-1----:R-:W-:-:S07]  /*41f0*/  FMUL.FTZ R5, R5, R14 ;  /* 0x0000000e05057220 */ /* 0x002fce0000410000 */
.L_x_2270:
        /* <DEDUP_REMOVED lines=13> */
[----:B-1----:R-:W-:Y:S02]  /*42d0*/  LEA R14, P0, R6, UR14, 0x1 ;  /* 0x0000000e060e7c11 */ /* 0x002fe4000f8008ff */
[----:B------:R-:W-:-:S04]  /*42e0*/  IADD3 R9, R7, R9, RZ ;  /* 0x0000000907097210 */ /* 0x000fc80007ffe0ff */
[----:B------:R-:W-:-:S05]  /*42f0*/  LEA.HI.X R15, R6, UR15, R9, 0x1, P0 ;  /* 0x0000000f060f7c11 */ /* 0x000fca00080f0c09 */
[----:B------:R0:W-:Y:S02]  /*4300*/  STG.E desc[UR10][R14.64], R5 ;  /* 0x000000050e007986 */ /* 0x0001e4000c10190a */
.L_x_2272:
[----:B------:R-:W-:Y:S05]  /*4310*/  BSYNC B0 ;  /* 0x0000000000007941 */ /* 0x000fea0003800000 */
.L_x_2271:
[----:B0-----:R-:W-:Y:S01]  /*4320*/  FADD.FTZ R5, R30, -UR8 ;  /* 0x800000081e057e21 */ /* 0x001fe20008010000 */
[----:B------:R-:W-:Y:S01]  /*4330*/  FADD.FTZ R43, R43, -UR8 ;  /* 0x800000082b2b7e21 */ /* 0x000fe20008010000 */
[----:B------:R-:W-:Y:S01]  /*4340*/  SHF.L.U32 R17, R31, 0x10, RZ ;  /* 0x000000101f117819 */ /* 0x000fe200000006ff */
[----:B------:R-:W-:Y:S01]  /*4350*/  IMAD.U32 R46, R46, 0x10000, RZ ;  /* 0x000100002e2e7824 */ /* 0x000fe200078e00ff */
[----:B------:R-:W-:Y:S01]  /*4360*/  SHF.L.U32 R48, R48, 0x10, RZ ;  /* 0x0000001030307819 */ /* 0x000fe200000006ff */
[----:B------:R-:W-:Y:S01]  /*4370*/  FMUL.FTZ R5, R5, UR9 ;  /* 0x0000000905057c20 */ /* 0x000fe20008410000 */
[----:B------:R-:W-:Y:S01]  /*4380*/  FMUL.FTZ R43, R43, UR9 ;  /* 0x000000092b2b7c20 */ /* 0x000fe20008410000 */
[----:B------:R-:W-:Y:S01]  /*4390*/  SHF.L.U32 R32, R32, 0x10, RZ ;  /* 0x0000001020207819 */ /* 0x000fe200000006ff */
[----:B------:R-:W-:Y:S01]  /*43a0*/  FADD.FTZ R17, R17, -UR8 ;  /* 0x8000000811117e21 */ /* 0x000fe20008010000 */
[----:B------:R-:W-:Y:S01]  /*43b0*/  FADD.FTZ R48, R48, -UR8 ;  /* 0x8000000830307e21 */ /* 0x000fe20008010000 */
[----:B------:R-:W-:Y:S01]  /*43c0*/  FFMA.FTZ R5, R38, R5, R45 ;  /* 0x0000000526057223 */ /* 0x000fe2000001002d */
[----:B------:R-:W-:Y:S01]  /*43d0*/  FFMA.FTZ R16, R39, R43, R44 ;  /* 0x0000002b27107223 */ /* 0x000fe2000001002c */
        /* <DEDUP_REMOVED lines=11> */
.L_x_2273:
        /* <DEDUP_REMOVED lines=17> */
.L_x_2275:
[----:B------:R-:W-:Y:S05]  /*45a0*/  BSYNC B0 ;  /* 0x0000000000007941 */ /* 0x000fea0003800000 */
.L_x_2274:
        /* <DEDUP_REMOVED lines=10> */
[----:B------:R-:W2:Y:S01]  /*4650*/  MUFU.EX2 R7, R7 ;  /* 0x0000000700077308 */ /* 0x000ea20000000800 */
[----:B0-----:R-:W-:-:S07]  /*4660*/  FADD.FTZ R6, R5, 1 ;  /* 0x3f80000005067421 */ /* 0x001fce0000010000 */
[----:B------:R-:W0:Y:S01]  /*4670*/  MUFU.RCP R6, R6 ;  /* 0x0000000600067308 */ /* 0x000e220000001000 */
[----:B--2---:R-:W-:-:S07]  /*4680*/  FADD.FTZ R9, R7, 1 ;  /* 0x3f80000007097421 */ /* 0x004fce0000010000 */
[----:B------:R-:W2:Y:S01]  /*4690*/  MUFU.RCP R9, R9 ;  /* 0x0000000900097308 */ /* 0x000ea20000001000 */
[----:B0-----:R-:W-:Y:S01]  /*46a0*/  FMUL.FTZ R17, R17, R6 ;  /* 0x0000000611117220 */ /* 0x001fe20000410000 */
[----:B--2---:R-:W-:-:S07]  /*46b0*/  FMUL.FTZ R48, R48, R9 ;  /* 0x0000000930307220 */ /* 0x004fce0000410000 */
.L_x_2276:
        /* <DEDUP_REMOVED lines=17> */
.L_x_2278:
[----:B------:R-:W-:Y:S05]  /*47d0*/  BSYNC B0 ;  /* 0x0000000000007941 */ /* 0x000fea0003800000 */
.L_x_2277:
[----:B------:R-:W-:Y:S01]  /*47e0*/  FMUL.FTZ R11, R11, UR9 ;  /* 0x000000090b0b7c20 */ /* 0x000fe20008410000 */
[----:B------:R-:W-:Y:S01]  /*47f0*/  FMUL.FTZ R46, R46, UR9 ;  /* 0x000000092e2e7c20 */ /* 0x000fe20008410000 */
[----:B------:R-:W-:Y:S02]  /*4800*/  SHF.L.U32 R33, R33, 0x10, RZ ;  /* 0x0000001021217819 */ /* 0x000fe400000006ff */
[----:B------:R-:W-:Y:S01]  /*4810*/  SHF.L.U32 R27, R27, 0x10, RZ ;  /* 0x000000101b1b7819 */ /* 0x000fe200000006ff */
[----:B------:R-:W-:Y:S01]  /*4820*/  FFMA.FTZ R11, R38, R11, R45 ;  /* 0x0000000b260b7223 */ /* 0x000fe2000001002d */
[----:B------:R-:W-:Y:S01]  /*4830*/  FFMA.FTZ R46, R39, R46, R44 ;  /* 0x0000002e272e7223 */ /* 0x000fe2000001002c */
[----:B------:R-:W-:Y:S06]  /*4840*/  @!P5 BRA `(.L_x_2279) ;  /* 0x000000000028d947 */ /* 0x000fec0003800000 */
[----:B0-----:R-:W-:Y:S01]  /*4850*/  FMUL.FTZ R5, R11, -1.4426950216293334961 ;  /* 0xbfb8aa3b0b057820 */ /* 0x001fe20000410000 */
[----:B------:R-:W-:-:S05]  /*4860*/  FMUL.FTZ R7, R46, -1.4426950216293334961 ;  /* 0xbfb8aa3b2e077820 */ /* 0x000fca0000410000 */
[----:B------:R-:W0:Y:S08]  /*4870*/  MUFU.EX2 R5, R5 ;  /* 0x0000000500057308 */ /* 0x000e300000000800 */
[----:B------:R-:W3:Y:S01]  /*4880*/  MUFU.EX2 R7, R7 ;  /* 0x0000000700077308 */ /* 0x000ee20000000800 */
[----:B0-----:R-:W-:-:S07]  /*4890*/  FADD.FTZ R6, R5, 1 ;  /* 0x3f80000005067421 */ /* 0x001fce0000010000 */
[----:B------:R-:W0:Y:S01]  /*48a0*/  MUFU.RCP R6, R6 ;  /* 0x0000000600067308 */ /* 0x000e220000001000 */
[----:B---3--:R-:W-:-:S07]  /*48b0*/  FADD.FTZ R9, R7, 1 ;  /* 0x3f80000007097421 */ /* 0x008fce0000010000 */
[----:B------:R-:W3:Y:S01]  /*48c0*/  MUFU.RCP R9, R9 ;  /* 0x0000000900097308 */ /* 0x000ee20000001000 */
[----:B0-----:R-:W-:Y:S01]  /*48d0*/  FMUL.FTZ R11, R11, R6 ;  /* 0x000000060b0b7220 */ /* 0x001fe20000410000 */
[----:B---3--:R-:W-:-:S07]  /*48e0*/  FMUL.FTZ R46, R46, R9 ;  /* 0x000000092e2e7220 */ /* 0x008fce0000410000 */
.L_x_2279:
        /* <DEDUP_REMOVED lines=10> */
[----:B-12---:R-:W-:-:S04]  /*4990*/  IMAD.WIDE.U32 R14, R9, UR14, R6 ;  /* 0x0000000e090e7c25 */ /* 0x006fc8000f8e0006 */
[----:B------:R-:W-:Y:S01]  /*49a0*/  IMAD R5, R9, UR15, R5 ;  /* 0x0000000f09057c24 */ /* 0x000fe2000f8e0205 */
[----:B------:R-:W-:Y:S02]  /*49b0*/  ULDC.64 UR14, c[0x0][0x210] ;  /* 0x00008400000e7ab9 */ /* 0x000fe40000000a00 */
[----:B------:R-:W-:Y:S02]  /*49c0*/  LEA R6, P0, R14, UR14, 0x1 ;  /* 0x0000000e0e067c11 */ /* 0x000fe4000f8008ff */
[----:B------:R-:W-:-:S04]  /*49d0*/  IADD3 R5, R15, R5, RZ ;  /* 0x000000050f057210 */ /* 0x000fc80007ffe0ff */
[----:B------:R-:W-:-:S05]  /*49e0*/  LEA.HI.X R7, R14, UR15, R5, 0x1, P0 ;  /* 0x0000000f0e077c11 */ /* 0x000fca00080f0c05 */
[----:B------:R3:W-:Y:S02]  /*49f0*/  STG.E desc[UR10][R6.64], R11 ;  /* 0x0000000b06007986 */ /* 0x0007e4000c10190a */
.L_x_2281:
[----:B------:R-:W-:Y:S05]  /*4a00*/  BSYNC B0 ;  /* 0x0000000000007941 */ /* 0x000fea0003800000 */
.L_x_2280:
[----:B0-----:R-:W-:Y:S01]  /*4a10*/  FADD.FTZ R5, R33, -UR8 ;  /* 0x8000000821057e21 */ /* 0x001fe20008010000 */
[----:B------:R-:W-:Y:S01]  /*4a20*/  FADD.FTZ R27, R27, -UR8 ;  /* 0x800000081b1b7e21 */ /* 0x000fe20008010000 */
[----:B------:R-:W-:Y:S01]  /*4a30*/  SHF.L.U32 R26, R26, 0x10, RZ ;  /* 0x000000101a1a7819 */ /* 0x000fe200000006ff */
[----:B--2---:R-:W-:Y:S02]  /*4a40*/  IMAD.U32 R17, R34, 0x10000, RZ ;  /* 0x0001000022117824 */ /* 0x004fe400078e00ff */
[----:B------:R-:W-:Y:S01]  /*4a50*/  FMUL.FTZ R5, R5, UR9 ;  /* 0x0000000905057c20 */ /* 0x000fe20008410000 */
[----:B------:R-:W-:Y:S01]  /*4a60*/  FMUL.FTZ R27, R27, UR9 ;  /* 0x000000091b1b7c20 */ /* 0x000fe20008410000 */
[----:B------:R-:W-:Y:S01]  /*4a70*/  SHF.R.U32.HI R18, RZ, 0x3, R0 ;  /* 0x00000003ff127819 */ /* 0x000fe20000011600 */
[----:B------:R-:W-:Y:S01]  /*4a80*/  FADD.FTZ R17, R17, -UR8 ;  /* 0x8000000811117e21 */ /* 0x000fe20008010000 */
[----:B------:R-:W-:Y:S01]  /*4a90*/  FADD.FTZ R26, R26, -UR8 ;  /* 0x800000081a1a7e21 */ /* 0x000fe20008010000 */
[----:B------:R-:W-:Y:S01]  /*4aa0*/  FFMA.FTZ R5, R38, R5, R45 ;  /* 0x0000000526057223 */ /* 0x000fe2000001002d */
[----:B------:R-:W-:Y:S01]  /*4ab0*/  FFMA.FTZ R16, R39, R27, R44 ;  /* 0x0000001b27107223 */ /* 0x000fe2000001002c */
[----:B------:R-:W-:Y:S06]  /*4ac0*/  @!P5 BRA `(.L_x_2282) ;  /* 0x000000000028d947 */ /* 0x000fec0003800000 */
[----:B------:R-:W-:Y:S01]  /*4ad0*/  FMUL.FTZ R9, R16, -1.4426950216293334961 ;  /* 0xbfb8aa3b10097820 */ /* 0x000fe20000410000 */
[----:B---3--:R-:W-:-:S05]  /*4ae0*/  FMUL.FTZ R6, R5, -1.4426950216293334961 ;  /* 0xbfb8aa3b05067820 */ /* 0x008fca0000410000 */
        /* <DEDUP_REMOVED lines=8> */
.L_x_2282:
[----:B------:R-:W-:Y:S01]  /*4b70*/  ISETP.NE.AND P0, PT, R52, RZ, PT ;  /* 0x000000ff3400720c */ /* 0x000fe20003f05270 */
[----:B------:R-:W-:-:S12]  /*4b80*/  BSSY B0, `(.L_x_2283) ;  /* 0x0000010000007945 */ /* 0x000fd80003800000 */
[----:B------:R-:W-:Y:S05]  /*4b90*/  @P0 BRA `(.L_x_2284) ;  /* 0x0000000000380947 */ /* 0x000fea0003800000 */
[----:B---3--:R-:W-:Y:S01]  /*4ba0*/  IADD3 R11, R4, 0x100, RZ ;  /* 0x00000100040b7810 */ /* 0x008fe20007ffe0ff */
[----:B------:R-:W-:Y:S01]  /*4bb0*/  ULDC.64 UR14, c[0x0][0x270] ;  /* 0x00009c00000e7ab9 */ /* 0x000fe20000000a00 */
[----:B------:R-:W-:Y:S02]  /*4bc0*/  MOV R6, R58 ;  /* 0x0000003a00067202 */ /* 0x000fe40000000f00 */
[----:B------:R-:W-:Y:S02]  /*4bd0*/  SHF.R.S32.HI R9, RZ, 0x1f, R11 ;  /* 0x0000001fff097819 */ /* 0x000fe4000001140b */
[----:B------:R-:W-:Y:S02]  /*4be0*/  MOV R7, R61 ;  /* 0x0000003d00077202 */ /* 0x000fe40000000f00 */
[----:B------:R-:W-:Y:S01]  /*4bf0*/  F2FP.BF16.F32.PACK_AB R5, R16, R5 ;  /* 0x000000051005723e */ /* 0x000fe200000010ff */
[----:B------:R-:W-:Y:S02]  /*4c00*/  IMAD R9, R9, UR14, RZ ;  /* 0x0000000e09097c24 */ /* 0x000fe4000f8e02ff */
[----:B-1----:R-:W-:-:S04]  /*4c10*/  IMAD.WIDE.U32 R14, R11, UR14, R6 ;  /* 0x0000000e0b0e7c25 */ /* 0x002fc8000f8e0006 */
[----:B------:R-:W-:Y:S01]  /*4c20*/  IMAD R9, R11, UR15, R9 ;  /* 0x0000000f0b097c24 */ /* 0x000fe2000f8e0209 */
[----:B------:R-:W-:Y:S02]  /*4c30*/  ULDC.64 UR14, c[0x0][0x210] ;  /* 0x00008400000e7ab9 */ /* 0x000fe40000000a00 */
[----:B------:R-:W-:Y:S02]  /*4c40*/  LEA R6, P0, R14, UR14, 0x1 ;  /* 0x0000000e0e067c11 */ /* 0x000fe4000f8008ff */
[----:B------:R-:W-:-:S04]  /*4c50*/  IADD3 R9, R15, R9, RZ ;  /* 0x000000090f097210 */ /* 0x000fc80007ffe0ff */
[----:B------:R-:W-:-:S05]  /*4c60*/  LEA.HI.X R7, R14, UR15, R9, 0x1, P0 ;  /* 0x0000000f0e077c11 */ /* 0x000fca00080f0c09 */
[----:B------:R0:W-:Y:S02]  /*4c70*/  STG.E desc[UR10][R6.64], R5 ;  /* 0x0000000506007986 */ /* 0x0001e4000c10190a */
.L_x_2284:
[----:B------:R-:W-:Y:S05]  /*4c80*/  BSYNC B0 ;  /* 0x0000000000007941 */ /* 0x000fea0003800000 */
.L_x_2283:
[----:B------:R-:W-:Y:S01]  /*4c90*/  FMUL.FTZ R17, R17, UR9 ;  /* 0x0000000911117c20 */ /* 0x000fe20008410000 */
[----:B------:R-:W-:Y:S01]  /*4ca0*/  FMUL.FTZ R26, R26, UR9 ;  /* 0x000000091a1a7c20 */ /* 0x000fe20008410000 */
[----:B------:R-:W-:Y:S01]  /*4cb0*/  IMAD R18, R13, UR7, R18 ;  /* 0x000000070d127c24 */ /* 0x000fe2000f8e0212 */
[----:B------:R-:W-:Y:S01]  /*4cc0*/  SHF.L.U32 R35, R35, 0x10, RZ ;  /* 0x0000001023237819 */ /* 0x000fe200000006ff */
[----:B------:R-:W-:Y:S01]  /*4cd0*/  FFMA.FTZ R17, R38, R17, R45 ;  /* 0x0000001126117223 */ /* 0x000fe2000001002d */
[----:B------:R-:W-:Y:S01]  /*4ce0*/  FFMA.FTZ R26, R39, R26, R44 ;  /* 0x0000001a271a7223 */ /* 0x000fe2000001002c */
[----:B------:R-:W-:Y:S06]  /*4cf0*/  @!P5 BRA `(.L_x_2285) ;  /* 0x000000000028d947 */ /* 0x000fec0003800000 */
[----:B0-----:R-:W-:Y:S01]  /*4d00*/  FMUL.FTZ R5, R17, -1.4426950216293334961 ;  /* 0xbfb8aa3b11057820 */ /* 0x001fe20000410000 */
[----:B---3--:R-:W-:-:S05]  /*4d10*/  FMUL.FTZ R7, R26, -1.4426950216293334961 ;  /* 0xbfb8aa3b1a077820 */ /* 0x008fca0000410000 */
        /* <DEDUP_REMOVED lines=8> */
.L_x_2285:
[----:B------:R-:W-:Y:S01]  /*4da0*/  ISETP.NE.AND P0, PT, R49, RZ, PT ;  /* 0x000000ff3100720c */ /* 0x000fe20003f05270 */
[----:B------:R-:W-:-:S12]  /*4db0*/  BSSY B0, `(.L_x_2286) ;  /* 0x0000010000007945 */ /* 0x000fd80003800000 */
[----:B------:R-:W-:Y:S05]  /*4dc0*/  @P0 BRA `(.L_x_2287) ;  /* 0x0000000000380947 */ /* 0x000fea0003800000 */
[----:B------:R-:W-:Y:S01]  /*4dd0*/  IADD3 R9, R4, 0x120, RZ ;  /* 0x0000012004097810 */ /* 0x000fe20007ffe0ff */
[----:B------:R-:W-:Y:S01]  /*4de0*/  ULDC.64 UR14, c[0x0][0x270] ;  /* 0x00009c00000e7ab9 */ /* 0x000fe20000000a00 */
[----:B0--3--:R-:W-:Y:S02]  /*4df0*/  MOV R6, R58 ;  /* 0x0000003a00067202 */ /* 0x009fe40000000f00 */
        /* <DEDUP_REMOVED lines=11> */
.L_x_2287:
[----:B------:R-:W-:Y:S05]  /*4eb0*/  BSYNC B0 ;  /* 0x0000000000007941 */ /* 0x000fea0003800000 */
.L_x_2286:
[----:B------:R-:W-:Y:S01]  /*4ec0*/  SHF.L.U32 R13, R37, 0x10, RZ ;  /* 0x00000010250d7819 */ /* 0x000fe200000006ff */
[----:B------:R-:W-:Y:S01]  /*4ed0*/  ULDC.64 UR14, c[0x0][0x278] ;  /* 0x00009e00000e7ab9 */ /* 0x000fe20000000a00 */
[----:B-1----:R-:W-:Y:S01]  /*4ee0*/  SHF.L.U32 R15, R8, 0x10, RZ ;  /* 0x00000010080f7819 */ /* 0x002fe200000006ff */
[----:B------:R-:W-:Y:S01]  /*4ef0*/  FADD.FTZ R8, R35, -UR8 ;  /* 0x8000000823087e21 */ /* 0x000fe20008010000 */
[----:B------:R-:W-:Y:S01]  /*4f00*/  SHF.L.U32 R22, R22, 0x10, RZ ;  /* 0x0000001016167819 */ /* 0x000fe200000006ff */
[----:B------:R-:W-:Y:S01]  /*4f10*/  FADD.FTZ R13, R13, -UR8 ;  /* 0x800000080d0d7e21 */ /* 0x000fe20008010000 */
[----:B---3--:R-:W-:Y:S01]  /*4f20*/  SHF.L.U32 R11, R36, 0x10, RZ ;  /* 0x00000010240b7819 */ /* 0x008fe200000006ff */
[----:B------:R-:W-:Y:S01]  /*4f30*/  FADD.FTZ R15, R15, -UR8 ;  /* 0x800000080f0f7e21 */ /* 0x000fe20008010000 */
[----:B--2---:R-:W-:Y:S01]  /*4f40*/  SHF.L.U32 R17, R10, 0x10, RZ ;  /* 0x000000100a117819 */ /* 0x004fe200000006ff */
[----:B------:R-:W-:Y:S01]  /*4f50*/  VIADD R10, R18, 0x1a0 ;  /* 0x000001a0120a7836 */ /* 0x000fe20000000000 */
[----:B------:R-:W-:Y:S01]  /*4f60*/  SHF.L.U32 R24, R24, 0x10, RZ ;  /* 0x0000001018187819 */ /* 0x000fe200000006ff */
[----:B------:R-:W-:Y:S01]  /*4f70*/  FADD.FTZ R22, R22, -UR8 ;  /* 0x8000000816167e21 */ /* 0x000fe20008010000 */
        /* <DEDUP_REMOVED lines=10> */
[----:B0-----:R-:W-:Y:S01]  /*5020*/  IADD3 R7, R18, 0x1c0, RZ ;  /* 0x000001c012077810 */ /* 0x001fe20007ffe0ff */
[----:B------:R-:W-:Y:S01]  /*5030*/  FADD.FTZ R20, R20, -UR8 ;  /* 0x8000000814147e21 */ /* 0x000fe20008010000 */
[----:B------:R-:W-:Y:S01]  /*5040*/  IADD3 R5, R18, 0x1e0, RZ ;  /* 0x000001e012057810 */ /* 0x000fe20007ffe0ff */
[----:B------:R-:W-:Y:S01]  /*5050*/  FADD.FTZ R19, R19, -UR8 ;  /* 0x8000000813137e21 */ /* 0x000fe20008010000 */
[----:B------:R-:W-:Y:S01]  /*5060*/  ISETP.GE.U32.AND P6, PT, R10, UR14, PT ;  /* 0x0000000e0a007c0c */ /* 0x000fe2000bfc6070 */
[----:B------:R-:W-:Y:S01]  /*5070*/  FADD.FTZ R25, R25, -UR8 ;  /* 0x8000000819197e21 */ /* 0x000fe20008010000 */
[----:B------:R-:W-:Y:S01]  /*5080*/  ISETP.GE.U32.AND P0, PT, R7, UR14, PT ;  /* 0x0000000e07007c0c */ /* 0x000fe2000bf06070 */
[----:B------:R-:W-:Y:S01]  /*5090*/  FMUL.FTZ R14, R13, UR9 ;  /* 0x000000090d0e7c20 */ /* 0x000fe20008410000 */
[----:B------:R-:W-:Y:S01]  /*50a0*/  ISETP.GE.U32.AND P1, PT, R5, UR14, PT ;  /* 0x0000000e05007c0c */ /* 0x000fe2000bf26070 */
[----:B------:R-:W-:Y:S01]  /*50b0*/  FMUL.FTZ R18, R15, UR9 ;  /* 0x000000090f127c20 */ /* 0x000fe20008410000 */
[----:B------:R-:W-:Y:S01]  /*50c0*/  SHF.R.S32.HI R12, RZ, 0x1f, R10 ;  /* 0x0000001fff0c7819 */ /* 0x000fe2000001140a */
[----:B------:R-:W-:Y:S01]  /*50d0*/  FMUL.FTZ R8, R8, UR9 ;  /* 0x0000000908087c20 */ /* 0x000fe20008410000 */
[----:B------:R-:W-:Y:S01]  /*50e0*/  SHF.R.S32.HI R9, RZ, 0x1f, R7 ;  /* 0x0000001fff097819 */ /* 0x000fe20000011407 */
[----:B------:R-:W-:Y:S01]  /*50f0*/  FMUL.FTZ R13, R22, UR9 ;  /* 0x00000009160d7c20 */ /* 0x000fe20008410000 */
[----:B------:R-:W-:Y:S01]  /*5100*/  SHF.R.S32.HI R6, RZ, 0x1f, R5 ;  /* 0x0000001fff067819 */ /* 0x000fe20000011405 */
[----:B------:R-:W-:Y:S01]  /*5110*/  FMUL.FTZ R16, R11, UR9 ;  /* 0x000000090b107c20 */ /* 0x000fe20008410000 */
[----:B------:R-:W-:Y:S01]  /*5120*/  FMUL.FTZ R26, R17, UR9 ;  /* 0x00000009111a7c20 */ /* 0x000fe20008410000 */
[----:B------:R-:W-:Y:S01]  /*5130*/  FMUL.FTZ R24, R24, UR9 ;  /* 0x0000000918187c20 */ /* 0x000fe20008410000 */
[----:B------:R-:W-:Y:S01]  /*5140*/  FMUL.FTZ R23, R23, UR9 ;  /* 0x0000000917177c20 */ /* 0x000fe20008410000 */
[----:B------:R-:W-:Y:S01]  /*5150*/  FMUL.FTZ R21, R21, UR9 ;  /* 0x0000000915157c20 */ /* 0x000fe20008410000 */
[----:B------:R-:W-:Y:S01]  /*5160*/  FMUL.FTZ R29, R20, UR9 ;  /* 0x00000009141d7c20 */ /* 0x000fe20008410000 */
[----:B------:R-:W-:Y:S01]  /*5170*/  FMUL.FTZ R28, R19, UR9 ;  /* 0x00000009131c7c20 */ /* 0x000fe20008410000 */
[----:B------:R-:W-:Y:S01]  /*5180*/  ISETP.GE.AND.EX P6, PT, R12, UR15, PT, P6 ;  /* 0x0000000f0c007c0c */ /* 0x000fe2000bfc6360 */
[----:B------:R-:W-:Y:S01]  /*5190*/  FMUL.FTZ R25, R25, UR9 ;  /* 0x0000000919197c20 */ /* 0x000fe20008410000 */
[----:B------:R-:W-:Y:S01]  /*51a0*/  ISETP.GE.AND.EX P0, PT, R9, UR15, PT, P0 ;  /* 0x0000000f09007c0c */ /* 0x000fe2000bf06300 */
[--C-:B------:R-:W-:Y:S01]  /*51b0*/  FFMA.FTZ R11, R38, R18, R45.reuse ;  /* 0x00000012260b7223 */ /* 0x100fe2000001002d */
[----:B------:R-:W-:Y:S01]  /*51c0*/  ISETP.GE.AND.EX P1, PT, R6, UR15, PT, P1 ;  /* 0x0000000f06007c0c */ /* 0x000fe2000bf26310 */
[C-C-:B------:R-:W-:Y:S01]  /*51d0*/  FFMA.FTZ R19, R38.reuse, R8, R45.reuse ;  /* 0x0000000826137223 */ /* 0x140fe2000001002d */
        /* <DEDUP_REMOVED lines=9> */
[C---:B------:R-:W-:Y:S01]  /*5270*/  ISETP.GT.U32.OR P6, PT, R0.reuse, 0xff, P6 ;  /* 0x000000ff0000780c */ /* 0x040fe200037c4470 */
[----:B------:R-:W-:Y:S01]  /*5280*/  FFMA.FTZ R44, R39, R25, R44 ;  /* 0x00000019272c7223 */ /* 0x000fe2000001002c */
[----:B------:R-:W-:-:S02]  /*5290*/  ISETP.GT.U32.OR P0, PT, R0, 0xff, P0 ;  /* 0x000000ff0000780c */ /* 0x000fc40000704470 */
[----:B------:R-:W-:Y:S01]  /*52a0*/  ISETP.GT.U32.OR P1, PT, R0, 0xff, P1 ;  /* 0x000000ff0000780c */ /* 0x000fe20000f24470 */
        /* <DEDUP_REMOVED lines=11> */
.L_x_2288:
        /* <DEDUP_REMOVED lines=16> */
.L_x_2290:
[----:B------:R-:W-:Y:S05]  /*5460*/  BSYNC B0 ;  /* 0x0000000000007941 */ /* 0x000fea0003800000 */
.L_x_2289:
        /* <DEDUP_REMOVED lines=11> */
.L_x_2291:
[----:B------:R-:W-:Y:S04]  /*5520*/  BSSY B0, `(.L_x_2292) ;  /* 0x0000010000007945 */ /* 0x000fe80003800000 */
[----:B------:R-:W-:Y:S05]  /*5530*/  @P3 BRA `(.L_x_2293) ;  /* 0x0000000000383947 */ /* 0x000fea0003800000 */
[----:B------:R-:W-:Y:S01]  /*5540*/  IADD3 R24, R4, 0x160, RZ ;  /* 0x0000016004187810 */ /* 0x000fe20007ffe0ff */
[----:B------:R-:W-:Y:S01]  /*5550*/  ULDC.64 UR14, c[0x0][0x270] ;  /* 0x00009c00000e7ab9 */ /* 0x000fe20000000a00 */
[----:B0-----:R-:W-:Y:S01]  /*5560*/  MOV R21, R61 ;  /* 0x0000003d00157202 */ /* 0x001fe20000000f00 */
[----:B------:R-:W-:Y:S01]  /*5570*/  IMAD.MOV.U32 R20, RZ, RZ, R58 ;  /* 0x000000ffff147224 */ /* 0x000fe200078e003a */
[----:B------:R-:W-:Y:S02]  /*5580*/  SHF.R.S32.HI R19, RZ, 0x1f, R24 ;  /* 0x0000001fff137819 */ /* 0x000fe40000011418 */
[----:B------:R-:W-:Y:S01]  /*5590*/  F2FP.BF16.F32.PACK_AB R27, R27, R16 ;  /* 0x000000101b1b723e */ /* 0x000fe200000010ff */
[----:B------:R-:W-:-:S04]  /*55a0*/  IMAD.WIDE.U32 R22, R24, UR14, R20 ;  /* 0x0000000e18167c25 */ /* 0x000fc8000f8e0014 */
[----:B------:R-:W-:-:S04]  /*55b0*/  IMAD R19, R19, UR14, RZ ;  /* 0x0000000e13137c24 */ /* 0x000fc8000f8e02ff */
[----:B------:R-:W-:Y:S01]  /*55c0*/  IMAD R19, R24, UR15, R19 ;  /* 0x0000000f18137c24 */ /* 0x000fe2000f8e0213 */
[----:B------:R-:W-:Y:S02]  /*55d0*/  ULDC.64 UR14, c[0x0][0x210] ;  /* 0x00008400000e7ab9 */ /* 0x000fe40000000a00 */
[----:B------:R-:W-:Y:S02]  /*55e0*/  LEA R20, P2, R22, UR14, 0x1 ;  /* 0x0000000e16147c11 */ /* 0x000fe4000f8408ff */
[----:B------:R-:W-:-:S04]  /*55f0*/  IADD3 R19, R23, R19, RZ ;  /* 0x0000001317137210 */ /* 0x000fc80007ffe0ff */
[----:B------:R-:W-:-:S05]  /*5600*/  LEA.HI.X R21, R22, UR15, R19, 0x1, P2 ;  /* 0x0000000f16157c11 */ /* 0x000fca00090f0c13 */
[----:B------:R1:W-:Y:S02]  /*5610*/  STG.E desc[UR10][R20.64], R27 ;  /* 0x0000001b14007986 */ /* 0x0003e4000c10190a */
.L_x_2293:
[----:B------:R-:W-:Y:S05]  /*5620*/  BSYNC B0 ;  /* 0x0000000000007941 */ /* 0x000fea0003800000 */
.L_x_2292:
        /* <DEDUP_REMOVED lines=11> */
.L_x_2294:
[----:B------:R-:W-:Y:S04]  /*56e0*/  BSSY B0, `(.L_x_2295) ;  /* 0x0000010000007945 */ /* 0x000fe80003800000 */
[----:B------:R-:W-:Y:S05]  /*56f0*/  @P4 BRA `(.L_x_2296) ;  /* 0x0000000000384947 */ /* 0x000fea0003800000 */
[----:B0-----:R-:W-:Y:S01]  /*5700*/  IADD3 R19, R4, 0x180, RZ ;  /* 0x0000018004137810 */ /* 0x001fe20007ffe0ff */
        /* <DEDUP_REMOVED lines=13> */
.L_x_2296:
[----:B------:R-:W-:Y:S05]  /*57e0*/  BSYNC B0 ;  /* 0x0000000000007941 */ /* 0x000fea0003800000 */
.L_x_2295:
[----:B------:R-:W-:Y:S05]  /*57f0*/  @!P5 BRA `(.L_x_2297) ;  /* 0x000000000028d947 */ /* 0x000fea0003800000 */
[----:B------:R-:W-:Y:S01]  /*5800*/  FMUL.FTZ R4, R11, -1.4426950216293334961 ;  /* 0xbfb8aa3b0b047820 */ /* 0x000fe20000410000 */
[----:B------:R-:W-:-:S05]  /*5810*/  FMUL.FTZ R16, R18, -1.4426950216293334961 ;  /* 0xbfb8aa3b12107820 */ /* 0x000fca0000410000 */
        /* <DEDUP_REMOVED lines=8> */
.L_x_2297:
[----:B------:R-:W-:Y:S04]  /*58a0*/  BSSY B0, `(.L_x_2298) ;  /* 0x000000e000007945 */ /* 0x000fe80003800000 */
[----:B------:R-:W-:Y:S05]  /*58b0*/  @P6 BRA `(.L_x_2299) ;  /* 0x0000000000306947 */ /* 0x000fea0003800000 */
[----:B------:R-:W-:Y:S01]  /*58c0*/  ULDC.64 UR14, c[0x0][0x270] ;  /* 0x00009c00000e7ab9 */ /* 0x000fe20000000a00 */
[----:B------:R-:W-:Y:S01]  /*58d0*/  MOV R16, R58 ;  /* 0x0000003a00107202 */ /* 0x000fe20000000f00 */
[----:B0-----:R-:W-:Y:S01]  /*58e0*/  IMAD R19, R12, UR14, RZ ;  /* 0x0000000e0c137c24 */ /* 0x001fe2000f8e02ff */
[----:B--2---:R-:W-:Y:S02]  /*58f0*/  MOV R17, R61 ;  /* 0x0000003d00117202 */ /* 0x004fe40000000f00 */
[----:B------:R-:W-:Y:S01]  /*5900*/  F2FP.BF16.F32.PACK_AB R11, R18, R11 ;  /* 0x0000000b120b723e */ /* 0x000fe200000010ff */
[C---:B------:R-:W-:Y:S02]  /*5910*/  IMAD R19, R10.reuse, UR15, R19 ;  /* 0x0000000f0a137c24 */ /* 0x040fe4000f8e0213 */
[----:B-1----:R-:W-:Y:S01]  /*5920*/  IMAD.WIDE.U32 R20, R10, UR14, R16 ;  /* 0x0000000e0a147c25 */ /* 0x002fe2000f8e0010 */
[----:B------:R-:W-:Y:S02]  /*5930*/  ULDC.64 UR14, c[0x0][0x210] ;  /* 0x00008400000e7ab9 */ /* 0x000fe40000000a00 */
[----:B------:R-:W-:-:S02]  /*5940*/  LEA R16, P2, R20, UR14, 0x1 ;  /* 0x0000000e14107c11 */ /* 0x000fc4000f8408ff */
[----:B------:R-:W-:-:S04]  /*5950*/  IADD3 R19, R21, R19, RZ ;  /* 0x0000001315137210 */ /* 0x000fc80007ffe0ff */
[----:B------:R-:W-:-:S05]  /*5960*/  LEA.HI.X R17, R20, UR15, R19, 0x1, P2 ;  /* 0x0000000f14117c11 */ /* 0x000fca00090f0c13 */
[----:B------:R3:W-:Y:S02]  /*5970*/  STG.E desc[UR10][R16.64], R11 ;  /* 0x0000000b10007986 */ /* 0x0007e4000c10190a */
.L_x_2299:
[----:B------:R-:W-:Y:S05]  /*5980*/  BSYNC B0 ;  /* 0x0000000000007941 */ /* 0x000fea0003800000 */
.L_x_2298:
        /* <DEDUP_REMOVED lines=8> */
[----:B---3--:R-:W3:Y:S01]  /*5a10*/  MUFU.RCP R11, R10 ;  /* 0x0000000a000b7308 */ /* 0x008ee20000001000 */
[----:B----4-:R-:W-:Y:S01]  /*5a20*/  FMUL.FTZ R15, R15, R14 ;  /* 0x0000000e0f0f7220 */ /* 0x010fe20000410000 */
[----:B---3--:R-:W-:-:S07]  /*5a30*/  FMUL.FTZ R8, R8, R11 ;  /* 0x0000000b08087220 */ /* 0x008fce0000410000 */
.L_x_2300:
[----:B------:R-:W-:Y:S04]  /*5a40*/  BSSY B0, `(.L_x_2301) ;  /* 0x000000e000007945 */ /* 0x000fe80003800000 */
[----:B------:R-:W-:Y:S05]  /*5a50*/  @P0 BRA `(.L_x_2302) ;  /* 0x0000000000300947 */ /* 0x000fea0003800000 */
[----:B------:R-:W-:Y:S01]  /*5a60*/  ULDC.64 UR14, c[0x0][0x270] ;  /* 0x00009c00000e7ab9 */ /* 0x000fe20000000a00 */
[----:B------:R-:W-:Y:S01]  /*5a70*/  MOV R10, R58 ;  /* 0x0000003a000a7202 */ /* 0x000fe20000000f00 */
[----:B------:R-:W-:Y:S01]  /*5a80*/  IMAD R4, R9, UR14, RZ ;  /* 0x0000000e09047c24 */ /* 0x000fe2000f8e02ff */
[----:B---3--:R-:W-:Y:S02]  /*5a90*/  MOV R11, R61 ;  /* 0x0000003d000b7202 */ /* 0x008fe40000000f00 */
[----:B------:R-:W-:Y:S01]  /*5aa0*/  F2FP.BF16.F32.PACK_AB R15, R15, R8 ;  /* 0x000000080f0f723e */ /* 0x000fe200000010ff */
[----:B--2---:R-:W-:-:S04]  /*5ab0*/  IMAD.WIDE.U32 R16, R7, UR14, R10 ;  /* 0x0000000e07107c25 */ /* 0x004fc8000f8e000a */
[----:B------:R-:W-:Y:S01]  /*5ac0*/  IMAD R7, R7, UR15, R4 ;  /* 0x0000000f07077c24 */ /* 0x000fe2000f8e0204 */
[----:B------:R-:W-:Y:S02]  /*5ad0*/  ULDC.64 UR14, c[0x0][0x210] ;  /* 0x00008400000e7ab9 */ /* 0x000fe40000000a00 */
[----:B------:R-:W-:Y:S02]  /*5ae0*/  LEA R10, P0, R16, UR14, 0x1 ;  /* 0x0000000e100a7c11 */ /* 0x000fe4000f8008ff */
[----:B------:R-:W-:-:S04]  /*5af0*/  IADD3 R7, R17, R7, RZ ;  /* 0x0000000711077210 */ /* 0x000fc80007ffe0ff */
[----:B------:R-:W-:-:S05]  /*5b00*/  LEA.HI.X R11, R16, UR15, R7, 0x1, P0 ;  /* 0x0000000f100b7c11 */ /* 0x000fca00080f0c07 */
[----:B------:R4:W-:Y:S02]  /*5b10*/  STG.E desc[UR10][R10.64], R15 ;  /* 0x0000000f0a007986 */ /* 0x0009e4000c10190a */
.L_x_2302:
[----:B------:R-:W-:Y:S05]  /*5b20*/  BSYNC B0 ;  /* 0x0000000000007941 */ /* 0x000fea0003800000 */
.L_x_2301:
        /* <DEDUP_REMOVED lines=11> */
.L_x_2303:
        /* <DEDUP_REMOVED lines=13> */
.L_x_2305:
[----:B------:R-:W-:Y:S05]  /*5cb0*/  BSYNC B0 ;  /* 0x0000000000007941 */ /* 0x000fea0003800000 */
.L_x_2304:
[----:B------:R-:W-:Y:S01]  /*5cc0*/  ULDC UR7, c[0x0][0x10] ;  /* 0x0000040000077ab9 */ /* 0x000fe20000000800 */
[----:B------:R-:W-:Y:S02]  /*5cd0*/  UIADD3 UR4, UR4, 0x1, URZ ;  /* 0x0000000104047890 */ /* 0x000fe4000fffe03f */
[----:B------:R-:W-:-:S04]  /*5ce0*/  UIADD3 UR6, UR7, UR6, URZ ;  /* 0x0000000607067290 */ /* 0x000fc8000fffe03f */
[----:B------:R-:W-:-:S06]  /*5cf0*/  UISETP.GE.AND UP0, UPT, UR6, UR5, UPT ;  /* 0x000000050600728c */ /* 0x000fcc000bf06270 */
[----:B------:R-:W-:-:S13]  /*5d00*/  PLOP3.LUT P0, PT, PT, PT, UP0, 0x80, 0x0 ;  /* 0x000000000000781c */ /* 0x000fda0003f0f008 */
[----:B------:R-:W-:Y:S05]  /*5d10*/  @!P0 BRA `(.L_x_2306) ;  /* 0xffffffa4000c8947 */ /* 0x000fea000383ffff */
[----:B------:R-:W-:Y:S05]  /*5d20*/  EXIT ;  /* 0x000000000000794d */ /* 0x000fea0003800000 */
.L_x_2307:
        /* <DEDUP_REMOVED lines=13> */
.L_x_3339:


//--------------------- .text._Z35group_norm_nhwc_fwd_one_pass_kernelI11Bf16IOFp16WLi64ELi16ELi256EEv26Group_norm_nhwc_fwd_params --------------------------
	.section	.text._Z35group_norm_nhwc_fwd_one_pass_kernelI11Bf16IOFp16WLi64ELi16ELi256EEv26Group_norm_nhwc_fwd_params,"ax",@progbits
	.align	128
        .global         _Z35group_norm_nhwc_fwd_one_pass_kernelI11Bf16IOFp16WLi64ELi16ELi256EEv26Group_norm_nhwc_fwd_params
        .type           _Z35group_norm_nhwc_fwd_one_pass_kernelI11Bf16IOFp16WLi64ELi16ELi256EEv26Group_norm_nhwc_fwd_params,@function
        .size           _Z35group_norm_nhwc_fwd_one_pass_kernelI11Bf16IOFp16WLi64ELi16ELi256EEv26Group_norm_nhwc_fwd_params,(.L_x_3340 - _Z35group_norm_nhwc_fwd_one_pass_kernelI11Bf16IOFp16WLi64ELi16ELi256EEv26Group_norm_nhwc_fwd_params)
        .other          _Z35group_norm_nhwc_fwd_one_pass_kernelI11Bf16IOFp16WLi64ELi16ELi256EEv26Group_norm_nhwc_fwd_params,@"STO_CUDA_ENTRY STV_DEFAULT"
_Z35group_norm_nhwc_fwd_one_pass_kernelI11Bf16IOFp16WLi64ELi16ELi256EEv26Group_norm_nhwc_fwd_params:
.text._Z35group_norm_nhwc_fwd_one_pass_kernelI11Bf16IOFp16WLi64ELi16ELi256EEv26Group_norm_nhwc_fwd_params:
        /* <DEDUP_REMOVED lines=20> */
.L_x_2323:
        /* <DEDUP_REMOVED lines=18> */
[----:B------:R-:W-:-:S05]  /*0260*/  IMAD.HI.U32 R7, R7, R9, RZ ;  /* 0x0000000907077227 */ /* 0x000fca00078e00ff */
[----:B------:R-:W-:-:S05]  /*0270*/  IADD3 R5, -R7, RZ, RZ ;  /* 0x000000ff07057210 */ /* 0x000fca0007ffe1ff */
[----:B------:R-:W-:-:S05]  /*0280*/  IMAD R5, R8, R5, R9 ;  /* 0x0000000508057224 */ /* 0x000fca00078e0209 */
[----:B------:R-:W-:Y:S01]  /*0290*/  ISETP.GT.U32.AND P1, PT, R8, R5, PT ;  /* 0x000000050800720c */ /* 0x000fe20003f24070 */
[----:B-1----:R-:W-:Y:S01]  /*02a0*/  IMAD R13, R6, UR5, R13 ;  /* 0x00000005060d7c24 */ /* 0x002fe2000f8e020d */
[----:B------:R-:W-:-:S04]  /*02b0*/  LOP3.LUT R6, R3, R4, RZ, 0x3c, !PT ;  /* 0x0000000403067212 */ /* 0x000fc800078e3cff */
[C---:B------:R-:W-:Y:S02]  /*02c0*/  IADD3 R12, R13.reuse, 0x20, RZ ;  /* 0x000000200d0c7810 */ /* 0x040fe40007ffe0ff */
[----:B------:R-:W-:-:S05]  /*02d0*/  ISETP.GE.U32.AND P0, PT, R13, UR6, PT ;  /* 0x000000060d007c0c */ /* 0x000fca000bf06070 */
[----:B------:R-:W-:Y:S01]  /*02e0*/  @!P1 VIADD R7, R7, 0x1 ;  /* 0x0000000107079836 */ /* 0x000fe20000000000 */
[-C--:B------:R-:W-:Y:S02]  /*02f0*/  @!P1 IADD3 R5, R5, -R8.reuse, RZ ;  /* 0x8000000805059210 */ /* 0x080fe40007ffe0ff */
[----:B------:R-:W-:Y:S02]  /*0300*/  SHF.R.S32.HI R21, RZ, 0x1f, R13 ;  /* 0x0000001fff157819 */ /* 0x000fe4000001140d */
        /* <DEDUP_REMOVED lines=9> */
[----:B------:R-:W-:Y:S02]  /*03a0*/  ISETP.GT.U32.OR P1, PT, R0, 0xff, P1 ;  /* 0x000000ff0000780c */ /* 0x000fe40000f24470 */
[----:B------:R-:W-:-:S02]  /*03b0*/  MOV R19, R7 ;  /* 0x0000000700137202 */ /* 0x000fc40000000f00 */
[----:B------:R-:W-:Y:S02]  /*03c0*/  SHF.L.U32 R5, R0, 0x1, RZ ;  /* 0x0000000100057819 */ /* 0x000fe400000006ff */
[----:B------:R-:W-:Y:S02]  /*03d0*/  @!P2 IADD3 R19, -R19, RZ, RZ ;  /* 0x000000ff1313a210 */ /* 0x000fe40007ffe1ff */
[----:B------:R-:W-:Y:S01]  /*03e0*/  @!P3 LOP3.LUT R19, RZ, R4, RZ, 0x33, !PT ;  /* 0x00000004ff13b212 */ /* 0x000fe200078e33ff */
[----:B------:R-:W0:Y:S01]  /*03f0*/  @!P0 LDC.64 R10, c[0x0][0x270] ;  /* 0x00009c00ff0a8b82 */ /* 0x000e220000000a00 */
[----:B------:R-:W-:Y:S02]  /*0400*/  LOP3.LUT R5, R5, 0xe, RZ, 0xc0, !PT ;  /* 0x0000000e05057812 */ /* 0x000fe400078ec0ff */
[----:B------:R-:W-:-:S05]  /*0410*/  IADD3 R6, -R19, RZ, RZ ;  /* 0x000000ff13067210 */ /* 0x000fca0007ffe1ff */
        /* <DEDUP_REMOVED lines=12> */
[----:B------:R-:W-:Y:S01]  /*04e0*/  @!P0 MOV R20, R18 ;  /* 0x0000001200148202 */ /* 0x000fe20000000f00 */
[----:B------:R-:W-:Y:S02]  /*04f0*/  @!P0 IMAD R23, R13, R11, R14 ;  /* 0x0000000b0d178224 */ /* 0x000fe400078e020e */
[----:B-1----:R-:W-:Y:S02]  /*0500*/  @!P1 IMAD R15, R15, R8, RZ ;  /* 0x000000080f0f9224 */ /* 0x002fe400078e02ff */
[----:B------:R-:W-:-:S04]  /*0510*/  @!P0 IMAD.WIDE.U32 R10, R13, R10, R20 ;  /* 0x0000000a0d0a8225 */ /* 0x000fc800078e0014 */
[----:B------:R-:W-:Y:S01]  /*0520*/  @!P1 IMAD R13, R12, R9, R15 ;  /* 0x000000090c0d9224 */ /* 0x000fe200078e020f */
[----:B------:R-:W-:Y:S01]  /*0530*/  @!P1 MOV R15, R21 ;  /* 0x00000015000f9202 */ /* 0x000fe20000000f00 */
[----:B------:R-:W-:Y:S01]  /*0540*/  @!P1 IMAD.MOV.U32 R14, RZ, RZ, R18 ;  /* 0x000000ffff0e9224 */ /* 0x000fe200078e0012 */
        /* <DEDUP_REMOVED lines=15> */
[----:B---3--:R-:W-:Y:S02]  /*0640*/  PRMT R10, R29, 0x7632, R10 ;  /* 0x000076321d0a7816 */ /* 0x008fe4000000000a */
[----:B------:R-:W-:Y:S01]  /*0650*/  SHF.L.U32 R8, R28, 0x10, RZ ;  /* 0x000000101c087819 */ /* 0x000fe200000006ff */
[----:B------:R-:W-:Y:S01]  /*0660*/  FMUL.FTZ R11, R9, R9 ;  /* 0x00000009090b7220 */ /* 0x000fe20000410000 */
[----:B------:R-:W-:Y:S02]  /*0670*/  SHF.L.U32 R13, R10, 0x10, RZ ;  /* 0x000000100a0d7819 */ /* 0x000fe400000006ff */
[----:B------:R-:W-:Y:S01]  /*0680*/  SHF.L.U32 R10, R29, 0x10, RZ ;  /* 0x000000101d0a7819 */ /* 0x000fe200000006ff */
[C---:B------:R-:W-:Y:S01]  /*0690*/  FADD.FTZ R9, R8.reuse, R9 ;  /* 0x0000000908097221 */ /* 0x040fe20000010000 */
[----:B------:R-:W-:Y:S01]  /*06a0*/  FFMA.FTZ R11, R8, R8, R11 ;  /* 0x00000008080b7223 */ /* 0x000fe2000001000b */
[----:B------:R-:W-:-:S02]  /*06b0*/  FMUL.FTZ R15, R13, R13 ;  /* 0x0000000d0d0f7220 */ /* 0x000fc40000410000 */
[C---:B------:R-:W-:Y:S01]  /*06c0*/  FADD.FTZ R4, R10.reuse, R13 ;  /* 0x0000000d0a047221 */ /* 0x040fe20000010000 */
[----:B------:R-:W-:Y:S01]  /*06d0*/  FADD.FTZ R9, RZ, R9 ;  /* 0x00000009ff097221 */ /* 0x000fe20000010000 */
[----:B------:R-:W-:Y:S01]  /*06e0*/  FFMA.FTZ R10, R10, R10, R15 ;  /* 0x0000000a0a0a7223 */ /* 0x000fe2000001000f */
[----:B------:R-:W-:Y:S02]  /*06f0*/  FADD.FTZ R11, RZ, R11 ;  /* 0x0000000bff0b7221 */ /* 0x000fe40000010000 */
        /* <DEDUP_REMOVED lines=52> */
.L_x_2309:
[----:B------:R-:W-:Y:S05]  /*0a40*/  BSYNC B0 ;  /* 0x0000000000007941 */ /* 0x000fea0003800000 */
.L_x_2308:
        /* <DEDUP_REMOVED lines=30> */
.L_x_2312:
[----:B-1----:R-:W2:Y:S04]  /*0c30*/  LDG.E.STRONG.GPU R6, desc[UR8][R4.64] ;  /* 0x0000000804067981 */ /* 0x002ea8000c1ef900 */
[----:B--2---:R-:W-:Y:S01]  /*0c40*/  CCTL.IVALL ;  /* 0x00000000ff00798f */ /* 0x004fe20002000000 */
[----:B------:R-:W-:Y:S05]  /*0c50*/  YIELD ;  /* 0x0000000000007946 */ /* 0x000fea0003800000 */
[----:B------:R-:W-:-:S13]  /*0c60*/  ISETP.NE.AND P0, PT, R6, R9, PT ;  /* 0x000000090600720c */ /* 0x000fda0003f05270 */
[----:B------:R-:W-:Y:S05]  /*0c70*/  @P0 BRA `(.L_x_2312) ;  /* 0xfffffffc00ec0947 */ /* 0x000fea000383ffff */
.L_x_2311:
        /* <DEDUP_REMOVED lines=12> */
.L_x_2314:
        /* <DEDUP_REMOVED lines=12> */
[C---:B------:R-:W-:Y:S01]  /*0e00*/  VIADD R9, R12.reuse, 0x1 ;  /* 0x000000010c097836 */ /* 0x040fe20000000000 */
[----:B-1----:R-:W-:Y:S01]  /*0e10*/  UMOV UR5, UR6 ;  /* 0x0000000600057c82 */ /* 0x002fe20008000000 */
[----:B------:R-:W-:-:S03]  /*0e20*/  IADD3 R8, R12, 0x2, RZ ;  /* 0x000000020c087810 */ /* 0x000fc60007ffe0ff */
        /* <DEDUP_REMOVED lines=34> */
[----:B------:R-:W-:-:S05]  /*1050*/  @!P2 IMAD R8, R8, R13, RZ ;  /* 0x0000000d0808a224 */ /* 0x000fca00078e02ff */
[----:B------:R-:W-:-:S05]  /*1060*/  @!P2 SHF.L.U32 R15, R8, 0x1, RZ ;  /* 0x00000001080fa819 */ /* 0x000fca00000006ff */
        /* <DEDUP_REMOVED lines=13> */
.L_x_2313:
        /* <DEDUP_REMOVED lines=19> */
.L_x_2316:
[----:B------:R-:W-:Y:S05]  /*1270*/  BSYNC B0 ;  /* 0x0000000000007941 */ /* 0x000fea0003800000 */
.L_x_2315:
[----:B------:R-:W-:Y:S05]  /*1280*/  @!P2 BRA `(.L_x_2310) ;  /* 0x00000000007ca947 */ /* 0x000fea0003800000 */
[C---:B------:R-:W-:Y:S01]  /*1290*/  VIADD R9, R12.reuse, 0x1 ;  /* 0x000000010c097836 */ /* 0x040fe20000000000 */
[----:B------:R-:W-:-:S04]  /*12a0*/  IADD3 R12, R12, 0x2, RZ ;  /* 0x000000020c0c7810 */ /* 0x000fc80007ffe0ff */
        /* <DEDUP_REMOVED lines=17> */
[----:B------:R-:W-:-:S02]  /*13c0*/  @!P2 SHF.L.U32 R13, R14, 0x1, RZ ;  /* 0x000000010e0da819 */ /* 0x000fc400000006ff */
[----:B------:R-:W-:-:S03]  /*13d0*/  @!P0 SHF.L.U32 R25, R24, 0x1, RZ ;  /* 0x0000000118198819 */ /* 0x000fc600000006ff */
        /* <DEDUP_REMOVED lines=10> */
.L_x_2310:
        /* <DEDUP_REMOVED lines=29> */
[----:B------:R-:W0:Y:S01]  /*1650*/  LDS.64 R14, [UR6+0x50] ;  /* 0x00005006ff0e7984 */ /* 0x000e220008000a00 */
[----:B------:R-:W-:Y:S01]  /*1660*/  SHF.R.U32.HI R6, RZ, 0x3, R0 ;  /* 0x00000003ff067819 */ /* 0x000fe20000011600 */
[----:B----4-:R-:W-:Y:S01]  /*1670*/  HFMA2.MMA R12, -RZ, RZ, 1.875, 0 ;  /* 0x3f800000ff0c7435 */ /* 0x010fe200000001ff */
[----:B------:R-:W-:Y:S01]  /*1680*/  ISETP.NE.AND P2, PT, RZ, UR10, PT ;  /* 0x0000000aff007c0c */ /* 0x000fe2000bf45270 */
[----:B------:R-:W-:Y:S01]  /*1690*/  IMAD.U32 R29, R29, 0x10000, RZ ;  /* 0x000100001d1d7824 */ /* 0x000fe200078e00ff */
[----:B------:R-:W-:Y:S01]  /*16a0*/  SHF.L.U32 R13, R10, 0x10, RZ ;  /* 0x000000100a0d7819 */ /* 0x000fe200000006ff */
[----:B------:R-:W-:Y:S01]  /*16b0*/  ULDC.64 UR6, c[0x0][0x278] ;  /* 0x00009e0000067ab9 */ /* 0x000fe20000000a00 */
[----:B0-----:R-:W-:-:S04]  /*16c0*/  FMUL.FTZ R14, R14, UR11 ;  /* 0x0000000b0e0e7c20 */ /* 0x001fc80008410000 */
[----:B------:R-:W-:-:S04]  /*16d0*/  FMUL.FTZ R4, R14, R14 ;  /* 0x0000000e0e047220 */ /* 0x000fc80000410000 */
[----:B------:R-:W-:-:S05]  /*16e0*/  FFMA.FTZ R15, R15, UR11, -R4 ;  /* 0x0000000b0f0f7c23 */ /* 0x000fca0008010804 */
[----:B------:R-:W-:-:S13]  /*16f0*/  FSETP.GTU.FTZ.AND P0, PT, R15, RZ, PT ;  /* 0x000000ff0f00720b */ /* 0x000fda0003f1c000 */
[----:B------:R-:W0:Y:S01]  /*1700*/  @P0 LDC R4, c[0x0][0x238] ;  /* 0x00008e00ff040b82 */ /* 0x000e220000000800 */
[----:B-1----:R-:W-:Y:S01]  /*1710*/  IMAD R6, R5, UR5, R6 ;  /* 0x0000000505067c24 */ /* 0x002fe2000f8e0206 */
[----:B------:R-:W-:Y:S02]  /*1720*/  SHF.L.U32 R9, R28, 0x10, RZ ;  /* 0x000000101c097819 */ /* 0x000fe400000006ff */
[----:B------:R-:W-:Y:S01]  /*1730*/  SHF.L.U32 R23, R11, 0x10, RZ ;  /* 0x000000100b177819 */ /* 0x000fe200000006ff */
[----:B------:R-:W-:Y:S01]  /*1740*/  FADD.FTZ R11, R29, -R14 ;  /* 0x8000000e1d0b7221 */ /* 0x000fe20000010000 */
[----:B------:R-:W-:Y:S01]  /*1750*/  SHF.R.S32.HI R7, RZ, 0x1f, R6 ;  /* 0x0000001fff077819 */ /* 0x000fe20000011406 */
[----:B0-----:R-:W-:-:S04]  /*1760*/  @P0 FADD.FTZ R15, R15, R4 ;  /* 0x000000040f0f0221 */ /* 0x001fc80000010000 */
[----:B------:R0:W1:Y:S01]  /*1770*/  @P0 MUFU.RSQ R12, R15 ;  /* 0x0000000f000c0308 */ /* 0x0000620000001400 */
[C---:B------:R-:W-:Y:S01]  /*1780*/  IADD3 R4, R6.reuse, 0x20, RZ ;  /* 0x0000002006047810 */ /* 0x040fe20007ffe0ff */
[----:B------:R-:W-:Y:S01]  /*1790*/  FADD.FTZ R9, R9, -R14 ;  /* 0x8000000e09097221 */ /* 0x000fe20000010000 */
[----:B------:R-:W-:Y:S01]  /*17a0*/  ISETP.GE.U32.AND P0, PT, R6, UR6, PT ;  /* 0x0000000606007c0c */ /* 0x000fe2000bf06070 */
[----:B------:R-:W-:Y:S01]  /*17b0*/  FADD.FTZ R23, -R14, R23 ;  /* 0x000000170e177221 */ /* 0x000fe20000010100 */
        /* <DEDUP_REMOVED lines=10> */
[----:B------:R-:W-:Y:S01]  /*1860*/  ISETP.GT.U32.OR P1, PT, R0, 0xff, P1 ;  /* 0x000000ff0000780c */ /* 0x000fe20000f24470 */
[----:B--2---:R-:W-:Y:S02]  /*1870*/  HADD2.F32 R16, -RZ, R16.H0_H0 ;  /* 0x20000010ff107230 */ /* 0x004fe40000004100 */
[----:B---3--:R-:W-:Y:S02]  /*1880*/  HADD2.F32 R13, -RZ, R24.H0_H0 ;  /* 0x20000018ff0d7230 */ /* 0x008fe40000004100 */
[----:B-----5:R-:W-:Y:S02]  /*1890*/  HADD2.F32 R14, -RZ, R17.H0_H0 ;  /* 0x20000011ff0e7230 */ /* 0x020fe40000004100 */
[----:B------:R-:W-:Y:S02]  /*18a0*/  HADD2.F32 R25, -RZ, R25.H0_H0 ;  /* 0x20000019ff197230 */ /* 0x000fe40000004100 */
[C-C-:B------:R-:W-:Y:S01]  /*18b0*/  FFMA.FTZ R10, R16.reuse, R10, R13.reuse ;  /* 0x0000000a100a7223 */ /* 0x140fe2000001000d */
[----:B------:R-:W-:-:S02]  /*18c0*/  FFMA.FTZ R13, R16, R8, R13 ;  /* 0x00000008100d7223 */ /* 0x000fc4000001000d */
        /* <DEDUP_REMOVED lines=13> */
.L_x_2317:
        /* <DEDUP_REMOVED lines=14> */
.L_x_2319:
[----:B------:R-:W-:Y:S05]  /*1a80*/  BSYNC B0 ;  /* 0x0000000000007941 */ /* 0x000fea0003800000 */
.L_x_2318:
        /* <DEDUP_REMOVED lines=11> */
.L_x_2320:
        /* <DEDUP_REMOVED lines=13> */
.L_x_2322:
[----:B------:R-:W-:Y:S05]  /*1c10*/  BSYNC B0 ;  /* 0x0000000000007941 */ /* 0x000fea0003800000 */
.L_x_2321:
[----:B-1----:R-:W1:Y:S01]  /*1c20*/  LDC R4, c[0x0][0x10] ;  /* 0x00000400ff047b82 */ /* 0x002e620000000800 */
[----:B------:R-:W-:Y:S02]  /*1c30*/  IADD3 R26, R26, 0x1, RZ ;  /* 0x000000011a1a7810 */ /* 0x000fe40007ffe0ff */
[----:B-1----:R-:W-:-:S04]  /*1c40*/  IADD3 R3, R4, R3, RZ ;  /* 0x0000000304037210 */ /* 0x002fc80007ffe0ff */
[----:B------:R-:W-:-:S13]  /*1c50*/  ISETP.GE.AND P0, PT, R3, UR4, PT ;  /* 0x0000000403007c0c */ /* 0x000fda000bf06270 */
[----:B------:R-:W-:Y:S05]  /*1c60*/  @!P0 BRA `(.L_x_2323) ;  /* 0xffffffe400348947 */ /* 0x000fea000383ffff */
[----:B------:R-:W-:Y:S05]  /*1c70*/  EXIT ;  /* 0x000000000000794d */ /* 0x000fea0003800000 */
.L_x_2324:
        /* <DEDUP_REMOVED lines=16> */
.L_x_3340:


//--------------------- .text._Z35group_norm_nhwc_fwd_one_pass_kernelI11Bf16IOFp16WLi128ELi16ELi256EEv26Group_norm_nhwc_fwd_params --------------------------
	.section	.text._Z35group_norm_nhwc_fwd_one_pass_kernelI11Bf16IOFp16WLi128ELi16ELi256EEv26Group_norm_nhwc_fwd_params,"ax",@progbits
	.align	128
        .global         _Z35group_norm_nhwc_fwd_one_pass_kernelI11Bf16IOFp16WLi128ELi16ELi256EEv26Group_norm_nhwc_fwd_params
        .type           _Z35group_norm_nhwc_fwd_one_pass_kernelI11Bf16IOFp16WLi128ELi16ELi256EEv26Group_norm_nhwc_fwd_params,@function
        .size           _Z35group_norm_nhwc_fwd_one_pass_kernelI11Bf16IOFp16WLi128ELi16ELi256EEv26Group_norm_nhwc_fwd_params,(.L_x_3341 - _Z35group_norm_nhwc_fwd_one_pass_kernelI11Bf16IOFp16WLi128ELi16ELi256EEv26Group_norm_nhwc_fwd_params)
        .other          _Z35group_norm_nhwc_fwd_one_pass_kernelI11Bf16IOFp16WLi128ELi16ELi256EEv26Group_norm_nhwc_fwd_params,@"STO_CUDA_ENTRY STV_DEFAULT"
_Z35group_norm_nhwc_fwd_one_pass_kernelI11Bf16IOFp16WLi128ELi16ELi256EEv26Group_norm_nhwc_fwd_params:
.text._Z35group_norm_nhwc_fwd_one_pass_kernelI11Bf16IOFp16WLi128ELi16ELi256EEv26Group_norm_nhwc_fwd_params:
        /* <DEDUP_REMOVED lines=19> */
.L_x_2349:
        /* <DEDUP_REMOVED lines=199> */
.L_x_2326:
[----:B------:R-:W-:Y:S05]  /*0da0*/  BSYNC B0 ;  /* 0x0000000000007941 */ /* 0x000fea0003800000 */
.L_x_2325:
        /* <DEDUP_REMOVED lines=25> */
.L_x_2329:
[----:B0-----:R-:W2:Y:S04]  /*0f40*/  LDG.E.STRONG.GPU R6, desc[UR8][R4.64] ;  /* 0x0000000804067981 */ /* 0x001ea8000c1ef900 */
[----:B--2---:R-:W-:Y:S01]  /*0f50*/  CCTL.IVALL ;  /* 0x00000000ff00798f */ /* 0x004fe20002000000 */
[----:B------:R-:W-:Y:S05]  /*0f60*/  YIELD ;  /* 0x0000000000007946 */ /* 0x000fea0003800000 */
[----:B------:R-:W-:-:S13]  /*0f70*/  ISETP.NE.AND P0, PT, R6, R11, PT ;  /* 0x0000000b0600720c */ /* 0x000fda0003f05270 */
[----:B------:R-:W-:Y:S05]  /*0f80*/  @P0 BRA `(.L_x_2329) ;  /* 0xfffffffc00ec0947 */ /* 0x000fea000383ffff */
.L_x_2328:
        /* <DEDUP_REMOVED lines=17> */
.L_x_2333:
        /* <DEDUP_REMOVED lines=115> */
.L_x_2332:
        /* <DEDUP_REMOVED lines=61> */
.L_x_2334:
[----:B------:R-:W-:-:S13]  /*1ba0*/  ISETP.NE.OR P0, PT, R10, RZ, P0 ;  /* 0x000000ff0a00720c */ /* 0x000fda0000705670 */
[----:B------:R-:W-:Y:S05]  /*1bb0*/  @!P0 BRA `(.L_x_2330) ;  /* 0x00000000007c8947 */ /* 0x000fea0003800000 */
.L_x_2331:
        /* <DEDUP_REMOVED lines=31> */
.L_x_2330:
        /* <DEDUP_REMOVED lines=12> */
.L_x_2336:
[----:B------:R-:W-:Y:S05]  /*1e70*/  BSYNC B0 ;  /* 0x0000000000007941 */ /* 0x000fea0003800000 */
.L_x_2335:
        /* <DEDUP_REMOVED lines=16> */
.L_x_2327:
        /* <DEDUP_REMOVED lines=61> */
[----:B------:R-:W-:Y:S01]  /*2350*/  ISETP.LT.U32.AND P0, PT, R2, 0x100, !P0 ;  /* 0x000001000200780c */ /* 0x000fe20004701070 */
[----:B--2---:R-:W-:-:S02]  /*2360*/  HADD2.F32 R12, -RZ, R5.H0_H0 ;  /* 0x20000005ff0c7230 */ /* 0x004fc40000004100 */
[----:B---3--:R-:W-:Y:S02]  /*2370*/  HADD2.F32 R9, -RZ, R9.H0_H0 ;  /* 0x20000009ff097230 */ /* 0x008fe40000004100 */
[----:B----4-:R-:W-:Y:S02]  /*2380*/  HADD2.F32 R4, -RZ, R4.H0_H0 ;  /* 0x20000004ff047230 */ /* 0x010fe40000004100 */
[----:B-----5:R-:W-:Y:S02]  /*2390*/  HADD2.F32 R5, -RZ, R8.H0_H0 ;  /* 0x20000008ff057230 */ /* 0x020fe40000004100 */
[----:B------:R-:W-:Y:S01]  /*23a0*/  FADD.FTZ R8, R13, -R6 ;  /* 0x800000060d087221 */ /* 0x000fe20000010000 */
[----:B------:R-:W-:Y:S01]  /*23b0*/  FADD.FTZ R13, -R6, R14 ;  /* 0x0000000e060d7221 */ /* 0x000fe20000010100 */
        /* <DEDUP_REMOVED lines=13> */
.L_x_2337:
        /* <DEDUP_REMOVED lines=14> */
.L_x_2339:
[----:B------:R-:W-:Y:S05]  /*2570*/  BSYNC B0 ;  /* 0x0000000000007941 */ /* 0x000fea0003800000 */
.L_x_2338:
        /* <DEDUP_REMOVED lines=38> */
.L_x_2340:
        /* <DEDUP_REMOVED lines=14> */
.L_x_2342:
[----:B------:R-:W-:Y:S05]  /*28c0*/  BSYNC B0 ;  /* 0x0000000000007941 */ /* 0x000fea0003800000 */
.L_x_2341:
        /* <DEDUP_REMOVED lines=11> */
.L_x_2343:
        /* <DEDUP_REMOVED lines=14> */
.L_x_2345:
[----:B------:R-:W-:Y:S05]  /*2a60*/  BSYNC B0 ;  /* 0x0000000000007941 */ /* 0x000fea0003800000 */
.L_x_2344:
        /* <DEDUP_REMOVED lines=11> */
.L_x_2346:
        /* <DEDUP_REMOVED lines=13> */
.L_x_2348:
[----:B------:R-:W-:Y:S05]  /*2bf0*/  BSYNC B0 ;  /* 0x0000000000007941 */ /* 0x000fea0003800000 */
.L_x_2347:
[----:B------:R-:W-:Y:S02]  /*2c00*/  IADD3 R18, R3, R18, RZ ;  /* 0x0000001203127210 */ /* 0x000fe40007ffe0ff */
[----:B------:R-:W-:Y:S02]  /*2c10*/  IADD3 R17, R17, 0x1, RZ ;  /* 0x0000000111117810 */ /* 0x000fe40007ffe0ff */
[----:B------:R-:W-:-:S13]  /*2c20*/  ISETP.GE.AND P0, PT, R18, UR4, PT ;  /* 0x0000000412007c0c */ /* 0x000fda000bf06270 */
[----:B------:R-:W-:Y:S05]  /*2c30*/  @!P0 BRA `(.L_x_2349) ;  /* 0xffffffd4003c8947 */ /* 0x000fea000383ffff */
[----:B------:R-:W-:Y:S05]  /*2c40*/  EXIT ;  /* 0x000000000000794d */ /* 0x000fea0003800000 */
.L_x_2350:
        /* <DEDUP_REMOVED lines=11> */
.L_x_3341:


//--------------------- .text._Z35group_norm_nhwc_fwd_one_pass_kernelI11Bf16IOFp16WLi256ELi16ELi256EEv26Group_norm_nhwc_fwd_params --------------------------
	.section	.text._Z35group_norm_nhwc_fwd_one_pass_kernelI11Bf16IOFp16WLi256ELi16ELi256EEv26Group_norm_nhwc_fwd_params,"ax",@progbits
	.align	128
        .global         _Z35group_norm_nhwc_fwd_one_pass_kernelI11Bf16IOFp16WLi256ELi16ELi256EEv26Group_norm_nhwc_fwd_params
        .type           _Z35group_norm_nhwc_fwd_one_pass_kernelI11Bf16IOFp16WLi256ELi16ELi256EEv26Group_norm_nhwc_fwd_params,@function
        .size           _Z35group_norm_nhwc_fwd_one_pass_kernelI11Bf16IOFp16WLi256ELi16ELi256EEv26Group_norm_nhwc_fwd_params,(.L_x_3342 - _Z35group_norm_nhwc_fwd_one_pass_kernelI11Bf16IOFp16WLi256ELi16ELi256EEv26Group_norm_nhwc_fwd_params)
        .other          _Z35group_norm_nhwc_fwd_one_pass_kernelI11Bf16IOFp16WLi256ELi16ELi256EEv26Group_norm_nhwc_fwd_params,@"STO_CUDA_ENTRY STV_DEFAULT"
_Z35group_norm_nhwc_fwd_one_pass_kernelI11Bf16IOFp16WLi256ELi16ELi256EEv26Group_norm_nhwc_fwd_params:
.text._Z35group_norm_nhwc_fwd_one_pass_kernelI11Bf16IOFp16WLi256ELi16ELi256EEv26Group_norm_nhwc_fwd_params:
        /* <DEDUP_REMOVED lines=32> */
.L_x_2387:
        /* <DEDUP_REMOVED lines=281> */
.L_x_2352:
[----:B------:R-:W-:Y:S05]  /*1390*/  BSYNC B0 ;  /* 0x0000000000007941 */ /* 0x000fea0003800000 */
.L_x_2351:
        /* <DEDUP_REMOVED lines=34> */
.L_x_2355:
[----:B-1----:R-:W2:Y:S04]  /*15c0*/  LDG.E.STRONG.GPU R10, desc[UR8][R8.64] ;  /* 0x00000008080a7981 */ /* 0x002ea8000c1ef900 */
[----:B--2---:R-:W-:Y:S01]  /*15d0*/  CCTL.IVALL ;  /* 0x00000000ff00798f */ /* 0x004fe20002000000 */
[----:B------:R-:W-:Y:S05]  /*15e0*/  YIELD ;  /* 0x0000000000007946 */ /* 0x000fea0003800000 */
[----:B------:R-:W-:-:S13]  /*15f0*/  ISETP.NE.AND P0, PT, R10, R13, PT ;  /* 0x0000000d0a00720c */ /* 0x000fda0003f05270 */
[----:B------:R-:W-:Y:S05]  /*1600*/  @P0 BRA `(.L_x_2355) ;  /* 0xfffffffc00ec0947 */ /* 0x000fea000383ffff */
.L_x_2354:
        /* <DEDUP_REMOVED lines=17> */
.L_x_2359:
[----:B------:R-:W-:-:S13]  /*1720*/  ISETP.EQ.OR P6, PT, R31, UR10, P3 ;  /* 0x0000000a1f007c0c */ /* 0x000fda0009fc2670 */
[----:B------:R-:W-:-:S04]  /*1730*/  @!P6 IMAD R11, R31, UR11, R0 ;  /* 0x0000000b1f0bec24 */ /* 0x000fc8000f8e0200 */
[----:B------:R-:W-:-:S05]  /*1740*/  @!P6 IMAD.WIDE.U32 R10, R11, 0x8, R42 ;  /* 0x000000080b0ae825 */ /* 0x000fca00078e002a */
[----:B------:R1:W0:Y:S01]  /*1750*/  @!P6 LDG.E.64 R8, desc[UR8][R10.64] ;  /* 0x000000080a08e981 */ /* 0x000222000c1e1b00 */
[C---:B------:R-:W-:Y:S02]  /*1760*/  IADD3 R15, R31.reuse, 0x1, RZ ;  /* 0x000000011f0f7810 */ /* 0x040fe40007ffe0ff */
[----:B------:R-:W-:Y:S02]  /*1770*/  IADD3 R45, R31, 0x2, RZ ;  /* 0x000000021f2d7810 */ /* 0x000fe40007ffe0ff */
[----:B------:R-:W-:Y:S02]  /*1780*/  ISETP.EQ.OR P4, PT, R15, UR10, P3 ;  /* 0x0000000a0f007c0c */ /* 0x000fe40009f82670 */
[----:B------:R-:W-:Y:S02]  /*1790*/  ISETP.EQ.OR P5, PT, R45, UR10, P3 ;  /* 0x0000000a2d007c0c */ /* 0x000fe40009fa2670 */
[----:B------:R-:W-:-:S09]  /*17a0*/  IADD3 R13, R31, 0x3, RZ ;  /* 0x000000031f0d7810 */ /* 0x000fd20007ffe0ff */
        /* <DEDUP_REMOVED lines=106> */
.L_x_2358:
        /* <DEDUP_REMOVED lines=61> */
.L_x_2360:
[----:B------:R-:W-:-:S13]  /*2220*/  ISETP.NE.OR P0, PT, R30, RZ, P0 ;  /* 0x000000ff1e00720c */ /* 0x000fda0000705670 */
[----:B------:R-:W-:Y:S05]  /*2230*/  @!P0 BRA `(.L_x_2356) ;  /* 0x00000000007c8947 */ /* 0x000fea0003800000 */
.L_x_2357:
        /* <DEDUP_REMOVED lines=31> */
.L_x_2356:
        /* <DEDUP_REMOVED lines=11> */
.L_x_2362:
[----:B------:R-:W-:Y:S05]  /*24e0*/  BSYNC B0 ;  /* 0x0000000000007941 */ /* 0x000fea0003800000 */
.L_x_2361:
        /* <DEDUP_REMOVED lines=16> */
.L_x_2353:
        /* <DEDUP_REMOVED lines=14> */
[C---:B------:R-:W-:Y:S01]  /*26d0*/  IADD3.X R15, R10.reuse, UR17, RZ, P4, !PT ;  /* 0x000000110a0f7c10 */ /* 0x040fe2000a7fe4ff */
[----:B------:R-:W-:Y:S01]  /*26e0*/  ULDC.64 UR16, c[0x0][0x278] ;  /* 0x00009e0000107ab9 */ /* 0x000fe20000000a00 */
[----:B------:R-:W-:Y:S01]  /*26f0*/  IADD3.X R13, R10, UR19, RZ, P5, !PT ;  /* 0x000000130a0d7c10 */ /* 0x000fe2000affe4ff */
[----:B------:R-:W2:Y:S01]  /*2700*/  @!P0 LDC.64 R30, c[0x0][0x218] ;  /* 0x00008600ff1e8b82 */ /* 0x000ea20000000a00 */
[----:B------:R-:W-:Y:S01]  /*2710*/  @!P0 FMUL.FTZ R8, R28, UR14 ;  /* 0x0000000e1c088c20 */ /* 0x000fe20008410000 */
        /* <DEDUP_REMOVED lines=24> */
[----:B------:R-:W-:Y:S02]  /*28a0*/  SHF.L.U32 R45, R16, 0x10, RZ ;  /* 0x00000010102d7819 */ /* 0x000fe400000006ff */
[----:B------:R-:W-:-:S02]  /*28b0*/  PRMT R31, R20, 0x7632, R31 ;  /* 0x00007632141f7816 */ /* 0x000fc4000000001f */
[----:B0-----:R-:W-:Y:S02]  /*28c0*/  @P0 R2UR UR7, R8 ;  /* 0x00000000080702ca */ /* 0x001fe400000e0000 */
[----:B------:R-:W-:Y:S02]  /*28d0*/  SHF.L.U32 R24, R24, 0x10, RZ ;  /* 0x0000001018187819 */ /* 0x000fe400000006ff */
[----:B------:R-:W-:Y:S02]  /*28e0*/  SHF.L.U32 R12, R25, 0x10, RZ ;  /* 0x00000010190c7819 */ /* 0x000fe400000006ff */
[----:B------:R-:W-:Y:S02]  /*28f0*/  PRMT R16, R27, 0x7632, R16 ;  /* 0x000076321b107816 */ /* 0x000fe40000000010 */
[----:B------:R-:W-:Y:S02]  /*2900*/  PRMT R17, R33, 0x7632, R17 ;  /* 0x0000763221117816 */ /* 0x000fe40000000011 */
[----:B------:R-:W-:-:S02]  /*2910*/  ISETP.NE.AND P6, PT, RZ, UR12, PT ;  /* 0x0000000cff007c0c */ /* 0x000fc4000bfc5270 */
[----:B------:R-:W-:Y:S02]  /*2920*/  SHF.L.U32 R25, R27, 0x10, RZ ;  /* 0x000000101b197819 */ /* 0x000fe400000006ff */
[----:B------:R-:W-:Y:S02]  /*2930*/  SHF.L.U32 R18, R18, 0x10, RZ ;  /* 0x0000001012127819 */ /* 0x000fe400000006ff */
[----:B------:R-:W-:Y:S02]  /*2940*/  SHF.L.U32 R43, R26, 0x10, RZ ;  /* 0x000000101a2b7819 */ /* 0x000fe400000006ff */
[----:B------:R-:W-:Y:S02]  /*2950*/  SHF.L.U32 R27, R20, 0x10, RZ ;  /* 0x00000010141b7819 */ /* 0x000fe400000006ff */
        /* <DEDUP_REMOVED lines=37> */
[----:B--2---:R-:W-:-:S02]  /*2bb0*/  HADD2.F32 R19, -RZ, R19.H0_H0 ;  /* 0x20000013ff137230 */ /* 0x004fc40000004100 */
[----:B---3--:R-:W-:Y:S02]  /*2bc0*/  HADD2.F32 R40, -RZ, R40.H0_H0 ;  /* 0x20000028ff287230 */ /* 0x008fe40000004100 */
[----:B----4-:R-:W-:Y:S02]  /*2bd0*/  HADD2.F32 R16, -RZ, R41.H0_H0 ;  /* 0x20000029ff107230 */ /* 0x010fe40000004100 */
[----:B------:R-:W-:Y:S01]  /*2be0*/  FMUL.FTZ R41, R14, UR6 ;  /* 0x000000060e297c20 */ /* 0x000fe20008410000 */
[----:B-----5:R-:W-:Y:S02]  /*2bf0*/  HADD2.F32 R17, -RZ, R42.H0_H0 ;  /* 0x2000002aff117230 */ /* 0x020fe40000004100 */
        /* <DEDUP_REMOVED lines=20> */
.L_x_2363:
        /* <DEDUP_REMOVED lines=15> */
.L_x_2365:
[----:B------:R-:W-:Y:S05]  /*2e30*/  BSYNC B0 ;  /* 0x0000000000007941 */ /* 0x000fea0003800000 */
.L_x_2364:
        /* <DEDUP_REMOVED lines=12> */
.L_x_2366:
        /* <DEDUP_REMOVED lines=14> */
.L_x_2368:
[----:B------:R-:W-:Y:S05]  /*2fe0*/  BSYNC B0 ;  /* 0x0000000000007941 */ /* 0x000fea0003800000 */
.L_x_2367:
        /* <DEDUP_REMOVED lines=44> */
.L_x_2369:
        /* <DEDUP_REMOVED lines=16> */
.L_x_2371:
[----:B------:R-:W-:Y:S05]  /*33b0*/  BSYNC B0 ;  /* 0x0000000000007941 */ /* 0x000fea0003800000 */
.L_x_2370:
        /* <DEDUP_REMOVED lines=11> */
.L_x_2372:
        /* <DEDUP_REMOVED lines=14> */
.L_x_2374:
[----:B------:R-:W-:Y:S05]  /*3550*/  BSYNC B0 ;  /* 0x0000000000007941 */ /* 0x000fea0003800000 */
.L_x_2373:
        /* <DEDUP_REMOVED lines=11> */
.L_x_2375:
        /* <DEDUP_REMOVED lines=14> */
.L_x_2377:
[----:B------:R-:W-:Y:S05]  /*36f0*/  BSYNC B0 ;  /* 0x0000000000007941 */ /* 0x000fea0003800000 */
.L_x_2376:
        /* <DEDUP_REMOVED lines=11> */
.L_x_2378:
        /* <DEDUP_REMOVED lines=14> */
.L_x_2380:
[----:B------:R-:W-:Y:S05]  /*3890*/  BSYNC B0 ;  /* 0x0000000000007941 */ /* 0x000fea0003800000 */
.L_x_2379:
        /* <DEDUP_REMOVED lines=11> */
.L_x_2381:
        /* <DEDUP_REMOVED lines=14> */
.L_x_2383:
[----:B------:R-:W-:Y:S05]  /*3a30*/  BSYNC B0 ;  /* 0x0000000000007941 */ /* 0x000fea0003800000 */
.L_x_2382:
        /* <DEDUP_REMOVED lines=11> */
.L_x_2384:
        /* <DEDUP_REMOVED lines=13> */
.L_x_2386:
[----:B------:R-:W-:Y:S05]  /*3bc0*/  BSYNC B0 ;  /* 0x0000000000007941 */ /* 0x000fea0003800000 */
.L_x_2385:
[----:B------:R-:W-:Y:S02]  /*3bd0*/  UIADD3 UR13, UR11, UR13, URZ ;  /* 0x0000000d0b0d7290 */ /* 0x000fe4000fffe03f */
[----:B------:R-:W-:Y:S02]  /*3be0*/  UIADD3 UR4, UR4, 0x1, URZ ;  /* 0x0000000104047890 */ /* 0x000fe4000fffe03f */
[----:B------:R-:W-:-:S06]  /*3bf0*/  UISETP.GE.AND UP0, UPT, UR13, UR5, UPT ;  /* 0x000000050d00728c */ /* 0x000fcc000bf06270 */
[----:B------:R-:W-:-:S13]  /*3c00*/  PLOP3.LUT P0, PT, PT, PT, UP0, 0x80, 0x0 ;  /* 0x000000000000781c */ /* 0x000fda0003f0f008 */
[----:B------:R-:W-:Y:S05]  /*3c10*/  @!P0 BRA `(.L_x_2387) ;  /* 0xffffffc400788947 */ /* 0x000fea000383ffff */
[----:B------:R-:W-:Y:S05]  /*3c20*/  EXIT ;  /* 0x000000000000794d */ /* 0x000fea0003800000 */
.L_x_2388:
        /* <DEDUP_REMOVED lines=13> */
.L_x_3342:


//--------------------- .text._Z35group_norm_nhwc_fwd_one_pass_kernelI11Bf16IOFp16WLi512ELi16ELi256EEv26Group_norm_nhwc_fwd_params --------------------------
	.section	.text._Z35group_norm_nhwc_fwd_one_pass_kernelI11Bf16IOFp16WLi512ELi16ELi256EEv26Group_norm_nhwc_fwd_params,"ax",@progbits
	.align	128
        .global         _Z35group_norm_nhwc_fwd_one_pass_kernelI11Bf16IOFp16WLi512ELi16ELi256EEv26Group_norm_nhwc_fwd_params
        .type           _Z35group_norm_nhwc_fwd_one_pass_kernelI11Bf16IOFp16WLi512ELi16ELi256EEv26Group_norm_nhwc_fwd_params,@function
        .size           _Z35group_norm_nhwc_fwd_one_pass_kernelI11Bf16IOFp16WLi512ELi16ELi256EEv26Group_norm_nhwc_fwd_params,(.L_x_3343 - _Z35group_norm_nhwc_fwd_one_pass_kernelI11Bf16IOFp16WLi512ELi16ELi256EEv26Group_norm_nhwc_fwd_params)
        .other          _Z35group_norm_nhwc_fwd_one_pass_kernelI11Bf16IOFp16WLi512ELi16ELi256EEv26Group_norm_nhwc_fwd_params,@"STO_CUDA_ENTRY STV_DEFAULT"
_Z35group_norm_nhwc_fwd_one_pass_kernelI11Bf16IOFp16WLi512ELi16ELi256EEv26Group_norm_nhwc_fwd_params:
.text._Z35group_norm_nhwc_fwd_one_pass_kernelI11Bf16IOFp16WLi512ELi16ELi256EEv26Group_norm_nhwc_fwd_params:
        /* <DEDUP_REMOVED lines=21> */
.L_x_2450:
        /* <DEDUP_REMOVED lines=27> */
[----:B------:R-:W-:-:S03]  /*0300*/  IADD3 R23, R4, 0x60, RZ ;  /* 0x0000006004177810 */ /* 0x000fc60007ffe0ff */
        /* <DEDUP_REMOVED lines=40> */
[----:B------:R-:W-:Y:S01]  /*0590*/  IADD3 R61, R59, R61, RZ ;  /* 0x0000003d3b3d7210 */ /* 0x000fe20007ffe0ff */
[----:B0-----:R-:W-:Y:S01]  /*05a0*/  @!P3 IMAD R10, R5, R28, RZ ;  /* 0x0000001c050ab224 */ /* 0x001fe200078e02ff */
[----:B------:R-:W-:Y:S02]  /*05b0*/  @!P3 MOV R60, R58 ;  /* 0x0000003a003cb202 */ /* 0x000fe40000000f00 */
[----:B------:R-:W-:Y:S01]  /*05c0*/  P2R R54, PR, RZ, 0x20 ;  /* 0x00000020ff367803 */ /* 0x000fe20000000000 */
[C---:B------:R-:W-:Y:S01]  /*05d0*/  @!P3 IMAD R29, R4.reuse, R29, R10 ;  /* 0x0000001d041db224 */ /* 0x040fe200078e020a */
[----:B------:R-:W-:Y:S01]  /*05e0*/  SHF.R.S32.HI R65, RZ, 0x1f, R57 ;  /* 0x0000001fff417819 */ /* 0x000fe20000011439 */
[----:B------:R-:W0:Y:S01]  /*05f0*/  @!P0 LDC.64 R32, c[0x0][0x220] ;  /* 0x00008800ff208b82 */ /* 0x000e220000000a00 */
[----:B------:R-:W-:Y:S01]  /*0600*/  @!P3 IMAD.WIDE.U32 R20, R4, R28, R60 ;  /* 0x0000001c0414b225 */ /* 0x000fe200078e003c */
[----:B------:R-:W-:-:S02]  /*0610*/  P2R R28, PR, RZ, 0x1 ;  /* 0x00000001ff1c7803 */ /* 0x000fc40000000000 */
[----:B------:R-:W-:Y:S02]  /*0620*/  P2R R55, PR, RZ, 0x40 ;  /* 0x00000040ff377803 */ /* 0x000fe40000000000 */
[----:B------:R-:W-:Y:S02]  /*0630*/  @!P3 IADD3 R10, R21, R29, RZ ;  /* 0x0000001d150ab210 */ /* 0x000fe40007ffe0ff */
[----:B------:R-:W4:Y:S01]  /*0640*/  @!P1 LDC.64 R44, c[0x0][0x220] ;  /* 0x00008800ff2c9b82 */ /* 0x000f220000000a00 */
[----:B--2---:R-:W-:Y:S01]  /*0650*/  @!P0 IMAD R21, R9, R18, RZ ;  /* 0x0000001209158224 */ /* 0x004fe200078e02ff */
[----:B-1----:R-:W-:-:S03]  /*0660*/  @!P3 LEA R46, P2, R20, R46, 0x1 ;  /* 0x0000002e142eb211 */ /* 0x002fc600078408ff */
[----:B------:R-:W-:Y:S01]  /*0670*/  @!P0 IMAD R29, R6, R19, R21 ;  /* 0x00000013061d8224 */ /* 0x000fe200078e0215 */
[----:B------:R-:W-:Y:S01]  /*0680*/  @!P3 LEA.HI.X R47, R20, R47, R10, 0x1, P2 ;  /* 0x0000002f142fb211 */ /* 0x000fe200010f0c0a */
[----:B------:R-:W-:Y:S01]  /*0690*/  @!P0 IMAD.MOV.U32 R20, RZ, RZ, R58 ;  /* 0x000000ffff148224 */ /* 0x000fe200078e003a */
        /* <DEDUP_REMOVED lines=136> */
[----:B------:R-:W-:Y:S02]  /*0f20*/  @!P3 IMAD.MOV.U32 R14, RZ, RZ, R58 ;  /* 0x000000ffff0eb224 */ /* 0x000fe400078e003a */
        /* <DEDUP_REMOVED lines=122> */
[C---:B------:R-:W-:Y:S01]  /*16d0*/  FADD.FTZ R19, R17.reuse, R22 ;  /* 0x0000001611137221 */ /* 0x040fe20000010000 */
[----:B------:R-:W-:Y:S01]  /*16e0*/  FFMA.FTZ R18, R17, R17, R18 ;  /* 0x0000001111127223 */ /* 0x000fe20000010012 */
[----:B------:R-:W-:Y:S01]  /*16f0*/  FFMA.FTZ R24, R24, R24, R21 ;  /* 0x0000001818187223 */ /* 0x000fe20000010015 */
[----:B------:R-:W-:Y:S01]  /*1700*/  FADD.FTZ R23, RZ, R23 ;  /* 0x00000017ff177221 */ /* 0x000fe20000010000 */
[----:B------:R-:W-:Y:S01]  /*1710*/  SHF.L.U32 R17, R28, 0x10, RZ ;  /* 0x000000101c117819 */ /* 0x000fe200000006ff */
[----:B------:R-:W-:Y:S01]  /*1720*/  FMUL.FTZ R22, R20, R20 ;  /* 0x0000001414167220 */ /* 0x000fe20000410000 */
[----:B------:R-:W-:Y:S01]  /*1730*/  PRMT R21, R29, 0x7632, R21 ;  /* 0x000076321d157816 */ /* 0x000fe20000000015 */
[----:B------:R-:W-:Y:S01]  /*1740*/  FADD.FTZ R23, R23, R24 ;  /* 0x0000001817177221 */ /* 0x000fe20000010000 */
[----:B------:R-:W-:Y:S01]  /*1750*/  FADD.FTZ R16, R16, R19 ;  /* 0x0000001310107221 */ /* 0x000fe20000010000 */
[----:B------:R-:W-:Y:S01]  /*1760*/  FADD.FTZ R19, R17, R20 ;  /* 0x0000001411137221 */ /* 0x000fe20000010000 */
[----:B------:R-:W-:Y:S01]  /*1770*/  SHF.L.U32 R21, R21, 0x10, RZ ;  /* 0x0000001015157819 */ /* 0x000fe200000006ff */
[--C-:B------:R-:W-:Y:S01]  /*1780*/  FFMA.FTZ R17, R17, R17, R22.reuse ;  /* 0x0000001111117223 */ /* 0x100fe20000010016 */
[----:B------:R-:W-:Y:S01]  /*1790*/  PRMT R22, R30, 0x7632, R22 ;  /* 0x000076321e167816 */ /* 0x000fe20000000016 */
[----:B------:R-:W-:Y:S01]  /*17a0*/  FADD.FTZ R18, R23, R18 ;  /* 0x0000001217127221 */ /* 0x000fe20000010000 */
[----:B------:R-:W-:Y:S01]  /*17b0*/  SHF.L.U32 R20, R29, 0x10, RZ ;  /* 0x000000101d147819 */ /* 0x000fe200000006ff */
[----:B------:R-:W-:Y:S01]  /*17c0*/  FADD.FTZ R16, R16, R19 ;  /* 0x0000001310107221 */ /* 0x000fe20000010000 */
[----:B------:R-:W-:Y:S01]  /*17d0*/  FMUL.FTZ R19, R21, R21 ;  /* 0x0000001515137220 */ /* 0x000fe20000410000 */
[----:B------:R-:W-:Y:S01]  /*17e0*/  SHF.L.U32 R23, R22, 0x10, RZ ;  /* 0x0000001016177819 */ /* 0x000fe200000006ff */
[----:B------:R-:W-:Y:S01]  /*17f0*/  FADD.FTZ R17, R18, R17 ;  /* 0x0000001112117221 */ /* 0x000fe20000010000 */
[----:B------:R-:W-:Y:S01]  /*1800*/  FADD.FTZ R21, R20, R21 ;  /* 0x0000001514157221 */ /* 0x000fe20000010000 */
[----:B------:R-:W-:-:S02]  /*1810*/  SHF.L.U32 R18, R30, 0x10, RZ ;  /* 0x000000101e127819 */ /* 0x000fc400000006ff */
        /* <DEDUP_REMOVED lines=10> */
[----:B------:R-:W-:Y:S01]  /*18c0*/  FMUL.FTZ R20, R22, R22 ;  /* 0x0000001616147220 */ /* 0x000fe20000410000 */
[C---:B------:R-:W-:Y:S01]  /*18d0*/  PRMT R21, R32.reuse, 0x7632, R21 ;  /* 0x0000763220157816 */ /* 0x040fe20000000015 */
[----:B------:R-:W-:Y:S01]  /*18e0*/  FADD.FTZ R17, R17, R18 ;  /* 0x0000001211117221 */ /* 0x000fe20000010000 */
[----:B------:R-:W-:-:S03]  /*18f0*/  SHF.L.U32 R18, R32, 0x10, RZ ;  /* 0x0000001020127819 */ /* 0x000fc600000006ff */
[----:B------:R-:W-:Y:S02]  /*1900*/  IMAD.U32 R23, R21, 0x10000, RZ ;  /* 0x0001000015177824 */ /* 0x000fe400078e00ff */
        /* <DEDUP_REMOVED lines=99> */
[----:B------:R-:W-:Y:S01]  /*1f40*/  MOV R44, R16 ;  /* 0x00000010002c7202 */ /* 0x000fe20000000f00 */
[----:B------:R-:W-:-:S09]  /*1f50*/  IMAD.MOV.U32 R45, RZ, RZ, R17 ;  /* 0x000000ffff2d7224 */ /* 0x000fd200078e0011 */
        /* <DEDUP_REMOVED lines=33> */
.L_x_2390:
[----:B------:R-:W-:Y:S05]  /*2170*/  BSYNC B0 ;  /* 0x0000000000007941 */ /* 0x000fea0003800000 */
.L_x_2389:
        /* <DEDUP_REMOVED lines=38> */
.L_x_2393:
[----:B0-----:R-:W2:Y:S04]  /*23e0*/  LDG.E.STRONG.GPU R47, desc[UR10][R16.64] ;  /* 0x0000000a102f7981 */ /* 0x001ea8000c1ef900 */
[----:B--2---:R-:W-:Y:S01]  /*23f0*/  CCTL.IVALL ;  /* 0x00000000ff00798f */ /* 0x004fe20002000000 */
[----:B------:R-:W-:Y:S05]  /*2400*/  YIELD ;  /* 0x0000000000007946 */ /* 0x000fea0003800000 */
[----:B------:R-:W-:-:S13]  /*2410*/  ISETP.NE.AND P6, PT, R47, R68, PT ;  /* 0x000000442f00720c */ /* 0x000fda0003fc5270 */
[----:B------:R-:W-:Y:S05]  /*2420*/  @P6 BRA `(.L_x_2393) ;  /* 0xfffffffc00ec6947 */ /* 0x000fea000383ffff */
.L_x_2392:
        /* <DEDUP_REMOVED lines=20> */
.L_x_2397:
        /* <DEDUP_REMOVED lines=117> */
.L_x_2396:
        /* <DEDUP_REMOVED lines=62> */
.L_x_2398:
[----:B------:R-:W-:-:S06]  /*30a0*/  UISETP.NE.OR UP0, UPT, UR8, URZ, UP0 ;  /* 0x0000003f0800728c */ /* 0x000fcc0008705670 */
[----:B------:R-:W-:-:S13]  /*30b0*/  PLOP3.LUT P6, PT, PT, PT, UP0, 0x80, 0x0 ;  /* 0x000000000000781c */ /* 0x000fda0003fcf008 */
[----:B------:R-:W-:Y:S05]  /*30c0*/  @!P6 BRA `(.L_x_2394) ;  /* 0x000000000088e947 */ /* 0x000fea0003800000 */
.L_x_2395:
[----:B------:R-:W0:Y:S01]  /*30d0*/  S2UR UR9, SR_CTAID.X ;  /* 0x00000000000979c3 */ /* 0x000e220000002500 */
[----:B------:R-:W-:Y:S01]  /*30e0*/  NOP ;  /* 0x0000000000007918 */ /* 0x000fe20000000000 */
.L_x_2399:
        /* <DEDUP_REMOVED lines=32> */
.L_x_2394:
        /* <DEDUP_REMOVED lines=10> */
.L_x_2401:
[----:B------:R-:W-:Y:S05]  /*3390*/  BSYNC B0 ;  /* 0x0000000000007941 */ /* 0x000fea0003800000 */
.L_x_2400:
        /* <DEDUP_REMOVED lines=17> */
.L_x_2391:
[----:B------:R-:W-:Y:S01]  /*34b0*/  ULDC.64 UR8, c[0x0][0x218] ;  /* 0x0000860000087ab9 */ /* 0x000fe20000000a00 */
[----:B0-----:R-:W-:Y:S01]  /*34c0*/  P2R R16, PR, RZ, 0x1 ;  /* 0x00000001ff107803 */ /* 0x001fe20000000000 */
[----:B------:R-:W-:Y:S01]  /*34d0*/  IMAD.U32 R65, RZ, RZ, UR6 ;  /* 0x00000006ff417e24 */ /* 0x000fe2000f8e00ff */
[----:B------:R-:W-:Y:S01]  /*34e0*/  LOP3.LUT P0, RZ, R0, UR7, RZ, 0xfc, !PT ;  /* 0x0000000700ff7c12 */ /* 0x000fe2000f80fcff */
[----:B------:R-:W-:Y:S01]  /*34f0*/  ULDC.64 UR14, c[0x0][0x228] ;  /* 0x00008a00000e7ab9 */ /* 0x000fe20000000a00 */
[----:B------:R-:W-:Y:S01]  /*3500*/  ISETP.EQ.U32.AND P6, PT, RZ, UR8, PT ;  /* 0x00000008ff007c0c */ /* 0x000fe2000bfc2070 */
[----:B------:R-:W-:Y:S01]  /*3510*/  UMOV UR8, 0x400 ;  /* 0x0000040000087882 */ /* 0x000fe20000000000 */
[----:B------:R-:W-:Y:S02]  /*3520*/  SHF.L.U64.HI R63, R62, 0x1, R63 ;  /* 0x000000013e3f7819 */ /* 0x000fe4000001023f */
        /* <DEDUP_REMOVED lines=43> */
[----:B------:R-:W-:Y:S01]  /*37e0*/  FADD.FTZ R14, R64, -UR8 ;  /* 0x80000008400e7e21 */ /* 0x000fe20008010000 */
[----:B------:R-:W-:Y:S01]  /*37f0*/  SHF.L.U32 R63, R39, 0x10, RZ ;  /* 0x00000010273f7819 */ /* 0x000fe200000006ff */
[----:B------:R-:W-:-:S04]  /*3800*/  FADD.FTZ R62, R62, -UR8 ;  /* 0x800000083e3e7e21 */ /* 0x000fc80008010000 */
[----:B-----5:R-:W-:Y:S01]  /*3810*/  FMUL.FTZ R16, R14, UR9 ;  /* 0x000000090e107c20 */ /* 0x020fe20008410000 */
[----:B------:R-:W-:Y:S01]  /*3820*/  FMUL.FTZ R62, R62, UR9 ;  /* 0x000000093e3e7c20 */ /* 0x000fe20008410000 */
[----:B------:R-:W-:Y:S01]  /*3830*/  FADD.FTZ R14, R65, -UR8 ;  /* 0x80000008410e7e21 */ /* 0x000fe20008010000 */
[----:B--2---:R-:W-:Y:S02]  /*3840*/  HADD2.F32 R38, -RZ, R44.H0_H0 ;  /* 0x2000002cff267230 */ /* 0x004fe40000004100 */
[----:B---3--:R-:W-:Y:S02]  /*3850*/  HADD2.F32 R39, -RZ, R45.H0_H0 ;  /* 0x2000002dff277230 */ /* 0x008fe40000004100 */
[----:B----4-:R-:W-:Y:S02]  /*3860*/  HADD2.F32 R45, -RZ, R47.H0_H0 ;  /* 0x2000002fff2d7230 */ /* 0x010fe40000004100 */
[----:B------:R-:W-:Y:S02]  /*3870*/  HADD2.F32 R44, -RZ, R57.H0_H0 ;  /* 0x20000039ff2c7230 */ /* 0x000fe40000004100 */
[----:B------:R-:W-:Y:S01]  /*3880*/  FADD.FTZ R47, R63, -UR8 ;  /* 0x800000083f2f7e21 */ /* 0x000fe20008010000 */
[----:B------:R-:W-:-:S02]  /*3890*/  FFMA.FTZ R57, R38, R16, R45 ;  /* 0x0000001026397223 */ /* 0x000fc4000001002d */
        /* <DEDUP_REMOVED lines=12> */
.L_x_2402:
        /* <DEDUP_REMOVED lines=15> */
.L_x_2404:
[----:B------:R-:W-:Y:S05]  /*3a50*/  BSYNC B0 ;  /* 0x0000000000007941 */ /* 0x000fea0003800000 */
.L_x_2403:
        /* <DEDUP_REMOVED lines=17> */
.L_x_2405:
        /* <DEDUP_REMOVED lines=14> */
.L_x_2407:
[----:B------:R-:W-:Y:S05]  /*3c50*/  BSYNC B0 ;  /* 0x0000000000007941 */ /* 0x000fea0003800000 */
.L_x_2406:
        /* <DEDUP_REMOVED lines=23> */
.L_x_2408:
        /* <DEDUP_REMOVED lines=14> */
.L_x_2410:
[----:B------:R-:W-:Y:S05]  /*3eb0*/  BSYNC B0 ;  /* 0x0000000000007941 */ /* 0x000fea0003800000 */
.L_x_2409:
        /* <DEDUP_REMOVED lines=17> */
.L_x_2411:
        /* <DEDUP_REMOVED lines=17> */
.L_x_2413:
[----:B------:R-:W-:Y:S05]  /*40e0*/  BSYNC B0 ;  /* 0x0000000000007941 */ /* 0x000fea0003800000 */
.L_x_2412:
        /* <DEDUP_REMOVED lines=17> */
.L_x_2414:
        /* <DEDUP_REMOVED lines=17> */
.L_x_2416:
[----:B------:R-:W-:Y:S05]  /*4310*/  BSYNC B0 ;  /* 0x0000000000007941 */ /* 0x000fea0003800000 */
.L_x_2415:
        /* <DEDUP_REMOVED lines=23> */
.L_x_2417:
[----:B------:R-:W-:Y:S01]  /*4490*/  ISETP.NE.AND P0, PT, R53, RZ, PT ;  /* 0x000000ff3500720c */ /* 0x000fe20003f05270 */
[----:B------:R-:W-:-:S12]  /*44a0*/  BSSY B0, `(.L_x_2418) ;  /* 0x0000010000007945 */ /* 0x000fd80003800000 */
[----:B------:R-:W-:Y:S05]  /*44b0*/  @P0 BRA `(.L_x_2419) ;  /* 0x0000000000380947 */ /* 0x000fea0003800000 */
[----:B------:R-:W-:Y:S01]  /*44c0*/  IADD3 R7, R4, 0xa0, RZ ;  /* 0x000000a004077810 */ /* 0x000fe20007ffe0ff */
[----:B------:R-:W-:Y:S01]  /*44d0*/  ULDC.64 UR14, c[0x0][0x270] ;  /* 0x00009c00000e7ab9 */ /* 0x000fe20000000a00 */
[----:B-1----:R-:W-:Y:S01]  /*44e0*/  MOV R14, R58 ;  /* 0x0000003a000e7202 */ /* 0x002fe20000000f00 */
        /* <DEDUP_REMOVED lines=11> */
.L_x_2419:
[----:B------:R-:W-:Y:S05]  /*45a0*/  BSYNC B0 ;  /* 0x0000000000007941 */ /* 0x000fea0003800000 */
.L_x_2418:
        /* <DEDUP_REMOVED lines=17> */
.L_x_2420:
        /* <DEDUP_REMOVED lines=17> */
.L_x_2422:
[----:B------:R-:W-:Y:S05]  /*47d0*/  BSYNC B0 ;  /* 0x0000000000007941 */ /* 0x000fea0003800000 */
.L_x_2421:
        /* <DEDUP_REMOVED lines=17> */
.L_x_2423:
        /* <DEDUP_REMOVED lines=17> */
.L_x_2425:
[----:B------:R-:W-:Y:S05]  /*4a00*/  BSYNC B0 ;  /* 0x0000000000007941 */ /* 0x000fea0003800000 */
.L_x_2424:
[----:B0-----:R-:W-:Y:S01]  /*4a10*/  FADD.FTZ R5, R33, -UR8 ;  /* 0x8000000821057e21 */ /* 0x001fe20008010000 */
[----:B------:R-:W-:Y:S01]  /*4a20*/  FADD.FTZ R27, R27, -UR8 ;  /* 0x800000081b1b7e21 */ /* 0x000fe20008010000 */
[----:B--2---:R-:W-:Y:S02]  /*4a30*/  SHF.L.U32 R17, R34, 0x10, RZ ;  /* 0x0000001022117819 */ /* 0x004fe400000006ff */
[----:B------:R-:W-:Y:S01]  /*4a40*/  SHF.L.U32 R26, R26, 0x10, RZ ;  /* 0x000000101a1a7819 */ /* 0x000fe200000006ff */
        /* <DEDUP_REMOVED lines=18> */
.L_x_2426:
        /* <DEDUP_REMOVED lines=17> */
.L_x_2428:
[----:B------:R-:W-:Y:S05]  /*4c80*/  BSYNC B0 ;  /* 0x0000000000007941 */ /* 0x000fea0003800000 */
.L_x_2427:
        /* <DEDUP_REMOVED lines=17> */
.L_x_2429:
[----:B------:R-:W-:Y:S01]  /*4da0*/  ISETP.NE.AND P0, PT, R49, RZ, PT ;  /* 0x000000ff3100720c */ /* 0x000fe20003f05270 */
[----:B------:R-:W-:-:S12]  /*4db0*/  BSSY B0, `(.L_x_2430) ;  /* 0x0000010000007945 */ /* 0x000fd80003800000 */
[----:B------:R-:W-:Y:S05]  /*4dc0*/  @P0 BRA `(.L_x_2431) ;  /* 0x0000000000380947 */ /* 0x000fea0003800000 */
[----:B------:R-:W-:Y:S01]  /*4dd0*/  VIADD R9, R4, 0x120 ;  /* 0x0000012004097836 */ /* 0x000fe20000000000 */
[----:B------:R-:W-:Y:S01]  /*4de0*/  ULDC.64 UR14, c[0x0][0x270] ;  /* 0x00009c00000e7ab9 */ /* 0x000fe20000000a00 */
[----:B0--3--:R-:W-:Y:S02]  /*4df0*/  MOV R6, R58 ;  /* 0x0000003a00067202 */ /* 0x009fe40000000f00 */
[----:B------:R-:W-:Y:S02]  /*4e00*/  MOV R7, R61 ;  /* 0x0000003d00077202 */ /* 0x000fe40000000f00 */
[----:B------:R-:W-:Y:S02]  /*4e10*/  SHF.R.S32.HI R5, RZ, 0x1f, R9 ;  /* 0x0000001fff057819 */ /* 0x000fe40000011409 */
[----:B------:R-:W-:Y:S01]  /*4e20*/  F2FP.BF16.F32.PACK_AB R17, R26, R17 ;  /* 0x000000111a11723e */ /* 0x000fe200000010ff */
[----:B-1----:R-:W-:-:S04]  /*4e30*/  IMAD.WIDE.U32 R14, R9, UR14, R6 ;  /* 0x0000000e090e7c25 */ /* 0x002fc8000f8e0006 */
[----:B------:R-:W-:-:S04]  /*4e40*/  IMAD R5, R5, UR14, RZ ;  /* 0x0000000e05057c24 */ /* 0x000fc8000f8e02ff */
[----:B------:R-:W-:Y:S01]  /*4e50*/  IMAD R5, R9, UR15, R5 ;  /* 0x0000000f09057c24 */ /* 0x000fe2000f8e0205 */
[----:B------:R-:W-:Y:S02]  /*4e60*/  ULDC.64 UR14, c[0x0][0x210] ;  /* 0x00008400000e7ab9 */ /* 0x000fe40000000a00 */
[----:B------:R-:W-:Y:S02]  /*4e70*/  LEA R6, P0, R14, UR14, 0x1 ;  /* 0x0000000e0e067c11 */ /* 0x000fe4000f8008ff */
[----:B------:R-:W-:-:S04]  /*4e80*/  IADD3 R5, R15, R5, RZ ;  /* 0x000000050f057210 */ /* 0x000fc80007ffe0ff */
[----:B------:R-:W-:-:S05]  /*4e90*/  LEA.HI.X R7, R14, UR15, R5, 0x1, P0 ;  /* 0x0000000f0e077c11 */ /* 0x000fca00080f0c05 */
[----:B------:R2:W-:Y:S02]  /*4ea0*/  STG.E desc[UR10][R6.64], R17 ;  /* 0x0000001106007986 */ /* 0x0005e4000c10190a */
.L_x_2431:
[----:B------:R-:W-:Y:S05]  /*4eb0*/  BSYNC B0 ;  /* 0x0000000000007941 */ /* 0x000fea0003800000 */
.L_x_2430:
        /* <DEDUP_REMOVED lines=22> */
[C---:B------:R-:W-:Y:S01]  /*5020*/  IADD3 R10, R18.reuse, 0x1a0, RZ ;  /* 0x000001a0120a7810 */ /* 0x040fe20007ffe0ff */
[----:B------:R-:W-:Y:S01]  /*5030*/  FADD.FTZ R19, R19, -UR8 ;  /* 0x8000000813137e21 */ /* 0x000fe20008010000 */
[C---:B0-----:R-:W-:Y:S01]  /*5040*/  IADD3 R7, R18.reuse, 0x1c0, RZ ;  /* 0x000001c012077810 */ /* 0x041fe20007ffe0ff */
[----:B------:R-:W-:Y:S01]  /*5050*/  FADD.FTZ R25, R25, -UR8 ;  /* 0x8000000819197e21 */ /* 0x000fe20008010000 */
[----:B------:R-:W-:Y:S01]  /*5060*/  IADD3 R5, R18, 0x1e0, RZ ;  /* 0x000001e012057810 */ /* 0x000fe20007ffe0ff */
[----:B------:R-:W-:Y:S01]  /*5070*/  FMUL.FTZ R14, R13, UR9 ;  /* 0x000000090d0e7c20 */ /* 0x000fe20008410000 */
[----:B------:R-:W-:Y:S01]  /*5080*/  ISETP.GE.U32.AND P6, PT, R10, UR14, PT ;  /* 0x0000000e0a007c0c */ /* 0x000fe2000bfc6070 */
[----:B------:R-:W-:Y:S01]  /*5090*/  FMUL.FTZ R18, R15, UR9 ;  /* 0x000000090f127c20 */ /* 0x000fe20008410000 */
        /* <DEDUP_REMOVED lines=44> */
.L_x_2432:
[----:B------:R-:W-:Y:S04]  /*5360*/  BSSY B0, `(.L_x_2433) ;  /* 0x0000010000007945 */ /* 0x000fe80003800000 */
[----:B------:R-:W-:Y:S05]  /*5370*/  @P2 BRA `(.L_x_2434) ;  /* 0x0000000000382947 */ /* 0x000fea0003800000 */
[----:B------:R-:W-:Y:S01]  /*5380*/  IADD3 R25, R4, 0x140, RZ ;  /* 0x0000014004197810 */ /* 0x000fe20007ffe0ff */
[----:B------:R-:W-:Y:S01]  /*5390*/  ULDC.64 UR14, c[0x0][0x270] ;  /* 0x00009c00000e7ab9 */ /* 0x000fe20000000a00 */
[----:B------:R-:W-:Y:S01]  /*53a0*/  MOV R21, R61 ;  /* 0x0000003d00157202 */ /* 0x000fe20000000f00 */
        /* <DEDUP_REMOVED lines=11> */
.L_x_2434:
[----:B------:R-:W-:Y:S05]  /*5460*/  BSYNC B0 ;  /* 0x0000000000007941 */ /* 0x000fea0003800000 */
.L_x_2433:
        /* <DEDUP_REMOVED lines=11> */
.L_x_2435:
[----:B------:R-:W-:Y:S04]  /*5520*/  BSSY B0, `(.L_x_2436) ;  /* 0x0000010000007945 */ /* 0x000fe80003800000 */
        /* <DEDUP_REMOVED lines=15> */
.L_x_2437:
[----:B------:R-:W-:Y:S05]  /*5620*/  BSYNC B0 ;  /* 0x0000000000007941 */ /* 0x000fea0003800000 */
.L_x_2436:
        /* <DEDUP_REMOVED lines=11> */
.L_x_2438:
        /* <DEDUP_REMOVED lines=16> */
.L_x_2440:
[----:B------:R-:W-:Y:S05]  /*57e0*/  BSYNC B0 ;  /* 0x0000000000007941 */ /* 0x000fea0003800000 */
.L_x_2439:
        /* <DEDUP_REMOVED lines=11> */
.L_x_2441:
        /* <DEDUP_REMOVED lines=14> */
.L_x_2443:
[----:B------:R-:W-:Y:S05]  /*5980*/  BSYNC B0 ;  /* 0x0000000000007941 */ /* 0x000fea0003800000 */
.L_x_2442:
        /* <DEDUP_REMOVED lines=11> */
.L_x_2444:
        /* <DEDUP_REMOVED lines=14> */
.L_x_2446:
[----:B------:R-:W-:Y:S05]  /*5b20*/  BSYNC B0 ;  /* 0x0000000000007941 */ /* 0x000fea0003800000 */
.L_x_2445:
        /* <DEDUP_REMOVED lines=11> */
.L_x_2447:
        /* <DEDUP_REMOVED lines=13> */
.L_x_2449:
[----:B------:R-:W-:Y:S05]  /*5cb0*/  BSYNC B0 ;  /* 0x0000000000007941 */ /* 0x000fea0003800000 */
.L_x_2448:
[----:B------:R-:W-:Y:S01]  /*5cc0*/  ULDC UR7, c[0x0][0x10] ;  /* 0x0000040000077ab9 */ /* 0x000fe20000000800 */
[----:B------:R-:W-:Y:S02]  /*5cd0*/  UIADD3 UR4, UR4, 0x1, URZ ;  /* 0x0000000104047890 */ /* 0x000fe4000fffe03f */
[----:B------:R-:W-:-:S04]  /*5ce0*/  UIADD3 UR6, UR7, UR6, URZ ;  /* 0x0000000607067290 */ /* 0x000fc8000fffe03f */
[----:B------:R-:W-:-:S06]  /*5cf0*/  UISETP.GE.AND UP0, UPT, UR6, UR5, UPT ;  /* 0x000000050600728c */ /* 0x000fcc000bf06270 */
[----:B------:R-:W-:-:S13]  /*5d00*/  PLOP3.LUT P0, PT, PT, PT, UP0, 0x80, 0x0 ;  /* 0x000000000000781c */ /* 0x000fda0003f0f008 */
[----:B------:R-:W-:Y:S05]  /*5d10*/  @!P0 BRA `(.L_x_2450) ;  /* 0xffffffa4000c8947 */ /* 0x000fea000383ffff */
[----:B------:R-:W-:Y:S05]  /*5d20*/  EXIT ;  /* 0x000000000000794d */ /* 0x000fea0003800000 */
.L_x_2451:
        /* <DEDUP_REMOVED lines=13> */
.L_x_3343:


//--------------------- .text._Z35group_norm_nhwc_fwd_one_pass_kernelI11Fp16IOFp32WLi64ELi16ELi256EEv26Group_norm_nhwc_fwd_params --------------------------
	.section	.text._Z35group_norm_nhwc_fwd_one_pass_kernelI11Fp16IOFp32WLi64ELi16ELi256EEv26Group_norm_nhwc_fwd_params,"ax",@progbits
	.align	128
        .global         _Z35group_norm_nhwc_fwd_one_pass_kernelI11Fp16IOFp32WLi64ELi16ELi256EEv26Group_norm_nhwc_fwd_params
        .type           _Z35group_norm_nhwc_fwd_one_pass_kernelI11Fp16IOFp32WLi64ELi16ELi256EEv26Group_norm_nhwc_fwd_params,@function
        .size           _Z35group_norm_nhwc_fwd_one_pass_kernelI11Fp16IOFp32WLi64ELi16ELi256EEv26Group_norm_nhwc_fwd_params,(.L_x_3344 - _Z35group_norm_nhwc_fwd_one_pass_kernelI11Fp16IOFp32WLi64ELi16ELi256EEv26Group_norm_nhwc_fwd_params)
        .other          _Z35group_norm_nhwc_fwd_one_pass_kernelI11Fp16IOFp32WLi64ELi16ELi256EEv26Group_norm_nhwc_fwd_params,@"STO_CUDA_ENTRY STV_DEFAULT"
_Z35group_norm_nhwc_fwd_one_pass_kernelI11Fp16IOFp32WLi64ELi16ELi256EEv26Group_norm_nhwc_fwd_params:
.text._Z35group_norm_nhwc_fwd_one_pass_kernelI11Fp16IOFp32WLi64ELi16ELi256EEv26Group_norm_nhwc_fwd_params:
        /* <DEDUP_REMOVED lines=20> */
.L_x_2467:
        /* <DEDUP_REMOVED lines=26> */
[-C--:B------:R-:W-:Y:S02]  /*02e0*/  @!P1 IADD3 R5, R5, -R8.reuse, RZ ;  /* 0x8000000805059210 */ /* 0x080fe40007ffe0ff */
[----:B------:R-:W-:Y:S02]  /*02f0*/  SHF.R.S32.HI R19, RZ, 0x1f, R13 ;  /* 0x0000001fff137819 */ /* 0x000fe4000001140d */
[----:B------:R-:W-:Y:S02]  /*0300*/  ISETP.GE.U32.AND P4, PT, R5, R8, PT ;  /* 0x000000080500720c */ /* 0x000fe40003f86070 */
[----:B------:R-:W-:Y:S02]  /*0310*/  @!P1 IADD3 R7, R7, 0x1, RZ ;  /* 0x0000000107079810 */ /* 0x000fe40007ffe0ff */
[----:B------:R-:W-:Y:S02]  /*0320*/  ISETP.GE.U32.AND P1, PT, R12, UR6, PT ;  /* 0x000000060c007c0c */ /* 0x000fe4000bf26070 */
[----:B------:R-:W-:-:S02]  /*0330*/  SHF.R.S32.HI R15, RZ, 0x1f, R12 ;  /* 0x0000001fff0f7819 */ /* 0x000fc4000001140c */
[----:B------:R-:W-:Y:S02]  /*0340*/  ISETP.GE.AND P2, PT, R6, RZ, PT ;  /* 0x000000ff0600720c */ /* 0x000fe40003f46270 */
[----:B------:R-:W-:Y:S02]  /*0350*/  ISETP.GE.AND.EX P0, PT, R19, UR7, PT, P0 ;  /* 0x0000000713007c0c */ /* 0x000fe4000bf06300 */
[----:B------:R-:W-:Y:S01]  /*0360*/  ISETP.GE.AND.EX P1, PT, R15, UR7, PT, P1 ;  /* 0x000000070f007c0c */ /* 0x000fe2000bf26310 */
[----:B------:R-:W-:Y:S01]  /*0370*/  ULDC.64 UR6, c[0x0][0x280] ;  /* 0x0000a00000067ab9 */ /* 0x000fe20000000a00 */
[C---:B------:R-:W-:Y:S02]  /*0380*/  ISETP.GT.U32.OR P0, PT, R0.reuse, 0xff, P0 ;  /* 0x000000ff0000780c */ /* 0x040fe40000704470 */
[----:B------:R-:W-:Y:S02]  /*0390*/  @P4 IADD3 R7, R7, 0x1, RZ ;  /* 0x0000000107074810 */ /* 0x000fe40007ffe0ff */
[----:B------:R-:W-:-:S02]  /*03a0*/  ISETP.GT.U32.OR P1, PT, R0, 0xff, P1 ;  /* 0x000000ff0000780c */ /* 0x000fc40000f24470 */
[----:B------:R-:W-:Y:S02]  /*03b0*/  MOV R21, R7 ;  /* 0x0000000700157202 */ /* 0x000fe40000000f00 */
        /* <DEDUP_REMOVED lines=38> */
[--C-:B--2---:R-:W-:Y:S02]  /*0620*/  HADD2.F32 R9, -RZ, R24.reuse.H1_H1 ;  /* 0x30000018ff097230 */ /* 0x104fe40000004100 */
[----:B------:R-:W-:-:S03]  /*0630*/  HADD2.F32 R8, -RZ, R24.H0_H0 ;  /* 0x20000018ff087230 */ /* 0x000fc60000004100 */
[----:B------:R-:W-:Y:S01]  /*0640*/  FMUL.FTZ R11, R9, R9 ;  /* 0x00000009090b7220 */ /* 0x000fe20000410000 */
[--C-:B---3--:R-:W-:Y:S02]  /*0650*/  HADD2.F32 R13, -RZ, R25.reuse.H1_H1 ;  /* 0x30000019ff0d7230 */ /* 0x108fe40000004100 */
[----:B------:R-:W-:Y:S02]  /*0660*/  HADD2.F32 R10, -RZ, R25.H0_H0 ;  /* 0x20000019ff0a7230 */ /* 0x000fe40000004100 */
        /* <DEDUP_REMOVED lines=59> */
.L_x_2453:
[----:B------:R-:W-:Y:S05]  /*0a20*/  BSYNC B0 ;  /* 0x0000000000007941 */ /* 0x000fea0003800000 */
.L_x_2452:
[----:B------:R-:W1:Y:S02]  /*0a30*/  LDC R12, c[0x0][0xc] ;  /* 0x00000300ff0c7b82 */ /* 0x000e640000000800 */
        /* <DEDUP_REMOVED lines=13> */
[----:B------:R-:W-:-:S03]  /*0b10*/  IADD3 R9, R9, R10, RZ ;  /* 0x0000000a09097210 */ /* 0x000fc60007ffe0ff */
[----:B---3--:R-:W-:Y:S01]  /*0b20*/  IMAD.WIDE R6, R11, 0x4, R6 ;  /* 0x000000040b067825 */ /* 0x008fe200078e0206 */
[----:B------:R-:W-:-:S03]  /*0b30*/  MOV R11, 0xffffffff ;  /* 0xffffffff000b7802 */ /* 0x000fc60000000f00 */
[----:B----4-:R-:W-:Y:S01]  /*0b40*/  IMAD.WIDE.U32 R4, R9, 0x4, R4 ;  /* 0x0000000409047825 */ /* 0x010fe200078e0004 */
[----:B------:R-:W-:Y:S02]  /*0b50*/  SEL R9, R12, RZ, !P0 ;  /* 0x000000ff0c097207 */ /* 0x000fe40004000000 */
[----:B------:R-:W-:Y:S01]  /*0b60*/  SEL R11, R11, 0x1, P0 ;  /* 0x000000010b0b7807 */ /* 0x000fe20000000000 */
[----:B------:R-:W-:Y:S01]  /*0b70*/  IMAD.WIDE.U32 R6, R13, 0x8, R6 ;  /* 0x000000080d067825 */ /* 0x000fe200078e0006 */
[----:B------:R-:W-:-:S04]  /*0b80*/  ISETP.NE.AND P0, PT, R9, -0x1, PT ;  /* 0xffffffff0900780c */ /* 0x000fc80003f05270 */
[----:B------:R1:W-:Y:S01]  /*0b90*/  STG.E.64 desc[UR8][R6.64], R22 ;  /* 0x0000001606007986 */ /* 0x0003e2000c101b08 */
[----:B------:R-:W-:Y:S06]  /*0ba0*/  MEMBAR.ALL.GPU ;  /* 0x0000000000007992 */ /* 0x000fec000000a000 */
[----:B------:R-:W-:-:S00]  /*0bb0*/  ERRBAR ;  /* 0x00000000000079ab */ /* 0x000fc00000000000 */
[----:B------:R-:W-:Y:S06]  /*0bc0*/  CGAERRBAR ;  /* 0x00000000000075ab */ /* 0x000fec0000000000 */
[----:B------:R1:W-:Y:S01]  /*0bd0*/  REDG.E.ADD.S32.STRONG.GPU desc[UR8][R4.64], R11 ;  /* 0x0000000b0400798e */ /* 0x0003e2000c10e388 */
[----:B------:R-:W-:Y:S05]  /*0be0*/  @!P0 BRA `(.L_x_2455) ;  /* 0x0000000000148947 */ /* 0x000fea0003800000 */
.L_x_2456:
[----:B-1----:R-:W2:Y:S04]  /*0bf0*/  LDG.E.STRONG.GPU R6, desc[UR8][R4.64] ;  /* 0x0000000804067981 */ /* 0x002ea8000c1ef900 */
[----:B--2---:R-:W-:Y:S01]  /*0c00*/  CCTL.IVALL ;  /* 0x00000000ff00798f */ /* 0x004fe20002000000 */
[----:B------:R-:W-:Y:S05]  /*0c10*/  YIELD ;  /* 0x0000000000007946 */ /* 0x000fea0003800000 */
[----:B------:R-:W-:-:S13]  /*0c20*/  ISETP.NE.AND P0, PT, R6, R9, PT ;  /* 0x000000090600720c */ /* 0x000fda0003f05270 */
[----:B------:R-:W-:Y:S05]  /*0c30*/  @P0 BRA `(.L_x_2456) ;  /* 0xfffffffc00ec0947 */ /* 0x000fea000383ffff */
.L_x_2455:
        /* <DEDUP_REMOVED lines=12> */
.L_x_2458:
[----:B------:R-:W-:-:S13]  /*0d00*/  ISETP.EQ.OR P3, PT, R13, UR5, P1 ;  /* 0x000000050d007c0c */ /* 0x000fda0008f62670 */
[----:B------:R-:W2:Y:S01]  /*0d10*/  @!P3 LDC R6, c[0x0][0x10] ;  /* 0x00000400ff06bb82 */ /* 0x000ea20000000800 */
[----:B------:R-:W3:Y:S01]  /*0d20*/  @!P3 S2R R8, SR_CTAID.Y ;  /* 0x000000000008b919 */ /* 0x000ee20000002600 */
[----:B------:R-:W-:-:S06]  /*0d30*/  @!P3 LOP3.LUT R7, R16, 0x1, RZ, 0xc0, !PT ;  /* 0x000000011007b812 */ /* 0x000fcc00078ec0ff */
[----:B------:R-:W4:Y:S01]  /*0d40*/  @!P3 LDC.64 R4, c[0x0][0x248] ;  /* 0x00009200ff04bb82 */ /* 0x000f220000000a00 */
[----:B--2---:R-:W-:-:S04]  /*0d50*/  @!P3 IMAD R7, R7, R6, RZ ;  /* 0x000000060707b224 */ /* 0x004fc800078e02ff */
[----:B------:R-:W-:-:S05]  /*0d60*/  @!P3 IMAD R7, R7, R12, RZ ;  /* 0x0000000c0707b224 */ /* 0x000fca00078e02ff */
[----:B------:R-:W-:-:S05]  /*0d70*/  @!P3 SHF.L.U32 R7, R7, 0x1, RZ ;  /* 0x000000010707b819 */ /* 0x000fca00000006ff */
[----:B----4-:R-:W-:-:S04]  /*0d80*/  @!P3 IMAD.WIDE R4, R7, 0x4, R4 ;  /* 0x000000040704b825 */ /* 0x010fc800078e0204 */
[----:B---3--:R-:W-:-:S04]  /*0d90*/  @!P3 IMAD R7, R6, R13, R8 ;  /* 0x0000000d0607b224 */ /* 0x008fc800078e0208 */
        /* <DEDUP_REMOVED lines=10> */
[----:B------:R-:W2:Y:S01]  /*0e40*/  @!P2 S2R R29, SR_CTAID.Y ;  /* 0x00000000001da919 */ /* 0x000ea20000002600 */
[----:B------:R-:W-:Y:S01]  /*0e50*/  @!P2 LOP3.LUT R15, R16, 0x1, RZ, 0xc0, !PT ;  /* 0x00000001100fa812 */ /* 0x000fe200078ec0ff */
[----:B-1----:R-:W-:-:S04]  /*0e60*/  @!P4 IMAD R9, R6, R11, R9 ;  /* 0x0000000b0609c224 */ /* 0x002fc800078e0209 */
[----:B------:R-:W1:Y:S01]  /*0e70*/  @!P4 LDC.64 R6, c[0x0][0x248] ;  /* 0x00009200ff06cb82 */ /* 0x000e620000000a00 */
[----:B------:R-:W-:-:S04]  /*0e80*/  @!P4 IMAD R11, R10, R11, RZ ;  /* 0x0000000b0a0bc224 */ /* 0x000fc800078e02ff */
[----:B------:R-:W-:-:S03]  /*0e90*/  @!P4 IMAD R11, R11, R12, RZ ;  /* 0x0000000c0b0bc224 */ /* 0x000fc600078e02ff */
[----:B------:R-:W2:Y:S02]  /*0ea0*/  @!P2 LDC R10, c[0x0][0x10] ;  /* 0x00000400ff0aab82 */ /* 0x000ea40000000800 */
[----:B------:R-:W-:-:S05]  /*0eb0*/  @!P4 SHF.L.U32 R11, R11, 0x1, RZ ;  /* 0x000000010b0bc819 */ /* 0x000fca00000006ff */
[----:B-1----:R-:W-:Y:S01]  /*0ec0*/  @!P4 IMAD.WIDE R6, R11, 0x4, R6 ;  /* 0x000000040b06c825 */ /* 0x002fe200078e0206 */
[----:B------:R-:W-:-:S04]  /*0ed0*/  IADD3 R11, R13, 0x3, RZ ;  /* 0x000000030d0b7810 */ /* 0x000fc80007ffe0ff */
[----:B------:R-:W-:Y:S01]  /*0ee0*/  ISETP.EQ.OR P0, PT, R11, UR5, P1 ;  /* 0x000000050b007c0c */ /* 0x000fe20008f02670 */
[----:B------:R-:W-:-:S04]  /*0ef0*/  @!P4 IMAD.WIDE.U32 R6, R9, 0x8, R6 ;  /* 0x000000080906c825 */ /* 0x000fc800078e0006 */
[-C--:B--2---:R-:W-:Y:S02]  /*0f00*/  @!P2 IMAD R29, R8, R10.reuse, R29 ;  /* 0x0000000a081da224 */ /* 0x084fe400078e021d */
[----:B------:R-:W1:Y:S01]  /*0f10*/  @!P2 LDC.64 R8, c[0x0][0x248] ;  /* 0x00009200ff08ab82 */ /* 0x000e620000000a00 */
[----:B------:R-:W-:Y:S01]  /*0f20*/  @!P2 IMAD R15, R15, R10, RZ ;  /* 0x0000000a0f0fa224 */ /* 0x000fe200078e02ff */
[----:B------:R-:W2:Y:S03]  /*0f30*/  @!P4 LDG.E.64 R6, desc[UR8][R6.64] ;  /* 0x000000080606c981 */ /* 0x000ea6000c1e1b00 */
[----:B------:R-:W-:Y:S01]  /*0f40*/  @!P2 IMAD R15, R15, R12, RZ ;  /* 0x0000000c0f0fa224 */ /* 0x000fe200078e02ff */
[----:B------:R-:W3:Y:S04]  /*0f50*/  @!P0 S2R R10, SR_CTAID.Y ;  /* 0x00000000000a8919 */ /* 0x000ee80000002600 */
[----:B------:R-:W-:-:S05]  /*0f60*/  @!P2 SHF.L.U32 R15, R15, 0x1, RZ ;  /* 0x000000010f0fa819 */ /* 0x000fca00000006ff */
[----:B-1----:R-:W-:Y:S02]  /*0f70*/  @!P2 IMAD.WIDE R8, R15, 0x4, R8 ;  /* 0x000000040f08a825 */ /* 0x002fe400078e0208 */
[----:B------:R-:W3:Y:S02]  /*0f80*/  @!P0 LDC R15, c[0x0][0x10] ;  /* 0x00000400ff0f8b82 */ /* 0x000ee40000000800 */
[----:B------:R-:W-:-:S06]  /*0f90*/  @!P2 IMAD.WIDE.U32 R28, R29, 0x8, R8 ;  /* 0x000000081d1ca825 */ /* 0x000fcc00078e0008 */
[----:B------:R-:W1:Y:S01]  /*0fa0*/  @!P0 LDC.64 R8, c[0x0][0x248] ;  /* 0x00009200ff088b82 */ /* 0x000e620000000a00 */
[----:B---3--:R-:W-:Y:S02]  /*0fb0*/  @!P0 IMAD R11, R11, R15, R10 ;  /* 0x0000000f0b0b8224 */ /* 0x008fe400078e020a */
[----:B0-----:R-:W-:Y:S01]  /*0fc0*/  @!P3 FADD.FTZ R22, R22, R4 ;  /* 0x000000041616b221 */ /* 0x001fe20000010000 */
[----:B------:R-:W-:-:S05]  /*0fd0*/  @!P0 LOP3.LUT R4, R16, 0x1, RZ, 0xc0, !PT ;  /* 0x0000000110048812 */ /* 0x000fca00078ec0ff */
[----:B------:R-:W-:-:S04]  /*0fe0*/  @!P0 IMAD R15, R4, R15, RZ ;  /* 0x0000000f040f8224 */ /* 0x000fc800078e02ff */
[----:B------:R-:W-:-:S05]  /*0ff0*/  @!P0 IMAD R15, R15, R12, RZ ;  /* 0x0000000c0f0f8224 */ /* 0x000fca00078e02ff */
[----:B------:R-:W-:-:S05]  /*1000*/  @!P0 SHF.L.U32 R15, R15, 0x1, RZ ;  /* 0x000000010f0f8819 */ /* 0x000fca00000006ff */
[----:B-1----:R-:W-:-:S04]  /*1010*/  @!P0 IMAD.WIDE R8, R15, 0x4, R8 ;  /* 0x000000040f088825 */ /* 0x002fc800078e0208 */
[----:B------:R-:W-:Y:S02]  /*1020*/  @!P0 IMAD.WIDE.U32 R10, R11, 0x8, R8 ;  /* 0x000000080b0a8825 */ /* 0x000fe400078e0008 */
[----:B------:R-:W3:Y:S04]  /*1030*/  @!P2 LDG.E.64 R8, desc[UR8][R28.64] ;  /* 0x000000081c08a981 */ /* 0x000ee8000c1e1b00 */
[----:B------:R-:W4:Y:S01]  /*1040*/  @!P0 LDG.E.64 R10, desc[UR8][R10.64] ;  /* 0x000000080a0a8981 */ /* 0x000f22000c1e1b00 */
[----:B------:R-:W-:Y:S01]  /*1050*/  IADD3 R14, R14, -0x4, RZ ;  /* 0xfffffffc0e0e7810 */ /* 0x000fe20007ffe0ff */
[----:B------:R-:W-:-:S03]  /*1060*/  @!P3 FADD.FTZ R23, R23, R5 ;  /* 0x000000051717b221 */ /* 0x000fc60000010000 */
        /* <DEDUP_REMOVED lines=9> */
.L_x_2457:
        /* <DEDUP_REMOVED lines=19> */
.L_x_2460:
[----:B------:R-:W-:Y:S05]  /*1230*/  BSYNC B0 ;  /* 0x0000000000007941 */ /* 0x000fea0003800000 */
.L_x_2459:
[----:B------:R-:W-:Y:S05]  /*1240*/  @!P2 BRA `(.L_x_2454) ;  /* 0x00000000007ca947 */ /* 0x000fea0003800000 */
[C---:B------:R-:W-:Y:S02]  /*1250*/  IADD3 R8, R13.reuse, 0x2, RZ ;  /* 0x000000020d087810 */ /* 0x040fe40007ffe0ff */
[----:B------:R-:W-:Y:S02]  /*1260*/  IADD3 R13, R13, 0x1, RZ ;  /* 0x000000010d0d7810 */ /* 0x000fe40007ffe0ff */
[----:B------:R-:W-:Y:S02]  /*1270*/  ISETP.EQ.OR P0, PT, R8, UR5, P1 ;  /* 0x0000000508007c0c */ /* 0x000fe40008f02670 */
[----:B------:R-:W-:Y:S02]  /*1280*/  ISETP.EQ.OR P2, PT, R13, UR5, P1 ;  /* 0x000000050d007c0c */ /* 0x000fe40008f42670 */
[----:B------:R-:W-:-:S11]  /*1290*/  ISETP.EQ.OR P0, PT, R6, 0x2, P0 ;  /* 0x000000020600780c */ /* 0x000fd60000702670 */
[----:B------:R-:W1:Y:S01]  /*12a0*/  @!P2 LDC R11, c[0x0][0x10] ;  /* 0x00000400ff0bab82 */ /* 0x000e620000000800 */
[C---:B------:R-:W-:Y:S01]  /*12b0*/  @!P2 LOP3.LUT R4, R16.reuse, 0x1, RZ, 0xc0, !PT ;  /* 0x000000011004a812 */ /* 0x040fe200078ec0ff */
[----:B------:R-:W2:Y:S01]  /*12c0*/  @!P2 S2R R14, SR_CTAID.Y ;  /* 0x00000000000ea919 */ /* 0x000ea20000002600 */
[----:B------:R-:W-:Y:S01]  /*12d0*/  @!P0 LOP3.LUT R6, R16, 0x1, RZ, 0xc0, !PT ;  /* 0x0000000110068812 */ /* 0x000fe200078ec0ff */
[----:B------:R-:W3:Y:S04]  /*12e0*/  @!P0 S2R R10, SR_CTAID.Y ;  /* 0x00000000000a8919 */ /* 0x000ee80000002600 */
[----:B------:R-:W4:Y:S01]  /*12f0*/  @!P0 LDC R9, c[0x0][0x10] ;  /* 0x00000400ff098b82 */ /* 0x000f220000000800 */
[----:B-1----:R-:W-:-:S07]  /*1300*/  @!P2 IMAD R7, R4, R11, RZ ;  /* 0x0000000b0407a224 */ /* 0x002fce00078e02ff */
[----:B------:R-:W1:Y:S01]  /*1310*/  @!P2 LDC.64 R4, c[0x0][0x248] ;  /* 0x00009200ff04ab82 */ /* 0x000e620000000a00 */
[----:B------:R-:W-:Y:S02]  /*1320*/  @!P2 IMAD R15, R7, R12, RZ ;  /* 0x0000000c070fa224 */ /* 0x000fe400078e02ff */
[----:B----4-:R-:W-:-:S03]  /*1330*/  @!P0 IMAD R29, R6, R9, RZ ;  /* 0x00000009061d8224 */ /* 0x010fc600078e02ff */
[----:B------:R-:W-:Y:S02]  /*1340*/  @!P2 SHF.L.U32 R15, R15, 0x1, RZ ;  /* 0x000000010f0fa819 */ /* 0x000fe400000006ff */
[----:B------:R-:W4:Y:S01]  /*1350*/  @!P0 LDC.64 R6, c[0x0][0x248] ;  /* 0x00009200ff068b82 */ /* 0x000f220000000a00 */
[----:B--2---:R-:W-:Y:S02]  /*1360*/  @!P2 IMAD R11, R13, R11, R14 ;  /* 0x0000000b0d0ba224 */ /* 0x004fe400078e020e */
[----:B------:R-:W-:Y:S02]  /*1370*/  @!P0 IMAD R12, R29, R12, RZ ;  /* 0x0000000c1d0c8224 */ /* 0x000fe400078e02ff */
[----:B---3--:R-:W-:Y:S02]  /*1380*/  @!P0 IMAD R9, R8, R9, R10 ;  /* 0x0000000908098224 */ /* 0x008fe400078e020a */
[----:B-1----:R-:W-:Y:S01]  /*1390*/  @!P2 IMAD.WIDE R4, R15, 0x4, R4 ;  /* 0x000000040f04a825 */ /* 0x002fe200078e0204 */
[----:B------:R-:W-:-:S03]  /*13a0*/  @!P0 SHF.L.U32 R15, R12, 0x1, RZ ;  /* 0x000000010c0f8819 */ /* 0x000fc600000006ff */
[----:B------:R-:W-:-:S04]  /*13b0*/  @!P2 IMAD.WIDE.U32 R4, R11, 0x8, R4 ;  /* 0x000000080b04a825 */ /* 0x000fc800078e0004 */
[----:B----4-:R-:W-:Y:S02]  /*13c0*/  @!P0 IMAD.WIDE R6, R15, 0x4, R6 ;  /* 0x000000040f068825 */ /* 0x010fe400078e0206 */
[----:B------:R-:W0:Y:S02]  /*13d0*/  @!P2 LDG.E.64 R4, desc[UR8][R4.64] ;  /* 0x000000080404a981 */ /* 0x000e24000c1e1b00 */
[----:B------:R-:W-:-:S06]  /*13e0*/  @!P0 IMAD.WIDE.U32 R6, R9, 0x8, R6 ;  /* 0x0000000809068825 */ /* 0x000fcc00078e0006 */
[----:B------:R-:W2:Y:S01]  /*13f0*/  @!P0 LDG.E.64 R6, desc[UR8][R6.64] ;  /* 0x0000000806068981 */ /* 0x000ea2000c1e1b00 */
[----:B0-----:R-:W-:Y:S01]  /*1400*/  @!P2 FADD.FTZ R22, R22, R4 ;  /* 0x000000041616a221 */ /* 0x001fe20000010000 */
[----:B------:R-:W-:-:S03]  /*1410*/  @!P2 FADD.FTZ R23, R23, R5 ;  /* 0x000000051717a221 */ /* 0x000fc60000010000 */
[----:B--2---:R-:W-:Y:S01]  /*1420*/  @!P0 FADD.FTZ R22, R22, R6 ;  /* 0x0000000616168221 */ /* 0x004fe20000010000 */
[----:B------:R-:W-:-:S07]  /*1430*/  @!P0 FADD.FTZ R23, R23, R7 ;  /* 0x0000000717178221 */ /* 0x000fce0000010000 */
.L_x_2454:
[----:B------:R-:W-:Y:S01]  /*1440*/  ULDC.64 UR6, c[0x0][0x218] ;  /* 0x0000860000067ab9 */ /* 0x000fe20000000a00 */
[----:B------:R-:W-:Y:S01]  /*1450*/  LOP3.LUT P0, RZ, R0, UR5, RZ, 0xfc, !PT ;  /* 0x0000000500ff7c12 */ /* 0x000fe2000f80fcff */
[----:B------:R-:W-:Y:S01]  /*1460*/  ULDC UR11, c[0x0][0x2a4] ;  /* 0x0000a900000b7ab9 */ /* 0x000fe20000000800 */
[----:B------:R-:W-:Y:S01]  /*1470*/  ISETP.EQ.U32.AND P2, PT, RZ, UR6, PT ;  /* 0x00000006ff007c0c */ /* 0x000fe2000bf42070 */
[----:B------:R-:W-:Y:S01]  /*1480*/  UMOV UR6, 0x400 ;  /* 0x0000040000067882 */ /* 0x000fe20000000000 */
[----:B-1----:R-:W-:Y:S01]  /*1490*/  SHF.L.U32 R4, R26, 0x2, RZ ;  /* 0x000000021a047819 */ /* 0x002fe200000006ff */
[----:B------:R-:W-:Y:S01]  /*14a0*/  ULDC.64 UR12, c[0x0][0x228] ;  /* 0x00008a00000c7ab9 */ /* 0x000fe20000000a00 */
[----:B------:R-:W-:Y:S01]  /*14b0*/  ISETP.EQ.OR.EX P0, PT, RZ, UR7, P0, P2 ;  /* 0x00000007ff007c0c */ /* 0x000fe20008702720 */
[----:B------:R-:W1:Y:S01]  /*14c0*/  S2UR UR7, SR_CgaCtaId ;  /* 0x00000000000779c3 */ /* 0x000e620000008800 */
[----:B------:R-:W-:Y:S01]  /*14d0*/  ULDC.64 UR14, c[0x0][0x230] ;  /* 0x00008c00000e7ab9 */ /* 0x000fe20000000a00 */
[----:B------:R-:W-:-:S02]  /*14e0*/  IADD3 R8, P2, R4, UR12, RZ ;  /* 0x0000000c04087c10 */ /* 0x000fc4000ff5e0ff */
[----:B------:R-:W-:Y:S02]  /*14f0*/  SHF.L.U64.HI R26, R26, 0x2, R27 ;  /* 0x000000021a1a7819 */ /* 0x000fe4000001021b */
[----:B------:R-:W-:Y:S02]  /*1500*/  IADD3 R4, P3, R4, UR14, RZ ;  /* 0x0000000e04047c10 */ /* 0x000fe4000ff7e0ff */
[C---:B------:R-:W-:Y:S02]  /*1510*/  IADD3.X R9, R26.reuse, UR13, RZ, P2, !PT ;  /* 0x0000000d1a097c10 */ /* 0x040fe400097fe4ff */
[----:B------:R-:W-:Y:S02]  /*1520*/  IADD3.X R5, R26, UR15, RZ, P3, !PT ;  /* 0x0000000f1a057c10 */ /* 0x000fe40009ffe4ff */
[----:B------:R-:W2:Y:S01]  /*1530*/  @!P0 LDC.64 R6, c[0x0][0x218] ;  /* 0x00008600ff068b82 */ /* 0x000ea20000000a00 */
[----:B------:R-:W-:Y:S01]  /*1540*/  @!P0 FMUL.FTZ R11, R23, UR11 ;  /* 0x0000000b170b8c20 */ /* 0x000fe20008410000 */
[----:B------:R-:W-:Y:S01]  /*1550*/  @!P0 FMUL.FTZ R10, R22, UR11 ;  /* 0x0000000b160a8c20 */ /* 0x000fe20008410000 */
[----:B-1----:R-:W-:-:S09]  /*1560*/  ULEA UR6, UR7, UR6, 0x18 ;  /* 0x0000000607067291 */ /* 0x002fd2000f8ec03f */
[----:B------:R0:W-:Y:S01]  /*1570*/  @!P1 STS.64 [UR6+0x50], R22 ;  /* 0x00005016ff009988 */ /* 0x0001e20008000a06 */
[----:B--2---:R-:W-:-:S05]  /*1580*/  @!P0 IMAD.WIDE R12, R3, 0x8, R6 ;  /* 0x00000008030c8825 */ /* 0x004fca00078e0206 */
[----:B------:R1:W-:Y:S01]  /*1590*/  @!P0 STG.E.64 desc[UR8][R12.64], R10 ;  /* 0x0000000a0c008986 */ /* 0x0003e2000c101b08 */
[----:B0-----:R-:W0:Y:S08]  /*15a0*/  LDC R22, c[0x0][0x294] ;  /* 0x0000a500ff167b82 */ /* 0x001e300000000800 */
[----:B------:R-:W-:Y:S06]  /*15b0*/  BAR.SYNC.DEFER_BLOCKING 0x0 ;  /* 0x0000000000007b1d */ /* 0x000fec0000010000 */
[----:B------:R2:W3:Y:S04]  /*15c0*/  LDG.E.64 R6, desc[UR8][R8.64] ;  /* 0x0000000808067981 */ /* 0x0004e8000c1e1b00 */
[----:B------:R-:W3:Y:S01]  /*15d0*/  LDG.E.64 R4, desc[UR8][R4.64] ;  /* 0x0000000804047981 */ /* 0x000ee2000c1e1b00 */
[----:B-1----:R-:W-:Y:S01]  /*15e0*/  HFMA2.MMA R10, -RZ, RZ, 1.875, 0 ;  /* 0x3f800000ff0a7435 */ /* 0x002fe200000001ff */
[----:B------:R-:W-:Y:S01]  /*15f0*/  SHF.R.U32.HI R13, RZ, 0x3, R0 ;  /* 0x00000003ff0d7819 */ /* 0x000fe20000011600 */
[--C-:B------:R-:W-:Y:S01]  /*1600*/  HADD2.F32 R11, -RZ, R24.reuse.H0_H0 ;  /* 0x20000018ff0b7230 */ /* 0x100fe20000004100 */
[----:B------:R-:W1:Y:S01]  /*1610*/  LDS.64 R14, [UR6+0x50] ;  /* 0x00005006ff0e7984 */ /* 0x000e620008000a00 */
[----:B------:R-:W-:Y:S01]  /*1620*/  ISETP.NE.AND P2, PT, RZ, UR10, PT ;  /* 0x0000000aff007c0c */ /* 0x000fe2000bf45270 */
[----:B------:R-:W-:Y:S01]  /*1630*/  HADD2.F32 R23, -RZ, R24.H1_H1 ;  /* 0x30000018ff177230 */ /* 0x000fe20000004100 */
[----:B------:R-:W-:Y:S01]  /*1640*/  ULDC.64 UR6, c[0x0][0x278] ;  /* 0x00009e0000067ab9 */ /* 0x000fe20000000a00 */
[----:B0-----:R-:W-:-:S02]  /*1650*/  IMAD R13, R22, UR5, R13 ;  /* 0x00000005160d7c24 */ /* 0x001fc4000f8e020d */
[--C-:B------:R-:W-:Y:S02]  /*1660*/  HADD2.F32 R27, -RZ, R25.reuse.H0_H0 ;  /* 0x20000019ff1b7230 */ /* 0x100fe40000004100 */
[----:B------:R-:W-:Y:S01]  /*1670*/  HADD2.F32 R25, -RZ, R25.H1_H1 ;  /* 0x30000019ff197230 */ /* 0x000fe20000004100 */
[----:B--2---:R-:W-:Y:S02]  /*1680*/  IADD3 R8, R13, 0x20, RZ ;  /* 0x000000200d087810 */ /* 0x004fe40007ffe0ff */
[----:B------:R-:W-:Y:S02]  /*1690*/  SHF.R.S32.HI R12, RZ, 0x1f, R13 ;  /* 0x0000001fff0c7819 */ /* 0x000fe4000001140d */
[----:B------:R-:W-:Y:S02]  /*16a0*/  ISETP.GE.U32.AND P1, PT, R8, UR6, PT ;  /* 0x0000000608007c0c */ /* 0x000fe4000bf26070 */
[----:B------:R-:W-:-:S04]  /*16b0*/  SHF.R.S32.HI R9, RZ, 0x1f, R8 ;  /* 0x0000001fff097819 */ /* 0x000fc80000011408 */
[----:B------:R-:W-:-:S04]  /*16c0*/  ISETP.GE.AND.EX P1, PT, R9, UR7, PT, P1 ;  /* 0x0000000709007c0c */ /* 0x000fc8000bf26310 */
[----:B------:R-:W-:Y:S01]  /*16d0*/  ISETP.GT.U32.OR P1, PT, R0, 0xff, P1 ;  /* 0x000000ff0000780c */ /* 0x000fe20000f24470 */
[----:B-1----:R-:W-:-:S04]  /*16e0*/  FMUL.FTZ R14, R14, UR11 ;  /* 0x0000000b0e0e7c20 */ /* 0x002fc80008410000 */
[----:B------:R-:W-:Y:S01]  /*16f0*/  FMUL.FTZ R26, R14, R14 ;  /* 0x0000000e0e1a7220 */ /* 0x000fe20000410000 */
[--C-:B------:R-:W-:Y:S01]  /*1700*/  FADD.FTZ R11, R11, -R14.reuse ;  /* 0x8000000e0b0b7221 */ /* 0x100fe20000010000 */
[----:B------:R-:W-:Y:S02]  /*1710*/  FADD.FTZ R25, R25, -R14 ;  /* 0x8000000e19197221 */ /* 0x000fe40000010000 */
[----:B------:R-:W-:-:S05]  /*1720*/  FFMA.FTZ R15, R15, UR11, -R26 ;  /* 0x0000000b0f0f7c23 */ /* 0x000fca000801081a */
[----:B------:R-:W-:-:S13]  /*1730*/  FSETP.GTU.FTZ.AND P0, PT, R15, RZ, PT ;  /* 0x000000ff0f00720b */ /* 0x000fda0003f1c000 */
[----:B------:R-:W0:Y:S02]  /*1740*/  @P0 LDC R26, c[0x0][0x238] ;  /* 0x00008e00ff1a0b82 */ /* 0x000e240000000800 */
[----:B0-----:R-:W-:-:S04]  /*1750*/  @P0 FADD.FTZ R15, R15, R26 ;  /* 0x0000001a0f0f0221 */ /* 0x001fc80000010000 */
[----:B------:R0:W1:Y:S01]  /*1760*/  @P0 MUFU.RSQ R10, R15 ;  /* 0x0000000f000a0308 */ /* 0x0000620000001400 */
[----:B------:R-:W-:-:S04]  /*1770*/  ISETP.GE.U32.AND P0, PT, R13, UR6, PT ;  /* 0x000000060d007c0c */ /* 0x000fc8000bf06070 */
[----:B------:R-:W-:Y:S01]  /*1780*/  ISETP.GE.AND.EX P0, PT, R12, UR7, PT, P0 ;  /* 0x000000070c007c0c */ /* 0x000fe2000bf06300 */
[--C-:B0-----:R-:W-:Y:S01]  /*1790*/  FADD.FTZ R15, R23, -R14.reuse ;  /* 0x8000000e170f7221 */ /* 0x101fe20000010000 */
[----:B------:R-:W-:Y:S02]  /*17a0*/  FADD.FTZ R23, R27, -R14 ;  /* 0x8000000e1b177221 */ /* 0x000fe40000010000 */
[----:B------:R-:W-:Y:S01]  /*17b0*/  ISETP.GT.U32.OR P0, PT, R0, 0xff, P0 ;  /* 0x000000ff0000780c */ /* 0x000fe20000704470 */
[-C--:B-1----:R-:W-:Y:S01]  /*17c0*/  FMUL.FTZ R11, R11, R10.reuse ;  /* 0x0000000a0b0b7220 */ /* 0x082fe20000410000 */
[-C--:B------:R-:W-:Y:S01]  /*17d0*/  FMUL.FTZ R23, R23, R10.reuse ;  /* 0x0000000a17177220 */ /* 0x080fe20000410000 */
[-C--:B------:R-:W-:Y:S01]  /*17e0*/  FMUL.FTZ R24, R25, R10.reuse ;  /* 0x0000000a19187220 */ /* 0x080fe20000410000 */
[----:B------:R-:W-:Y:S01]  /*17f0*/  FMUL.FTZ R22, R15, R10 ;  /* 0x0000000a0f167220 */ /* 0x000fe20000410000 */
[C-C-:B---3--:R-:W-:Y:S01]  /*1800*/  FFMA.FTZ R14, R6.reuse, R11, R4.reuse ;  /* 0x0000000b060e7223 */ /* 0x148fe20000010004 */
[----:B------:R-:W-:Y:S01]  /*1810*/  FFMA.FTZ R10, R6, R23, R4 ;  /* 0x00000017060a7223 */ /* 0x000fe20000010004 */
        /* <DEDUP_REMOVED lines=13> */
.L_x_2461:
[----:B------:R-:W-:Y:S04]  /*18f0*/  BSSY B0, `(.L_x_2462) ;  /* 0x000000e000007945 */ /* 0x000fe80003800000 */
[----:B------:R-:W-:Y:S05]  /*1900*/  @P0 BRA `(.L_x_2463) ;  /* 0x0000000000300947 */ /* 0x000fea0003800000 */
[----:B------:R-:W-:Y:S01]  /*1910*/  ULDC.64 UR6, c[0x0][0x270] ;  /* 0x00009c0000067ab9 */ /* 0x000fe20000000a00 */
[----:B------:R-:W-:Y:S01]  /*1920*/  MOV R4, R20 ;  /* 0x0000001400047202 */ /* 0x000fe20000000f00 */
[----:B------:R-:W-:Y:S01]  /*1930*/  IMAD R12, R12, UR6, RZ ;  /* 0x000000060c0c7c24 */ /* 0x000fe2000f8e02ff */
[----:B------:R-:W-:Y:S02]  /*1940*/  MOV R5, R19 ;  /* 0x0000001300057202 */ /* 0x000fe40000000f00 */
[----:B------:R-:W-:Y:S01]  /*1950*/  F2FP.F16.F32.PACK_AB R15, R15, R14 ;  /* 0x0000000e0f0f723e */ /* 0x000fe200000000ff */
[----:B------:R-:W-:-:S04]  /*1960*/  IMAD.WIDE.U32 R4, R13, UR6, R4 ;  /* 0x000000060d047c25 */ /* 0x000fc8000f8e0004 */
[----:B------:R-:W-:Y:S01]  /*1970*/  IMAD R13, R13, UR7, R12 ;  /* 0x000000070d0d7c24 */ /* 0x000fe2000f8e020c */
[----:B------:R-:W-:Y:S02]  /*1980*/  ULDC.64 UR6, c[0x0][0x210] ;  /* 0x0000840000067ab9 */ /* 0x000fe40000000a00 */
[----:B------:R-:W-:Y:S02]  /*1990*/  LEA R6, P0, R4, UR6, 0x1 ;  /* 0x0000000604067c11 */ /* 0x000fe4000f8008ff */
[----:B------:R-:W-:-:S04]  /*19a0*/  IADD3 R13, R5, R13, RZ ;  /* 0x0000000d050d7210 */ /* 0x000fc80007ffe0ff */
[----:B------:R-:W-:-:S05]  /*19b0*/  LEA.HI.X R7, R4, UR7, R13, 0x1, P0 ;  /* 0x0000000704077c11 */ /* 0x000fca00080f0c0d */
[----:B------:R0:W-:Y:S02]  /*19c0*/  STG.E desc[UR8][R6.64], R15 ;  /* 0x0000000f06007986 */ /* 0x0001e4000c101908 */
.L_x_2463:
[----:B------:R-:W-:Y:S05]  /*19d0*/  BSYNC B0 ;  /* 0x0000000000007941 */ /* 0x000fea0003800000 */
.L_x_2462:
        /* <DEDUP_REMOVED lines=11> */
.L_x_2464:
[----:B------:R-:W-:Y:S04]  /*1a90*/  BSSY B0, `(.L_x_2465) ;  /* 0x000000d000007945 */ /* 0x000fe80003800000 */
[----:B------:R-:W-:Y:S05]  /*1aa0*/  @P1 BRA `(.L_x_2466) ;  /* 0x00000000002c1947 */ /* 0x000fea0003800000 */
[----:B------:R-:W-:Y:S01]  /*1ab0*/  ULDC.64 UR6, c[0x0][0x270] ;  /* 0x00009c0000067ab9 */ /* 0x000fe20000000a00 */
[----:B------:R-:W-:Y:S01]  /*1ac0*/  MOV R18, R20 ;  /* 0x0000001400127202 */ /* 0x000fe20000000f00 */
[----:B------:R-:W-:Y:S01]  /*1ad0*/  IMAD R9, R9, UR6, RZ ;  /* 0x0000000609097c24 */ /* 0x000fe2000f8e02ff */
[----:B------:R-:W-:-:S03]  /*1ae0*/  F2FP.F16.F32.PACK_AB R11, R11, R10 ;  /* 0x0000000a0b0b723e */ /* 0x000fc600000000ff */
[----:B------:R-:W-:-:S04]  /*1af0*/  IMAD.WIDE.U32 R18, R8, UR6, R18 ;  /* 0x0000000608127c25 */ /* 0x000fc8000f8e0012 */
[----:B------:R-:W-:Y:S01]  /*1b00*/  IMAD R9, R8, UR7, R9 ;  /* 0x0000000708097c24 */ /* 0x000fe2000f8e0209 */
[----:B------:R-:W-:Y:S02]  /*1b10*/  ULDC.64 UR6, c[0x0][0x210] ;  /* 0x0000840000067ab9 */ /* 0x000fe40000000a00 */
[----:B------:R-:W-:Y:S02]  /*1b20*/  LEA R4, P0, R18, UR6, 0x1 ;  /* 0x0000000612047c11 */ /* 0x000fe4000f8008ff */
[----:B------:R-:W-:-:S04]  /*1b30*/  IADD3 R9, R19, R9, RZ ;  /* 0x0000000913097210 */ /* 0x000fc80007ffe0ff */
[----:B------:R-:W-:-:S05]  /*1b40*/  LEA.HI.X R5, R18, UR7, R9, 0x1, P0 ;  /* 0x0000000712057c11 */ /* 0x000fca00080f0c09 */
[----:B------:R1:W-:Y:S02]  /*1b50*/  STG.E desc[UR8][R4.64], R11 ;  /* 0x0000000b04007986 */ /* 0x0003e4000c101908 */
.L_x_2466:
[----:B------:R-:W-:Y:S05]  /*1b60*/  BSYNC B0 ;  /* 0x0000000000007941 */ /* 0x000fea0003800000 */
.L_x_2465:
[----:B-1----:R-:W1:Y:S01]  /*1b70*/  LDC R4, c[0x0][0x10] ;  /* 0x00000400ff047b82 */ /* 0x002e620000000800 */
[----:B------:R-:W-:Y:S02]  /*1b80*/  IADD3 R16, R16, 0x1, RZ ;  /* 0x0000000110107810 */ /* 0x000fe40007ffe0ff */
[----:B-1----:R-:W-:-:S04]  /*1b90*/  IADD3 R3, R4, R3, RZ ;  /* 0x0000000304037210 */ /* 0x002fc80007ffe0ff */
[----:B------:R-:W-:-:S13]  /*1ba0*/  ISETP.GE.AND P0, PT, R3, UR4, PT ;  /* 0x0000000403007c0c */ /* 0x000fda000bf06270 */
[----:B------:R-:W-:Y:S05]  /*1bb0*/  @!P0 BRA `(.L_x_2467) ;  /* 0xffffffe400608947 */ /* 0x000fea000383ffff */
[----:B------:R-:W-:Y:S05]  /*1bc0*/  EXIT ;  /* 0x000000000000794d */ /* 0x000fea0003800000 */
.L_x_2468:
        /* <DEDUP_REMOVED lines=11> */
.L_x_3344:


//--------------------- .text._Z35group_norm_nhwc_fwd_one_pass_kernelI11Fp16IOFp32WLi128ELi16ELi256EEv26Group_norm_nhwc_fwd_params --------------------------
	.section	.text._Z35group_norm_nhwc_fwd_one_pass_kernelI11Fp16IOFp32WLi128ELi16ELi256EEv26Group_norm_nhwc_fwd_params,"ax",@progbits
	.align	128
        .global         _Z35group_norm_nhwc_fwd_one_pass_kernelI11Fp16IOFp32WLi128ELi16ELi256EEv26Group_norm_nhwc_fwd_params
        .type           _Z35group_norm_nhwc_fwd_one_pass_kernelI11Fp16IOFp32WLi128ELi16ELi256EEv26Group_norm_nhwc_fwd_params,@function
        .size           _Z35group_norm_nhwc_fwd_one_pass_kernelI11Fp16IOFp32WLi128ELi16ELi256EEv26Group_norm_nhwc_fwd_params,(.L_x_3345 - _Z35group_norm_nhwc_fwd_one_pass_kernelI11Fp16IOFp32WLi128ELi16ELi256EEv26Group_norm_nhwc_fwd_params)
        .other          _Z35group_norm_nhwc_fwd_one_pass_kernelI11Fp16IOFp32WLi128ELi16ELi256EEv26Group_norm_nhwc_fwd_params,@"STO_CUDA_ENTRY STV_DEFAULT"
_Z35group_norm_nhwc_fwd_one_pass_kernelI11Fp16IOFp32WLi128ELi16ELi256EEv26Group_norm_nhwc_fwd_params:
.text._Z35group_norm_nhwc_fwd_one_pass_kernelI11Fp16IOFp32WLi128ELi16ELi256EEv26Group_norm_nhwc_fwd_params:
        /* <DEDUP_REMOVED lines=12> */
[----:B------:R-:W-:Y:S01]  /*00c0*/  ULDC.64 UR8, c[0x0][0x208] ;  /* 0x0000820000087ab9 */ /* 0x000fe20000000a00 */
[----:B------:R-:W-:-:S03]  /*00d0*/  MOV R18, R0 ;  /* 0x0000000000127202 */ /* 0x000fc60000000f00 */
[----:B------:R-:W1:Y:S08]  /*00e0*/  LDC R3, c[0x0][0x10] ;  /* 0x00000400ff037b82 */ /* 0x000e700000000800 */
[----:B------:R-:W2:Y:S01]  /*00f0*/  LDC R2, c[0x0][0xc] ;  /* 0x00000300ff027b82 */ /* 0x000ea20000000800 */
[----:B0-----:R-:W-:-:S04]  /*0100*/  LOP3.LUT P1, RZ, R4, UR6, RZ, 0xfc, !PT ;  /* 0x0000000604ff7c12 */ /* 0x001fc8000f82fcff */
[----:B------:R-:W-:-:S13]  /*0110*/  ISETP.NE.AND.EX P1, PT, RZ, UR5, !P1, P0 ;  /* 0x00000005ff007c0c */ /* 0x000fda000cf25300 */
.L_x_2493:
[----:B0-23--:R-:W0:Y:S01]  /*0120*/  LDC R7, c[0x0][0x288] ;  /* 0x0000a200ff077b82 */ /* 0x00de220000000800 */
[----:B------:R-:W3:Y:S01]  /*0130*/  S2R R17, SR_TID.X ;  /* 0x0000000000117919 */ /* 0x000ee20000002100 */
[----:B------:R-:W-:Y:S01]  /*0140*/  ULDC.64 UR4, c[0x0][0x278] ;  /* 0x00009e0000047ab9 */ /* 0x000fe20000000a00 */
[----:B------:R-:W-:-:S05]  /*0150*/  ULDC.64 UR10, c[0x0][0x280] ;  /* 0x0000a000000a7ab9 */ /* 0x000fca0000000a00 */
[----:B----4-:R-:W4:Y:S01]  /*0160*/  LDC R10, c[0x0][0x294] ;  /* 0x0000a500ff0a7b82 */ /* 0x010f220000000800 */
[----:B0-----:R-:W-:-:S04]  /*0170*/  IABS R9, R7 ;  /* 0x0000000700097213 */ /* 0x001fc80000000000 */
[----:B------:R-:W0:Y:S01]  /*0180*/  I2F.RP R6, R9 ;  /* 0x0000000900067306 */ /* 0x000e220000209400 */
[----:B---3--:R-:W-:-:S05]  /*0190*/  SHF.R.U32.HI R23, RZ, 0x3, R17 ;  /* 0x00000003ff177819 */ /* 0x008fca0000011611 */
[----:B----4-:R-:W-:Y:S02]  /*01a0*/  IMAD R23, R10, UR6, R23 ;  /* 0x000000060a177c24 */ /* 0x010fe4000f8e0217 */
[----:B0-----:R-:W0:Y:S03]  /*01b0*/  MUFU.RCP R6, R6 ;  /* 0x0000000600067308 */ /* 0x001e260000001000 */
[C---:B------:R-:W-:Y:S02]  /*01c0*/  ISETP.GE.U32.AND P0, PT, R23.reuse, UR4, PT ;  /* 0x0000000417007c0c */ /* 0x040fe4000bf06070 */
[----:B------:R-:W-:Y:S02]  /*01d0*/  SHF.R.S32.HI R13, RZ, 0x1f, R23 ;  /* 0x0000001fff0d7819 */ /* 0x000fe40000011417 */
[----:B------:R-:W-:Y:S02]  /*01e0*/  IADD3 R14, R23, 0x20, RZ ;  /* 0x00000020170e7810 */ /* 0x000fe40007ffe0ff */
[----:B------:R-:W-:-:S02]  /*01f0*/  ISETP.GE.AND.EX P0, PT, R13, UR5, PT, P0 ;  /* 0x000000050d007c0c */ /* 0x000fc4000bf06300 */
[----:B------:R-:W-:Y:S02]  /*0200*/  IADD3 R12, R23, 0x60, RZ ;  /* 0x00000060170c7810 */ /* 0x000fe40007ffe0ff */
[----:B------:R-:W-:Y:S02]  /*0210*/  ISETP.LT.U32.AND P0, PT, R17, 0x100, !P0 ;  /* 0x000001001100780c */ /* 0x000fe40004701070 */
[----:B------:R-:W-:Y:S02]  /*0220*/  SHF.R.S32.HI R21, RZ, 0x1f, R12 ;  /* 0x0000001fff157819 */ /* 0x000fe4000001140c */
[----:B0-----:R-:W-:-:S04]  /*0230*/  IADD3 R4, R6, 0xffffffe, RZ ;  /* 0x0ffffffe06047810 */ /* 0x001fc80007ffe0ff */
[----:B------:R0:W3:Y:S02]  /*0240*/  F2I.FTZ.U32.TRUNC.NTZ R5, R4 ;  /* 0x0000000400057305 */ /* 0x0000e4000021f000 */
[----:B0-----:R-:W-:Y:S02]  /*0250*/  MOV R4, RZ ;  /* 0x000000ff00047202 */ /* 0x001fe40000000f00 */
[----:B---3--:R-:W-:-:S05]  /*0260*/  IADD3 R8, RZ, -R5, RZ ;  /* 0x80000005ff087210 */ /* 0x008fca0007ffe0ff */
[----:B------:R-:W-:Y:S01]  /*0270*/  IMAD R11, R8, R9, RZ ;  /* 0x00000009080b7224 */ /* 0x000fe200078e02ff */
[----:B------:R-:W-:-:S03]  /*0280*/  IABS R8, R18 ;  /* 0x0000001200087213 */ /* 0x000fc60000000000 */
[----:B------:R-:W-:Y:S01]  /*0290*/  IMAD.HI.U32 R5, R5, R11, R4 ;  /* 0x0000000b05057227 */ /* 0x000fe200078e0004 */
[----:B------:R-:W-:-:S05]  /*02a0*/  SHF.R.S32.HI R11, RZ, 0x1f, R14 ;  /* 0x0000001fff0b7819 */ /* 0x000fca000001140e */
        /* <DEDUP_REMOVED lines=8> */
[----:B------:R-:W-:Y:S02]  /*0330*/  ISETP.GE.U32.AND P3, PT, R4, R9, PT ;  /* 0x000000090400720c */ /* 0x000fe40003f66070 */
[----:B------:R-:W-:Y:S02]  /*0340*/  LOP3.LUT R4, R18, R7, RZ, 0x3c, !PT ;  /* 0x0000000712047212 */ /* 0x000fe400078e3cff */
[----:B------:R-:W-:Y:S02]  /*0350*/  ISETP.NE.AND P4, PT, R7, RZ, PT ;  /* 0x000000ff0700720c */ /* 0x000fe40003f85270 */
[----:B------:R-:W-:-:S07]  /*0360*/  ISETP.GE.AND P2, PT, R4, RZ, PT ;  /* 0x000000ff0400720c */ /* 0x000fce0003f46270 */
[----:B------:R-:W-:-:S04]  /*0370*/  @P3 IADD3 R5, R5, 0x1, RZ ;  /* 0x0000000105053810 */ /* 0x000fc80007ffe0ff */
[----:B------:R-:W-:Y:S02]  /*0380*/  MOV R25, R5 ;  /* 0x0000000500197202 */ /* 0x000fe40000000f00 */
[----:B------:R-:W0:Y:S02]  /*0390*/  @P0 LDC.64 R4, c[0x0][0x270] ;  /* 0x00009c00ff040b82 */ /* 0x000e240000000a00 */
[----:B------:R-:W-:Y:S02]  /*03a0*/  @!P2 IADD3 R25, -R25, RZ, RZ ;  /* 0x000000ff1919a210 */ /* 0x000fe40007ffe1ff */
[----:B------:R-:W-:Y:S02]  /*03b0*/  @!P4 LOP3.LUT R25, RZ, R7, RZ, 0x33, !PT ;  /* 0x00000007ff19c212 */ /* 0x000fe400078e33ff */
[----:B------:R-:W-:Y:S02]  /*03c0*/  ISETP.GE.U32.AND P2, PT, R14, UR4, PT ;  /* 0x000000040e007c0c */ /* 0x000fe4000bf46070 */
[----:B------:R-:W-:-:S02]  /*03d0*/  IADD3 R8, -R25, RZ, RZ ;  /* 0x000000ff19087210 */ /* 0x000fc40007ffe1ff */
[----:B------:R-:W-:Y:S02]  /*03e0*/  ISETP.GE.AND.EX P2, PT, R11, UR5, PT, P2 ;  /* 0x000000050b007c0c */ /* 0x000fe4000bf46320 */
[----:B------:R-:W-:Y:S01]  /*03f0*/  ISETP.GE.U32.AND P4, PT, R12, UR4, PT ;  /* 0x000000040c007c0c */ /* 0x000fe2000bf86070 */
[----:B------:R-:W-:Y:S01]  /*0400*/  IMAD R7, R7, R8, R18 ;  /* 0x0000000807077224 */ /* 0x000fe200078e0212 */
[----:B------:R-:W-:Y:S02]  /*0410*/  ISETP.LT.U32.AND P2, PT, R17, 0x100, !P2 ;  /* 0x000001001100780c */ /* 0x000fe40005741070 */
[----:B------:R-:W-:Y:S02]  /*0420*/  SHF.R.S32.HI R8, RZ, 0x1f, R25 ;  /* 0x0000001fff087819 */ /* 0x000fe40000011419 */
[----:B------:R-:W-:Y:S02]  /*0430*/  LEA R28, R7, R6, 0x4 ;  /* 0x00000006071c7211 */ /* 0x000fe400078e20ff */
[----:B------:R-:W-:Y:S01]  /*0440*/  ISETP.GE.AND.EX P4, PT, R21, UR5, PT, P4 ;  /* 0x0000000515007c0c */ /* 0x000fe2000bf86340 */
[----:B------:R-:W-:Y:S01]  /*0450*/  IMAD R8, R8, UR10, RZ ;  /* 0x0000000a08087c24 */ /* 0x000fe2000f8e02ff */
[----:B------:R-:W-:Y:S01]  /*0460*/  SHF.R.S32.HI R29, RZ, 0x1f, R28 ;  /* 0x0000001fff1d7819 */ /* 0x000fe2000001141c */
[----:B0-----:R-:W-:Y:S01]  /*0470*/  @P0 IMAD R10, R13, R4, RZ ;  /* 0x000000040d0a0224 */ /* 0x001fe200078e02ff */
[----:B------:R-:W-:Y:S01]  /*0480*/  IADD3 R13, R23, 0x40, RZ ;  /* 0x00000040170d7810 */ /* 0x000fe20007ffe0ff */
[----:B------:R-:W-:-:S02]  /*0490*/  IMAD R27, R25, UR11, R8 ;  /* 0x0000000b191b7c24 */ /* 0x000fc4000f8e0208 */
[----:B------:R-:W0:Y:S01]  /*04a0*/  @P2 LDC.64 R6, c[0x0][0x270] ;  /* 0x00009c00ff062b82 */ /* 0x000e220000000a00 */
[----:B------:R-:W-:Y:S01]  /*04b0*/  IMAD.WIDE.U32 R24, R25, UR10, R28 ;  /* 0x0000000a19187c25 */ /* 0x000fe2000f8e001c */
[----:B------:R-:W-:Y:S02]  /*04c0*/  ISETP.GE.U32.AND P3, PT, R13, UR4, PT ;  /* 0x000000040d007c0c */ /* 0x000fe4000bf66070 */
[----:B------:R-:W-:Y:S01]  /*04d0*/  SHF.R.S32.HI R15, RZ, 0x1f, R13 ;  /* 0x0000001fff0f7819 */ /* 0x000fe2000001140d */
[----:B------:R-:W-:Y:S01]  /*04e0*/  @P0 IMAD R19, R23, R5, R10 ;  /* 0x0000000517130224 */ /* 0x000fe200078e020a */
[----:B------:R-:W-:Y:S02]  /*04f0*/  IADD3 R27, R25, R27, RZ ;  /* 0x0000001b191b7210 */ /* 0x000fe40007ffe0ff */
[----:B------:R-:W3:Y:S01]  /*0500*/  @P0 LDC.64 R8, c[0x0][0x220] ;  /* 0x00008800ff080b82 */ /* 0x000ee20000000a00 */
[----:B------:R-:W-:Y:S02]  /*0510*/  @P0 MOV R26, R24 ;  /* 0x00000018001a0202 */ /* 0x000fe40000000f00 */
[----:B------:R-:W-:-:S02]  /*0520*/  ISETP.GE.AND.EX P3, PT, R15, UR5, PT, P3 ;  /* 0x000000050f007c0c */ /* 0x000fc4000bf66330 */
[----:B------:R-:W-:Y:S01]  /*0530*/  ISETP.LT.U32.AND P4, PT, R17, 0x100, !P4 ;  /* 0x000001001100780c */ /* 0x000fe20006781070 */
[----:B------:R-:W-:Y:S01]  /*0540*/  @P0 IMAD.WIDE.U32 R22, R23, R4, R26 ;  /* 0x0000000417160225 */ /* 0x000fe200078e001a */
[----:B------:R-:W-:Y:S01]  /*0550*/  ISETP.LT.U32.AND P3, PT, R17, 0x100, !P3 ;  /* 0x000001001100780c */ /* 0x000fe20005f61070 */
[----:B------:R-:W4:Y:S03]  /*0560*/  @P2 LDC.64 R4, c[0x0][0x220] ;  /* 0x00008800ff042b82 */ /* 0x000f260000000a00 */
[----:B------:R-:W-:Y:S02]  /*0570*/  @P0 IADD3 R10, R23, R19, RZ ;  /* 0x00000013170a0210 */ /* 0x000fe40007ffe0ff */
[----:B---3--:R-:W-:Y:S01]  /*0580*/  @P0 LEA R30, P5, R22, R8, 0x1 ;  /* 0x00000008161e0211 */ /* 0x008fe200078a08ff */
[----:B0-----:R-:W-:-:S03]  /*0590*/  @P2 IMAD R8, R11, R6, RZ ;  /* 0x000000060b082224 */ /* 0x001fc600078e02ff */
[----:B------:R-:W-:Y:S01]  /*05a0*/  @P0 LEA.HI.X R31, R22, R9, R10, 0x1, P5 ;  /* 0x00000009161f0211 */ /* 0x000fe200028f0c0a */
[----:B------:R-:W-:Y:S02]  /*05b0*/  @P2 IMAD R19, R14, R7, R8 ;  /* 0x000000070e132224 */ /* 0x000fe400078e0208 */
[----:B------:R-:W0:Y:S01]  /*05c0*/  @P3 LDC.64 R10, c[0x0][0x270] ;  /* 0x00009c00ff0a3b82 */ /* 0x000e220000000a00 */
[----:B------:R-:W-:Y:S02]  /*05d0*/  @P2 MOV R8, R24 ;  /* 0x0000001800082202 */ /* 0x000fe40000000f00 */
[----:B------:R-:W-:-:S03]  /*05e0*/  @P2 MOV R9, R27 ;  /* 0x0000001b00092202 */ /* 0x000fc60000000f00 */
[----:B------:R-:W-:Y:S02]  /*05f0*/  @P2 IMAD.WIDE.U32 R8, R14, R6, R8 ;  /* 0x000000060e082225 */ /* 0x000fe400078e0008 */
[----:B------:R-:W3:Y:S03]  /*0600*/  @P4 LDC.64 R6, c[0x0][0x270] ;  /* 0x00009c00ff064b82 */ /* 0x000ee60000000a00 */
[----:B------:R-:W-:Y:S02]  /*0610*/  @P2 IADD3 R19, R9, R19, RZ ;  /* 0x0000001309132210 */ /* 0x000fe40007ffe0ff */
[----:B----4-:R-:W-:-:S04]  /*0620*/  @P2 LEA R22, P5, R8, R4, 0x1 ;  /* 0x0000000408162211 */ /* 0x010fc800078a08ff */
[----:B------:R-:W-:Y:S02]  /*0630*/  @P2 LEA.HI.X R23, R8, R5, R19, 0x1, P5 ;  /* 0x0000000508172211 */ /* 0x000fe400028f0c13 */
[----:B------:R-:W4:Y:S01]  /*0640*/  @P3 LDC.64 R8, c[0x0][0x220] ;  /* 0x00008800ff083b82 */ /* 0x000f220000000a00 */
[----:B------:R-:W-:Y:S01]  /*0650*/  MOV R19, RZ ;  /* 0x000000ff00137202 */ /* 0x000fe20000000f00 */
[----:B0-----:R-:W-:-:S06]  /*0660*/  @P3 IMAD R14, R15, R10, RZ ;  /* 0x0000000a0f0e3224 */ /* 0x001fcc00078e02ff */
[----:B------:R-:W0:Y:S01]  /*0670*/  @P4 LDC.64 R4, c[0x0][0x220] ;  /* 0x00008800ff044b82 */ /* 0x000e220000000a00 */
[----:B------:R-:W-:Y:S01]  /*0680*/  @P3 IMAD R11, R13, R11, R14 ;  /* 0x0000000b0d0b3224 */ /* 0x000fe200078e020e */
[----:B------:R-:W-:Y:S01]  /*0690*/  @P3 MOV R14, R24 ;  /* 0x00000018000e3202 */ /* 0x000fe20000000f00 */
[----:B------:R5:W2:Y:S01]  /*06a0*/  @P0 LDG.E R19, desc[UR8][R30.64] ;  /* 0x000000081e130981 */ /* 0x000aa2000c1e1900 */
[----:B------:R-:W-:Y:S01]  /*06b0*/  @P3 MOV R15, R27 ;  /* 0x0000001b000f3202 */ /* 0x000fe20000000f00 */
[----:B---3--:R-:W-:Y:S02]  /*06c0*/  @P4 IMAD R21, R21, R6, RZ ;  /* 0x0000000615154224 */ /* 0x008fe400078e02ff */
[----:B------:R-:W-:Y:S01]  /*06d0*/  @P3 IMAD.WIDE.U32 R14, R13, R10, R14 ;  /* 0x0000000a0d0e3225 */ /* 0x000fe200078e000e */
[----:B-----5:R-:W-:-:S03]  /*06e0*/  @P4 MOV R30, R24 ;  /* 0x00000018001e4202 */ /* 0x020fc60000000f00 */
[----:B------:R-:W-:Y:S01]  /*06f0*/  @P4 IMAD R7, R12, R7, R21 ;  /* 0x000000070c074224 */ /* 0x000fe200078e0215 */
[----:B------:R-:W-:Y:S02]  /*0700*/  @P4 MOV R31, R27 ;  /* 0x0000001b001f4202 */ /* 0x000fe40000000f00 */
[----:B------:R-:W-:Y:S02]  /*0710*/  CS2R R20, SRZ ;  /* 0x0000000000147805 */ /* 0x000fe4000001ff00 */
[----:B------:R-:W-:Y:S02]  /*0720*/  @P3 IADD3 R11, R15, R11, RZ ;  /* 0x0000000b0f0b3210 */ /* 0x000fe40007ffe0ff */
[----:B----4-:R-:W-:Y:S01]  /*0730*/  @P3 LEA R8, P0, R14, R8, 0x1 ;  /* 0x000000080e083211 */ /* 0x010fe200078008ff */
[----:B------:R-:W-:Y:S01]  /*0740*/  @P4 IMAD.WIDE.U32 R12, R12, R6, R30 ;  /* 0x000000060c0c4225 */ /* 0x000fe200078e001e */
[----:B------:R3:W4:Y:S02]  /*0750*/  @P2 LDG.E R20, desc[UR8][R22.64] ;  /* 0x0000000816142981 */ /* 0x000724000c1e1900 */
[----:B------:R-:W-:-:S02]  /*0760*/  @P3 LEA.HI.X R9, R14, R9, R11, 0x1, P0 ;  /* 0x000000090e093211 */ /* 0x000fc400000f0c0b */
[----:B------:R-:W-:Y:S02]  /*0770*/  @P4 IADD3 R7, R13, R7, RZ ;  /* 0x000000070d074210 */ /* 0x000fe40007ffe0ff */
[C---:B0-----:R-:W-:Y:S01]  /*0780*/  @P4 LEA R4, P2, R12.reuse, R4, 0x1 ;  /* 0x000000040c044211 */ /* 0x041fe200078408ff */
[----:B------:R0:W5:Y:S03]  /*0790*/  @P3 LDG.E R21, desc[UR8][R8.64] ;  /* 0x0000000808153981 */ /* 0x000166000c1e1900 */
[----:B------:R-:W-:Y:S02]  /*07a0*/  @P4 LEA.HI.X R5, R12, R5, R7, 0x1, P2 ;  /* 0x000000050c054211 */ /* 0x000fe400010f0c07 */
[----:B---3--:R-:W-:-:S06]  /*07b0*/  MOV R22, RZ ;  /* 0x000000ff00167202 */ /* 0x008fcc0000000f00 */
[----:B------:R-:W3:Y:S01]  /*07c0*/  @P4 LDG.E R22, desc[UR8][R4.64] ;  /* 0x0000000804164981 */ /* 0x000ee2000c1e1900 */
[----:B0-----:R-:W0:Y:S02]  /*07d0*/  S2R R8, SR_LANEID ;  /* 0x0000000000087919 */ /* 0x001e240000000000 */
[C---:B0-----:R-:W-:Y:S01]  /*07e0*/  ISETP.GT.AND P0, PT, R8.reuse, 0x1e, PT ;  /* 0x0000001e0800780c */ /* 0x041fe20003f04270 */
[----:B------:R-:W0:Y:S01]  /*07f0*/  S2UR UR5, SR_CgaCtaId ;  /* 0x00000000000579c3 */ /* 0x000e220000008800 */
[----:B------:R-:W-:Y:S01]  /*0800*/  UMOV UR4, 0x400 ;  /* 0x0000040000047882 */ /* 0x000fe20000000000 */
[----:B------:R-:W-:Y:S01]  /*0810*/  ISETP.NE.AND P2, PT, R8, RZ, PT ;  /* 0x000000ff0800720c */ /* 0x000fe20003f45270 */
[----:B0-----:R-:W-:Y:S01]  /*0820*/  ULEA UR4, UR5, UR4, 0x18 ;  /* 0x0000000405047291 */ /* 0x001fe2000f8ec03f */
[----:B------:R-:W-:Y:S01]  /*0830*/  BSSY B0, `(.L_x_2469) ;  /* 0x0000053000007945 */ /* 0x000fe20003800000 */
[--C-:B--2---:R-:W-:Y:S02]  /*0840*/  HADD2.F32 R7, -RZ, R19.reuse.H1_H1 ;  /* 0x30000013ff077230 */ /* 0x104fe40000004100 */
[----:B------:R-:W-:-:S03]  /*0850*/  HADD2.F32 R6, -RZ, R19.H0_H0 ;  /* 0x20000013ff067230 */ /* 0x000fc60000004100 */
[----:B------:R-:W-:Y:S02]  /*0860*/  FMUL.FTZ R11, R7, R7 ;  /* 0x00000007070b7220 */ /* 0x000fe40000410000 */
[C---:B------:R-:W-:Y:S02]  /*0870*/  FADD.FTZ R7, R6.reuse, R7 ;  /* 0x0000000706077221 */ /* 0x040fe40000010000 */
[----:B------:R-:W-:Y:S02]  /*0880*/  FFMA.FTZ R11, R6, R6, R11 ;  /* 0x00000006060b7223 */ /* 0x000fe4000001000b */
[----:B------:R-:W-:Y:S01]  /*0890*/  FADD.FTZ R6, RZ, R7 ;  /* 0x00000007ff067221 */ /* 0x000fe20000010000 */
[--C-:B----4-:R-:W-:Y:S02]  /*08a0*/  HADD2.F32 R13, -RZ, R20.reuse.H1_H1 ;  /* 0x30000014ff0d7230 */ /* 0x110fe40000004100 */
[----:B------:R-:W-:-:S03]  /*08b0*/  HADD2.F32 R10, -RZ, R20.H0_H0 ;  /* 0x20000014ff0a7230 */ /* 0x000fc60000004100 */
[----:B------:R-:W-:Y:S01]  /*08c0*/  FMUL.FTZ R15, R13, R13 ;  /* 0x0000000d0d0f7220 */ /* 0x000fe20000410000 */
[--C-:B-----5:R-:W-:Y:S02]  /*08d0*/  HADD2.F32 R12, -RZ, R21.reuse.H1_H1 ;  /* 0x30000015ff0c7230 */ /* 0x120fe40000004100 */
[C---:B------:R-:W-:Y:S01]  /*08e0*/  FADD.FTZ R13, R10.reuse, R13 ;  /* 0x0000000d0a0d7221 */ /* 0x040fe20000010000 */
[----:B------:R-:W-:Y:S02]  /*08f0*/  HADD2.F32 R7, -RZ, R21.H0_H0 ;  /* 0x20000015ff077230 */ /* 0x000fe40000004100 */
[----:B------:R-:W-:Y:S01]  /*0900*/  FFMA.FTZ R10, R10, R10, R15 ;  /* 0x0000000a0a0a7223 */ /* 0x000fe2000001000f */
[----:B------:R-:W-:Y:S01]  /*0910*/  FADD.FTZ R11, RZ, R11 ;  /* 0x0000000bff0b7221 */ /* 0x000fe20000010000 */
[----:B------:R-:W-:Y:S01]  /*0920*/  FMUL.FTZ R14, R12, R12 ;  /* 0x0000000c0c0e7220 */ /* 0x000fe20000410000 */
[----:B------:R-:W-:Y:S01]  /*0930*/  FADD.FTZ R6, R6, R13 ;  /* 0x0000000d06067221 */ /* 0x000fe20000010000 */
[----:B------:R-:W-:Y:S01]  /*0940*/  FADD.FTZ R9, R7, R12 ;  /* 0x0000000c07097221 */ /* 0x000fe20000010000 */
[----:B---3--:R-:W-:-:S02]  /*0950*/  HADD2.F32 R4, -RZ, R22.H1_H1 ;  /* 0x30000016ff047230 */ /* 0x008fc40000004100 */
[----:B------:R-:W-:Y:S02]  /*0960*/  HADD2.F32 R5, -RZ, R22.H0_H0 ;  /* 0x20000016ff057230 */ /* 0x000fe40000004100 */
[----:B------:R-:W-:Y:S01]  /*0970*/  FADD.FTZ R10, R11, R10 ;  /* 0x0000000a0b0a7221 */ /* 0x000fe20000010000 */
[----:B------:R-:W-:Y:S01]  /*0980*/  FFMA.FTZ R7, R7, R7, R14 ;  /* 0x0000000707077223 */ /* 0x000fe2000001000e */
[----:B------:R-:W-:Y:S01]  /*0990*/  FMUL.FTZ R12, R4, R4 ;  /* 0x00000004040c7220 */ /* 0x000fe20000410000 */
[----:B------:R-:W-:Y:S01]  /*09a0*/  FADD.FTZ R6, R6, R9 ;  /* 0x0000000906067221 */ /* 0x000fe20000010000 */
[C---:B------:R-:W-:Y:S01]  /*09b0*/  FADD.FTZ R9, R5.reuse, R4 ;  /* 0x0000000405097221 */ /* 0x040fe20000010000 */
[----:B------:R-:W-:Y:S01]  /*09c0*/  FADD.FTZ R7, R10, R7 ;  /* 0x000000070a077221 */ /* 0x000fe20000010000 */
[----:B------:R-:W-:Y:S02]  /*09d0*/  FFMA.FTZ R4, R5, R5, R12 ;  /* 0x0000000505047223 */ /* 0x000fe4000001000c */
[----:B------:R-:W-:-:S02]  /*09e0*/  FADD.FTZ R12, R6, R9 ;  /* 0x00000009060c7221 */ /* 0x000fc40000010000 */
[----:B------:R-:W-:-:S03]  /*09f0*/  FADD.FTZ R13, R7, R4 ;  /* 0x00000004070d7221 */ /* 0x000fc60000010000 */
[----:B------:R-:W0:Y:S04]  /*0a00*/  SHFL.DOWN PT, R5, R12, 0x1, 0x1f ;  /* 0x08201f000c057f89 */ /* 0x000e2800000e0000 */
[----:B------:R-:W2:Y:S01]  /*0a10*/  SHFL.DOWN PT, R4, R13, 0x1, 0x1f ;  /* 0x08201f000d047f89 */ /* 0x000ea200000e0000 */
[----:B0-----:R-:W-:Y:S01]  /*0a20*/  @!P0 FADD.FTZ R12, R12, R5 ;  /* 0x000000050c0c8221 */ /* 0x001fe20000010000 */
[----:B--2---:R-:W-:-:S04]  /*0a30*/  @!P0 FADD.FTZ R13, R13, R4 ;  /* 0x000000040d0d8221 */ /* 0x004fc80000010000 */
[----:B------:R-:W0:Y:S04]  /*0a40*/  SHFL.DOWN PT, R5, R12, 0x2, 0x1f ;  /* 0x08401f000c057f89 */ /* 0x000e2800000e0000 */
[----:B------:R-:W2:Y:S01]  /*0a50*/  SHFL.DOWN PT, R4, R13, 0x2, 0x1f ;  /* 0x08401f000d047f89 */ /* 0x000ea200000e0000 */
[----:B------:R-:W-:-:S13]  /*0a60*/  ISETP.GT.AND P0, PT, R8, 0x1d, PT ;  /* 0x0000001d0800780c */ /* 0x000fda0003f04270 */
        /* <DEDUP_REMOVED lines=9> */
[----:B------:R-:W-:Y:S02]  /*0b00*/  ISETP.GT.AND P0, PT, R8, 0x17, PT ;  /* 0x000000170800780c */ /* 0x000fe40003f04270 */
[----:B------:R-:W-:-:S11]  /*0b10*/  SHF.R.S32.HI R6, RZ, 0x1f, R17 ;  /* 0x0000001fff067819 */ /* 0x000fd60000011411 */
[----:B0-----:R-:W-:Y:S01]  /*0b20*/  @!P0 FADD.FTZ R12, R12, R5 ;  /* 0x000000050c0c8221 */ /* 0x001fe20000010000 */
[----:B--2---:R-:W-:-:S04]  /*0b30*/  @!P0 FADD.FTZ R13, R13, R4 ;  /* 0x000000040d0d8221 */ /* 0x004fc80000010000 */
[----:B------:R-:W0:Y:S04]  /*0b40*/  SHFL.DOWN PT, R5, R12, 0x10, 0x1f ;  /* 0x0a001f000c057f89 */ /* 0x000e2800000e0000 */
[----:B------:R-:W2:Y:S01]  /*0b50*/  SHFL.DOWN PT, R4, R13, 0x10, 0x1f ;  /* 0x0a001f000d047f89 */ /* 0x000ea200000e0000 */
[----:B------:R-:W-:Y:S02]  /*0b60*/  ISETP.GT.AND P0, PT, R8, 0xf, PT ;  /* 0x0000000f0800780c */ /* 0x000fe40003f04270 */
[----:B------:R-:W-:-:S04]  /*0b70*/  LEA.HI R6, R6, R17, RZ, 0x5 ;  /* 0x0000001106067211 */ /* 0x000fc800078f28ff */
[----:B------:R-:W-:-:S04]  /*0b80*/  SHF.R.S32.HI R6, RZ, 0x5, R6 ;  /* 0x00000005ff067819 */ /* 0x000fc80000011406 */
[----:B------:R-:W-:-:S03]  /*0b90*/  LEA R6, R6, UR4, 0x3 ;  /* 0x0000000406067c11 */ /* 0x000fc6000f8e18ff */
[----:B0-----:R-:W-:Y:S01]  /*0ba0*/  @!P0 FADD.FTZ R12, R12, R5 ;  /* 0x000000050c0c8221 */ /* 0x001fe20000010000 */
[----:B--2---:R-:W-:-:S05]  /*0bb0*/  @!P0 FADD.FTZ R13, R13, R4 ;  /* 0x000000040d0d8221 */ /* 0x004fca0000010000 */
        /* <DEDUP_REMOVED lines=9> */
[----:B------:R-:W2:Y:S01]  /*0c50*/  LDS.128 R8, [UR4+0x20] ;  /* 0x00002004ff087984 */ /* 0x000ea20008000c00 */
[----:B0-----:R-:W-:Y:S01]  /*0c60*/  FADD.FTZ R23, R12, R4 ;  /* 0x000000040c177221 */ /* 0x001fe20000010000 */
[----:B------:R-:W-:Y:S02]  /*0c70*/  FADD.FTZ R4, R13, R5 ;  /* 0x000000050d047221 */ /* 0x000fe40000010000 */
[----:B------:R-:W0:Y:S01]  /*0c80*/  LDS.128 R12, [UR4+0x30] ;  /* 0x00003004ff0c7984 */ /* 0x000e220008000c00 */
[----:B------:R-:W-:Y:S01]  /*0c90*/  FADD.FTZ R23, R23, R6 ;  /* 0x0000000617177221 */ /* 0x000fe20000010000 */
[----:B------:R-:W-:-:S02]  /*0ca0*/  FADD.FTZ R6, R4, R7 ;  /* 0x0000000704067221 */ /* 0x000fc40000010000 */
[----:B------:R-:W3:Y:S01]  /*0cb0*/  LDS.64 R4, [UR4+0x40] ;  /* 0x00004004ff047984 */ /* 0x000ee20008000a00 */
        /* <DEDUP_REMOVED lines=8> */
[----:B---3--:R-:W-:Y:S01]  /*0d40*/  FADD.FTZ R12, R23, R4 ;  /* 0x00000004170c7221 */ /* 0x008fe20000010000 */
[----:B------:R-:W-:-:S07]  /*0d50*/  FADD.FTZ R13, R6, R5 ;  /* 0x00000005060d7221 */ /* 0x000fce0000010000 */
.L_x_2470:
[----:B------:R-:W-:Y:S05]  /*0d60*/  BSYNC B0 ;  /* 0x0000000000007941 */ /* 0x000fea0003800000 */
.L_x_2469:
[----:B------:R-:W-:Y:S05]  /*0d70*/  @!P0 BRA `(.L_x_2471) ;  /* 0x0000001000708947 */ /* 0x000fea0003800000 */
[----:B------:R-:W0:Y:S01]  /*0d80*/  LDC.64 R4, c[0x0][0x240] ;  /* 0x00009000ff047b82 */ /* 0x000e220000000a00 */
[----:B------:R-:W-:-:S05]  /*0d90*/  LOP3.LUT R6, R16, 0x1, RZ, 0xc0, !PT ;  /* 0x0000000110067812 */ /* 0x000fca00078ec0ff */
[----:B-1----:R-:W-:Y:S02]  /*0da0*/  IMAD R7, R6, R3, RZ ;  /* 0x0000000306077224 */ /* 0x002fe400078e02ff */
        /* <DEDUP_REMOVED lines=21> */
.L_x_2473:
[----:B0-----:R-:W2:Y:S04]  /*0f00*/  LDG.E.STRONG.GPU R6, desc[UR8][R4.64] ;  /* 0x0000000804067981 */ /* 0x001ea8000c1ef900 */
[----:B--2---:R-:W-:Y:S01]  /*0f10*/  CCTL.IVALL ;  /* 0x00000000ff00798f */ /* 0x004fe20002000000 */
[----:B------:R-:W-:Y:S05]  /*0f20*/  YIELD ;  /* 0x0000000000007946 */ /* 0x000fea0003800000 */
[----:B------:R-:W-:-:S13]  /*0f30*/  ISETP.NE.AND P0, PT, R6, R11, PT ;  /* 0x0000000b0600720c */ /* 0x000fda0003f05270 */
[----:B------:R-:W-:Y:S05]  /*0f40*/  @P0 BRA `(.L_x_2473) ;  /* 0xfffffffc00ec0947 */ /* 0x000fea000383ffff */
.L_x_2472:
        /* <DEDUP_REMOVED lines=17> */
.L_x_2477:
        /* <DEDUP_REMOVED lines=115> */
.L_x_2476:
        /* <DEDUP_REMOVED lines=61> */
.L_x_2478:
[----:B------:R-:W-:-:S13]  /*1b60*/  ISETP.NE.OR P0, PT, R10, RZ, P0 ;  /* 0x000000ff0a00720c */ /* 0x000fda0000705670 */
[----:B------:R-:W-:Y:S05]  /*1b70*/  @!P0 BRA `(.L_x_2474) ;  /* 0x00000000007c8947 */ /* 0x000fea0003800000 */
.L_x_2475:
        /* <DEDUP_REMOVED lines=31> */
.L_x_2474:
        /* <DEDUP_REMOVED lines=12> */
.L_x_2480:
[----:B------:R-:W-:Y:S05]  /*1e30*/  BSYNC B0 ;  /* 0x0000000000007941 */ /* 0x000fea0003800000 */
.L_x_2479:
        /* <DEDUP_REMOVED lines=16> */
.L_x_2471:
[----:B------:R-:W2:Y:S01]  /*1f40*/  S2UR UR5, SR_CgaCtaId ;  /* 0x00000000000579c3 */ /* 0x000ea20000008800 */
        /* <DEDUP_REMOVED lines=14> */
[----:B--2---:R-:W-:Y:S01]  /*2030*/  ULEA UR4, UR5, UR4, 0x18 ;  /* 0x0000000405047291 */ /* 0x004fe2000f8ec03f */
[----:B0-----:R-:W-:-:S08]  /*2040*/  @P1 IMAD.WIDE R28, R18, 0x8, R4 ;  /* 0x00000008121c1825 */ /* 0x001fd000078e0204 */
[----:B------:R-:W-:Y:S04]  /*2050*/  @!P2 STS.64 [UR4+0x50], R12 ;  /* 0x0000500cff00a988 */ /* 0x000fe80008000a04 */
[----:B------:R0:W-:Y:S01]  /*2060*/  @P1 STG.E.64 desc[UR8][R28.64], R10 ;  /* 0x0000000a1c001986 */ /* 0x0001e2000c101b08 */
[----:B------:R-:W-:Y:S08]  /*2070*/  BAR.SYNC.DEFER_BLOCKING 0x0 ;  /* 0x0000000000007b1d */ /* 0x000ff00000010000 */
[----:B0-----:R-:W0:Y:S01]  /*2080*/  LDC R11, c[0x0][0x294] ;  /* 0x0000a500ff0b7b82 */ /* 0x001e220000000800 */
[----:B------:R2:W3:Y:S04]  /*2090*/  LDG.E.64 R4, desc[UR8][R14.64] ;  /* 0x000000080e047981 */ /* 0x0004e8000c1e1b00 */
[----:B------:R-:W3:Y:S01]  /*20a0*/  LDG.E.64 R6, desc[UR8][R6.64] ;  /* 0x0000000806067981 */ /* 0x000ee2000c1e1b00 */
[--C-:B------:R-:W-:Y:S01]  /*20b0*/  HADD2.F32 R13, -RZ, R20.reuse.H0_H0 ;  /* 0x20000014ff0d7230 */ /* 0x100fe20000004100 */
[----:B------:R-:W-:Y:S01]  /*20c0*/  SHF.R.U32.HI R10, RZ, 0x3, R17 ;  /* 0x00000003ff0a7819 */ /* 0x000fe20000011611 */
[----:B------:R-:W-:Y:S01]  /*20d0*/  HADD2.F32 R29, -RZ, R19.H1_H1 ;  /* 0x30000013ff1d7230 */ /* 0x000fe20000004100 */
[----:B------:R-:W4:Y:S01]  /*20e0*/  LDS.64 R8, [UR4+0x50] ;  /* 0x00005004ff087984 */ /* 0x000f220008000a00 */
[----:B------:R-:W-:Y:S01]  /*20f0*/  HADD2.F32 R31, -RZ, R21.H0_H0 ;  /* 0x20000015ff1f7230 */ /* 0x000fe20000004100 */
[----:B------:R-:W-:Y:S01]  /*2100*/  ULDC.64 UR4, c[0x0][0x278] ;  /* 0x00009e0000047ab9 */ /* 0x000fe20000000a00 */
[----:B0-----:R-:W-:Y:S01]  /*2110*/  IMAD R11, R11, UR6, R10 ;  /* 0x000000060b0b7c24 */ /* 0x001fe2000f8e020a */
[----:B--2---:R-:W0:Y:S01]  /*2120*/  S2R R15, SR_TID.X ;  /* 0x00000000000f7919 */ /* 0x004e220000002100 */
[----:B------:R-:W-:-:S02]  /*2130*/  HADD2.F32 R23, -RZ, R20.H1_H1 ;  /* 0x30000014ff177230 */ /* 0x000fc40000004100 */
[----:B------:R-:W-:Y:S02]  /*2140*/  HADD2.F32 R21, -RZ, R21.H1_H1 ;  /* 0x30000015ff157230 */ /* 0x000fe40000004100 */
[----:B------:R-:W-:Y:S02]  /*2150*/  HADD2.F32 R33, -RZ, R22.H1_H1 ;  /* 0x30000016ff217230 */ /* 0x000fe40000004100 */
[----:B----4-:R-:W-:-:S04]  /*2160*/  FMUL.FTZ R8, R8, UR7 ;  /* 0x0000000708087c20 */ /* 0x010fc80008410000 */
[----:B------:R-:W-:Y:S01]  /*2170*/  FMUL.FTZ R30, R8, R8 ;  /* 0x00000008081e7220 */ /* 0x000fe20000410000 */
[--C-:B------:R-:W-:Y:S01]  /*2180*/  FADD.FTZ R13, R13, -R8.reuse ;  /* 0x800000080d0d7221 */ /* 0x100fe20000010000 */
[--C-:B------:R-:W-:Y:S01]  /*2190*/  FADD.FTZ R31, R31, -R8.reuse ;  /* 0x800000081f1f7221 */ /* 0x100fe20000010000 */
[----:B------:R-:W-:Y:S01]  /*21a0*/  FADD.FTZ R23, R23, -R8 ;  /* 0x8000000817177221 */ /* 0x000fe20000010000 */
[----:B------:R-:W-:Y:S01]  /*21b0*/  FFMA.FTZ R9, R9, UR7, -R30 ;  /* 0x0000000709097c23 */ /* 0x000fe2000801081e */
[--C-:B------:R-:W-:Y:S01]  /*21c0*/  FADD.FTZ R29, R29, -R8.reuse ;  /* 0x800000081d1d7221 */ /* 0x100fe20000010000 */
[----:B------:R-:W-:-:S03]  /*21d0*/  FADD.FTZ R21, R21, -R8 ;  /* 0x8000000815157221 */ /* 0x000fc60000010000 */
[----:B------:R-:W-:-:S13]  /*21e0*/  FSETP.GTU.FTZ.AND P0, PT, R9, RZ, PT ;  /* 0x000000ff0900720b */ /* 0x000fda0003f1c000 */
[----:B------:R-:W2:Y:S02]  /*21f0*/  @P0 LDC R30, c[0x0][0x238] ;  /* 0x00008e00ff1e0b82 */ /* 0x000ea40000000800 */
[----:B--2---:R-:W-:Y:S01]  /*2200*/  @P0 FADD.FTZ R12, R9, R30 ;  /* 0x0000001e090c0221 */ /* 0x004fe20000010000 */
[----:B------:R-:W-:Y:S01]  /*2210*/  HFMA2.MMA R30, -RZ, RZ, 1.875, 0 ;  /* 0x3f800000ff1e7435 */ /* 0x000fe200000001ff */
[----:B------:R-:W-:Y:S02]  /*2220*/  HADD2.F32 R9, -RZ, R19.H0_H0 ;  /* 0x20000013ff097230 */ /* 0x000fe40000004100 */
[----:B------:R-:W-:Y:S01]  /*2230*/  HADD2.F32 R19, -RZ, R22.H0_H0 ;  /* 0x20000016ff137230 */ /* 0x000fe20000004100 */
[----:B------:R-:W-:Y:S02]  /*2240*/  IADD3 R22, R11, 0x60, RZ ;  /* 0x000000600b167810 */ /* 0x000fe40007ffe0ff */
[--C-:B------:R-:W-:Y:S02]  /*2250*/  FADD.FTZ R9, R9, -R8.reuse ;  /* 0x8000000809097221 */ /* 0x100fe40000010000 */
[--C-:B------:R-:W-:Y:S01]  /*2260*/  FADD.FTZ R35, R19, -R8.reuse ;  /* 0x8000000813237221 */ /* 0x100fe20000010000 */
[----:B------:R-:W-:Y:S01]  /*2270*/  FADD.FTZ R19, R33, -R8 ;  /* 0x8000000821137221 */ /* 0x000fe20000010000 */
[----:B------:R2:W4:Y:S01]  /*2280*/  @P0 MUFU.RSQ R30, R12 ;  /* 0x0000000c001e0308 */ /* 0x0005220000001400 */
[----:B------:R-:W-:-:S02]  /*2290*/  ISETP.GE.U32.AND P0, PT, R11, UR4, PT ;  /* 0x000000040b007c0c */ /* 0x000fc4000bf06070 */
[----:B------:R-:W-:Y:S02]  /*22a0*/  ISETP.GE.U32.AND P4, PT, R22, UR4, PT ;  /* 0x0000000416007c0c */ /* 0x000fe4000bf86070 */
[----:B--2---:R-:W-:-:S04]  /*22b0*/  SHF.R.S32.HI R12, RZ, 0x1f, R11 ;  /* 0x0000001fff0c7819 */ /* 0x004fc8000001140b */
[----:B------:R-:W-:Y:S01]  /*22c0*/  ISETP.GE.AND.EX P0, PT, R12, UR5, PT, P0 ;  /* 0x000000050c007c0c */ /* 0x000fe2000bf06300 */
[-C--:B----4-:R-:W-:Y:S01]  /*22d0*/  FMUL.FTZ R9, R9, R30.reuse ;  /* 0x0000001e09097220 */ /* 0x090fe20000410000 */
[-C--:B------:R-:W-:Y:S01]  /*22e0*/  FMUL.FTZ R13, R13, R30.reuse ;  /* 0x0000001e0d0d7220 */ /* 0x080fe20000410000 */
[-C--:B------:R-:W-:Y:S01]  /*22f0*/  FMUL.FTZ R31, R31, R30.reuse ;  /* 0x0000001e1f1f7220 */ /* 0x080fe20000410000 */
[-C--:B------:R-:W-:Y:S01]  /*2300*/  FMUL.FTZ R35, R35, R30.reuse ;  /* 0x0000001e23237220 */ /* 0x080fe20000410000 */
[-C--:B------:R-:W-:Y:S01]  /*2310*/  FMUL.FTZ R20, R23, R30.reuse ;  /* 0x0000001e17147220 */ /* 0x080fe20000410000 */
[----:B------:R-:W-:Y:S01]  /*2320*/  IADD3 R23, R11, 0x40, RZ ;  /* 0x000000400b177810 */ /* 0x000fe20007ffe0ff */
[-C--:B------:R-:W-:Y:S01]  /*2330*/  FMUL.FTZ R28, R29, R30.reuse ;  /* 0x0000001e1d1c7220 */ /* 0x080fe20000410000 */
[-C--:B------:R-:W-:Y:S01]  /*2340*/  FMUL.FTZ R32, R21, R30.reuse ;  /* 0x0000001e15207220 */ /* 0x080fe20000410000 */
[----:B------:R-:W-:Y:S01]  /*2350*/  FMUL.FTZ R30, R19, R30 ;  /* 0x0000001e131e7220 */ /* 0x000fe20000410000 */
[----:B------:R-:W-:-:S02]  /*2360*/  ISETP.GE.U32.AND P3, PT, R23, UR4, PT ;  /* 0x0000000417007c0c */ /* 0x000fc4000bf66070 */
[----:B------:R-:W-:Y:S02]  /*2370*/  SHF.R.S32.HI R21, RZ, 0x1f, R23 ;  /* 0x0000001fff157819 */ /* 0x000fe40000011417 */
[----:B------:R-:W-:Y:S02]  /*2380*/  SHF.R.S32.HI R19, RZ, 0x1f, R22 ;  /* 0x0000001fff137819 */ /* 0x000fe40000011416 */
[----:B------:R-:W-:Y:S02]  /*2390*/  ISETP.GE.AND.EX P3, PT, R21, UR5, PT, P3 ;  /* 0x0000000515007c0c */ /* 0x000fe4000bf66330 */
[----:B------:R-:W-:Y:S02]  /*23a0*/  ISETP.GE.AND.EX P4, PT, R19, UR5, PT, P4 ;  /* 0x0000000513007c0c */ /* 0x000fe4000bf86340 */
[----:B------:R-:W-:Y:S01]  /*23b0*/  ISETP.LT.U32.AND P0, PT, R17, 0x100, !P0 ;  /* 0x000001001100780c */ /* 0x000fe20004701070 */
[C-C-:B---3--:R-:W-:Y:S01]  /*23c0*/  FFMA.FTZ R10, R4.reuse, R9, R6.reuse ;  /* 0x00000009040a7223 */ /* 0x148fe20000010006 */
[C-C-:B------:R-:W-:Y:S01]  /*23d0*/  FFMA.FTZ R9, R4.reuse, R13, R6.reuse ;  /* 0x0000000d04097223 */ /* 0x140fe20000010006 */
[C-C-:B------:R-:W-:Y:S01]  /*23e0*/  FFMA.FTZ R8, R4.reuse, R31, R6.reuse ;  /* 0x0000001f04087223 */ /* 0x140fe20000010006 */
[----:B------:R-:W2:Y:S01]  /*23f0*/  S2R R13, SR_TID.X ;  /* 0x00000000000d7919 */ /* 0x000ea20000002100 */
[----:B------:R-:W-:Y:S01]  /*2400*/  FFMA.FTZ R14, R4, R35, R6 ;  /* 0x00000023040e7223 */ /* 0x000fe20000010006 */
[----:B------:R-:W-:Y:S01]  /*2410*/  IADD3 R6, R11, 0x20, RZ ;  /* 0x000000200b067810 */ /* 0x000fe20007ffe0ff */
[C-C-:B------:R-:W-:Y:S01]  /*2420*/  FFMA.FTZ R20, R5.reuse, R20, R7.reuse ;  /* 0x0000001405147223 */ /* 0x140fe20000010007 */
[----:B------:R-:W-:-:S02]  /*2430*/  FFMA.FTZ R17, R5, R32, R7 ;  /* 0x0000002005117223 */ /* 0x000fc40000010007 */
[----:B------:R-:W-:Y:S01]  /*2440*/  ISETP.GE.U32.AND P2, PT, R6, UR4, PT ;  /* 0x0000000406007c0c */ /* 0x000fe2000bf46070 */
[----:B------:R-:W-:Y:S01]  /*2450*/  ULDC.U8 UR4, c[0x0][0x28c] ;  /* 0x0000a30000047ab9 */ /* 0x000fe20000000000 */
[----:B------:R-:W-:Y:S02]  /*2460*/  SHF.R.S32.HI R4, RZ, 0x1f, R6 ;  /* 0x0000001fff047819 */ /* 0x000fe40000011406 */
[----:B------:R-:W-:Y:S02]  /*2470*/  ISETP.NE.AND P5, PT, RZ, UR4, PT ;  /* 0x00000004ff007c0c */ /* 0x000fe4000bfa5270 */
[----:B------:R-:W-:-:S04]  /*2480*/  ISETP.GE.AND.EX P2, PT, R4, UR5, PT, P2 ;  /* 0x0000000504007c0c */ /* 0x000fc8000bf46320 */
[----:B0-----:R-:W-:Y:S01]  /*2490*/  ISETP.LT.U32.AND P2, PT, R15, 0x100, !P2 ;  /* 0x000001000f00780c */ /* 0x001fe20005741070 */
[C-C-:B------:R-:W-:Y:S01]  /*24a0*/  FFMA.FTZ R15, R5.reuse, R30, R7.reuse ;  /* 0x0000001e050f7223 */ /* 0x140fe20000010007 */
[----:B------:R-:W-:Y:S01]  /*24b0*/  FFMA.FTZ R5, R5, R28, R7 ;  /* 0x0000001c05057223 */ /* 0x000fe20000010007 */
[C---:B--2---:R-:W-:Y:S02]  /*24c0*/  ISETP.LT.U32.AND P3, PT, R13.reuse, 0x100, !P3 ;  /* 0x000001000d00780c */ /* 0x044fe40005f61070 */
[----:B------:R-:W-:Y:S02]  /*24d0*/  ISETP.LT.U32.AND P4, PT, R13, 0x100, !P4 ;  /* 0x000001000d00780c */ /* 0x000fe40006781070 */
[----:B------:R-:W-:Y:S11]  /*24e0*/  @!P5 BRA `(.L_x_2481) ;  /* 0x000000000028d947 */ /* 0x000ff60003800000 */
[----:B------:R-:W-:Y:S01]  /*24f0*/  FMUL.FTZ R7, R10, -1.4426950216293334961 ;  /* 0xbfb8aa3b0a077820 */ /* 0x000fe20000410000 */
        /* <DEDUP_REMOVED lines=9> */
.L_x_2481:
[----:B------:R-:W-:Y:S04]  /*2590*/  BSSY B0, `(.L_x_2482) ;  /* 0x000000e000007945 */ /* 0x000fe80003800000 */
[----:B------:R-:W-:Y:S05]  /*25a0*/  @!P0 BRA `(.L_x_2483) ;  /* 0x0000000000308947 */ /* 0x000fea0003800000 */
[----:B------:R-:W-:Y:S01]  /*25b0*/  ULDC.64 UR4, c[0x0][0x270] ;  /* 0x00009c0000047ab9 */ /* 0x000fe20000000a00 */
[----:B------:R-:W-:Y:S01]  /*25c0*/  MOV R13, R27 ;  /* 0x0000001b000d7202 */ /* 0x000fe20000000f00 */
[----:B------:R-:W-:Y:S01]  /*25d0*/  IMAD R12, R12, UR4, RZ ;  /* 0x000000040c0c7c24 */ /* 0x000fe2000f8e02ff */
[----:B------:R-:W-:-:S03]  /*25e0*/  F2FP.F16.F32.PACK_AB R5, R5, R10 ;  /* 0x0000000a0505723e */ /* 0x000fc600000000ff */
[----:B------:R-:W-:Y:S01]  /*25f0*/  IMAD R7, R11, UR5, R12 ;  /* 0x000000050b077c24 */ /* 0x000fe2000f8e020c */
[----:B------:R-:W-:-:S05]  /*2600*/  MOV R12, R24 ;  /* 0x00000018000c7202 */ /* 0x000fca0000000f00 */
[----:B------:R-:W-:Y:S01]  /*2610*/  IMAD.WIDE.U32 R12, R11, UR4, R12 ;  /* 0x000000040b0c7c25 */ /* 0x000fe2000f8e000c */
[----:B------:R-:W-:-:S04]  /*2620*/  ULDC.64 UR4, c[0x0][0x210] ;  /* 0x0000840000047ab9 */ /* 0x000fc80000000a00 */
[----:B------:R-:W-:Y:S02]  /*2630*/  IADD3 R7, R13, R7, RZ ;  /* 0x000000070d077210 */ /* 0x000fe40007ffe0ff */
[----:B------:R-:W-:-:S04]  /*2640*/  LEA R28, P0, R12, UR4, 0x1 ;  /* 0x000000040c1c7c11 */ /* 0x000fc8000f8008ff */
[----:B------:R-:W-:-:S05]  /*2650*/  LEA.HI.X R29, R12, UR5, R7, 0x1, P0 ;  /* 0x000000050c1d7c11 */ /* 0x000fca00080f0c07 */
[----:B------:R0:W-:Y:S04]  /*2660*/  STG.E desc[UR8][R28.64], R5 ;  /* 0x000000051c007986 */ /* 0x0001e8000c101908 */
.L_x_2483:
[----:B------:R-:W-:Y:S05]  /*2670*/  BSYNC B0 ;  /* 0x0000000000007941 */ /* 0x000fea0003800000 */
.L_x_2482:
[----:B------:R-:W-:Y:S05]  /*2680*/  @!P5 BRA `(.L_x_2484) ;  /* 0x000000000028d947 */ /* 0x000fea0003800000 */
        /* <DEDUP_REMOVED lines=10> */
.L_x_2484:
[----:B------:R-:W-:Y:S04]  /*2730*/  BSSY B0, `(.L_x_2485) ;  /* 0x000000e000007945 */ /* 0x000fe80003800000 */
[----:B------:R-:W-:Y:S05]  /*2740*/  @!P2 BRA `(.L_x_2486) ;  /* 0x000000000030a947 */ /* 0x000fea0003800000 */
[----:B------:R-:W-:Y:S01]  /*2750*/  ULDC.64 UR4, c[0x0][0x270] ;  /* 0x00009c0000047ab9 */ /* 0x000fe20000000a00 */
[----:B0-----:R-:W-:Y:S01]  /*2760*/  MOV R5, R27 ;  /* 0x0000001b00057202 */ /* 0x001fe20000000f00 */
[----:B------:R-:W-:Y:S01]  /*2770*/  IMAD R7, R4, UR4, RZ ;  /* 0x0000000404077c24 */ /* 0x000fe2000f8e02ff */
[----:B------:R-:W-:Y:S02]  /*2780*/  MOV R4, R24 ;  /* 0x0000001800047202 */ /* 0x000fe40000000f00 */
[----:B------:R-:W-:Y:S01]  /*2790*/  F2FP.F16.F32.PACK_AB R9, R20, R9 ;  /* 0x000000091409723e */ /* 0x000fe200000000ff */
[C---:B------:R-:W-:Y:S02]  /*27a0*/  IMAD R7, R6.reuse, UR5, R7 ;  /* 0x0000000506077c24 */ /* 0x040fe4000f8e0207 */
[----:B------:R-:W-:Y:S01]  /*27b0*/  IMAD.WIDE.U32 R4, R6, UR4, R4 ;  /* 0x0000000406047c25 */ /* 0x000fe2000f8e0004 */
[----:B------:R-:W-:Y:S02]  /*27c0*/  ULDC.64 UR4, c[0x0][0x210] ;  /* 0x0000840000047ab9 */ /* 0x000fe40000000a00 */
[----:B------:R-:W-:-:S02]  /*27d0*/  LEA R6, P0, R4, UR4, 0x1 ;  /* 0x0000000404067c11 */ /* 0x000fc4000f8008ff */
[----:B------:R-:W-:-:S04]  /*27e0*/  IADD3 R7, R5, R7, RZ ;  /* 0x0000000705077210 */ /* 0x000fc80007ffe0ff */
[----:B------:R-:W-:-:S05]  /*27f0*/  LEA.HI.X R7, R4, UR5, R7, 0x1, P0 ;  /* 0x0000000504077c11 */ /* 0x000fca00080f0c07 */
[----:B------:R2:W-:Y:S02]  /*2800*/  STG.E desc[UR8][R6.64], R9 ;  /* 0x0000000906007986 */ /* 0x0005e4000c101908 */
.L_x_2486:
[----:B------:R-:W-:Y:S05]  /*2810*/  BSYNC B0 ;  /* 0x0000000000007941 */ /* 0x000fea0003800000 */
.L_x_2485:
[----:B------:R-:W-:Y:S05]  /*2820*/  @!P5 BRA `(.L_x_2487) ;  /* 0x000000000028d947 */ /* 0x000fea0003800000 */
[----:B------:R-:W-:Y:S01]  /*2830*/  FMUL.FTZ R4, R8, -1.4426950216293334961 ;  /* 0xbfb8aa3b08047820 */ /* 0x000fe20000410000 */
[----:B--2---:R-:W-:-:S05]  /*2840*/  FMUL.FTZ R6, R17, -1.4426950216293334961 ;  /* 0xbfb8aa3b11067820 */ /* 0x004fca0000410000 */
        /* <DEDUP_REMOVED lines=8> */
.L_x_2487:
[----:B------:R-:W-:Y:S04]  /*28d0*/  BSSY B0, `(.L_x_2488) ;  /* 0x000000e000007945 */ /* 0x000fe80003800000 */
[----:B------:R-:W-:Y:S05]  /*28e0*/  @!P3 BRA `(.L_x_2489) ;  /* 0x000000000030b947 */ /* 0x000fea0003800000 */
[----:B------:R-:W-:Y:S01]  /*28f0*/  ULDC.64 UR4, c[0x0][0x270] ;  /* 0x00009c0000047ab9 */ /* 0x000fe20000000a00 */
[----:B------:R-:W-:Y:S01]  /*2900*/  MOV R4, R24 ;  /* 0x0000001800047202 */ /* 0x000fe20000000f00 */
[----:B--2---:R-:W-:Y:S01]  /*2910*/  IMAD R6, R21, UR4, RZ ;  /* 0x0000000415067c24 */ /* 0x004fe2000f8e02ff */
[----:B0-----:R-:W-:Y:S02]  /*2920*/  MOV R5, R27 ;  /* 0x0000001b00057202 */ /* 0x001fe40000000f00 */
        /* <DEDUP_REMOVED lines=8> */
.L_x_2489:
[----:B------:R-:W-:Y:S05]  /*29b0*/  BSYNC B0 ;  /* 0x0000000000007941 */ /* 0x000fea0003800000 */
.L_x_2488:
[----:B------:R-:W-:Y:S05]  /*29c0*/  @!P5 BRA `(.L_x_2490) ;  /* 0x000000000028d947 */ /* 0x000fea0003800000 */
[----:B------:R-:W-:Y:S01]  /*29d0*/  FMUL.FTZ R4, R14, -1.4426950216293334961 ;  /* 0xbfb8aa3b0e047820 */ /* 0x000fe20000410000 */
[----:B--23--:R-:W-:-:S05]  /*29e0*/  FMUL.FTZ R6, R15, -1.4426950216293334961 ;  /* 0xbfb8aa3b0f067820 */ /* 0x00cfca0000410000 */
        /* <DEDUP_REMOVED lines=8> */
.L_x_2490:
[----:B------:R-:W-:Y:S04]  /*2a70*/  BSSY B0, `(.L_x_2491) ;  /* 0x000000d000007945 */ /* 0x000fe80003800000 */
[----:B------:R-:W-:Y:S05]  /*2a80*/  @!P4 BRA `(.L_x_2492) ;  /* 0x00000000002cc947 */ /* 0x000fea0003800000 */
[----:B------:R-:W-:Y:S01]  /*2a90*/  ULDC.64 UR4, c[0x0][0x270] ;  /* 0x00009c0000047ab9 */ /* 0x000fe20000000a00 */
[----:B------:R-:W-:Y:S01]  /*2aa0*/  MOV R25, R27 ;  /* 0x0000001b00197202 */ /* 0x000fe20000000f00 */
[----:B------:R-:W-:Y:S01]  /*2ab0*/  IMAD R19, R19, UR4, RZ ;  /* 0x0000000413137c24 */ /* 0x000fe2000f8e02ff */
[----:B------:R-:W-:Y:S01]  /*2ac0*/  F2FP.F16.F32.PACK_AB R15, R15, R14 ;  /* 0x0000000e0f0f723e */ /* 0x000fe200000000ff */
[----:B------:R-:W-:-:S04]  /*2ad0*/  IMAD.WIDE.U32 R24, R22, UR4, R24 ;  /* 0x0000000416187c25 */ /* 0x000fc8000f8e0018 */
[----:B------:R-:W-:Y:S01]  /*2ae0*/  IMAD R19, R22, UR5, R19 ;  /* 0x0000000516137c24 */ /* 0x000fe2000f8e0213 */
[----:B------:R-:W-:Y:S02]  /*2af0*/  ULDC.64 UR4, c[0x0][0x210] ;  /* 0x0000840000047ab9 */ /* 0x000fe40000000a00 */
[----:B------:R-:W-:Y:S02]  /*2b00*/  LEA R4, P0, R24, UR4, 0x1 ;  /* 0x0000000418047c11 */ /* 0x000fe4000f8008ff */
[----:B------:R-:W-:-:S04]  /*2b10*/  IADD3 R19, R25, R19, RZ ;  /* 0x0000001319137210 */ /* 0x000fc80007ffe0ff */
[----:B0-----:R-:W-:-:S05]  /*2b20*/  LEA.HI.X R5, R24, UR5, R19, 0x1, P0 ;  /* 0x0000000518057c11 */ /* 0x001fca00080f0c13 */
[----:B------:R4:W-:Y:S02]  /*2b30*/  STG.E desc[UR8][R4.64], R15 ;  /* 0x0000000f04007986 */ /* 0x0009e4000c101908 */
.L_x_2492:
[----:B------:R-:W-:Y:S05]  /*2b40*/  BSYNC B0 ;  /* 0x0000000000007941 */ /* 0x000fea0003800000 */
.L_x_2491:
[----:B------:R-:W-:Y:S01]  /*2b50*/  ULDC UR4, c[0x0][0x288] ;  /* 0x0000a20000047ab9 */ /* 0x000fe20000000800 */
[----:B------:R-:W-:Y:S01]  /*2b60*/  ULDC UR5, c[0x0][0x258] ;  /* 0x0000960000057ab9 */ /* 0x000fe20000000800 */
[----:B-1----:R-:W-:Y:S01]  /*2b70*/  IADD3 R18, R3, R18, RZ ;  /* 0x0000001203127210 */ /* 0x002fe20007ffe0ff */
[----:B------:R-:W-:Y:S01]  /*2b80*/  UIMAD UR4, UR4, UR5, URZ ;  /* 0x00000005040472a4 */ /* 0x000fe2000f8e023f */
[----:B------:R-:W-:-:S05]  /*2b90*/  IADD3 R16, R16, 0x1, RZ ;  /* 0x0000000110107810 */ /* 0x000fca0007ffe0ff */
[----:B------:R-:W-:-:S13]  /*2ba0*/  ISETP.GE.AND P0, PT, R18, UR4, PT ;  /* 0x0000000412007c0c */ /* 0x000fda000bf06270 */
[----:B------:R-:W-:Y:S05]  /*2bb0*/  @!P0 BRA `(.L_x_2493) ;  /* 0xffffffd400588947 */ /* 0x000fea000383ffff */
[----:B------:R-:W-:Y:S05]  /*2bc0*/  EXIT ;  /* 0x000000000000794d */ /* 0x000fea0003800000 */
.L_x_2494:
        /* <DEDUP_REMOVED lines=11> */
.L_x_3345:


//--------------------- .text._Z35group_norm_nhwc_fwd_one_pass_kernelI11Fp16IOFp32WLi256ELi16ELi256EEv26Group_norm_nhwc_fwd_params --------------------------
	.section	.text._Z35group_norm_nhwc_fwd_one_pass_kernelI11Fp16IOFp32WLi256ELi16ELi256EEv26Group_norm_nhwc_fwd_params,"ax",@progbits
	.align	128
        .global         _Z35group_norm_nhwc_fwd_one_pass_kernelI11Fp16IOFp32WLi256ELi16ELi256EEv26Group_norm_nhwc_fwd_params
        .type           _Z35group_norm_nhwc_fwd_one_pass_kernelI11Fp16IOFp32WLi256ELi16ELi256EEv26Group_norm_nhwc_fwd_params,@function
        .size           _Z35group_norm_nhwc_fwd_one_pass_kernelI11Fp16IOFp32WLi256ELi16ELi256EEv26Group_norm_nhwc_fwd_params,(.L_x_3346 - _Z35group_norm_nhwc_fwd_one_pass_kernelI11Fp16IOFp32WLi256ELi16ELi256EEv26Group_norm_nhwc_fwd_params)
        .other          _Z35group_norm_nhwc_fwd_one_pass_kernelI11Fp16IOFp32WLi256ELi16ELi256EEv26Group_norm_nhwc_fwd_params,@"STO_CUDA_ENTRY STV_DEFAULT"
_Z35group_norm_nhwc_fwd_one_pass_kernelI11Fp16IOFp32WLi256ELi16ELi256EEv26Group_norm_nhwc_fwd_params:
.text._Z35group_norm_nhwc_fwd_one_pass_kernelI11Fp16IOFp32WLi256ELi16ELi256EEv26Group_norm_nhwc_fwd_params:
        /* <DEDUP_REMOVED lines=10> */
[----:B------:R-:W-:Y:S01]  /*00a0*/  ULDC.64 UR8, c[0x0][0x278] ;  /* 0x00009e0000087ab9 */ /* 0x000fe20000000a00 */
[----:B------:R-:W-:Y:S01]  /*00b0*/  R2UR UR12, R0 ;  /* 0x00000000000c72ca */ /* 0x000fe200000e0000 */
[----:B------:R-:W2:Y:S01]  /*00c0*/  S2R R37, SR_LANEID ;  /* 0x0000000000257919 */ /* 0x000ea20000000000 */
[----:B------:R-:W-:Y:S01]  /*00d0*/  UMOV UR4, 0x400 ;  /* 0x0000040000047882 */ /* 0x000fe20000000000 */
[----:B------:R-:W-:Y:S01]  /*00e0*/  ULDC UR11, c[0x0][0x10] ;  /* 0x00000400000b7ab9 */ /* 0x000fe20000000800 */
[----:B------:R-:W-:Y:S02]  /*00f0*/  ULDC.U8 UR13, c[0x0][0x28c] ;  /* 0x0000a300000d7ab9 */ /* 0x000fe40000000000 */
[----:B------:R-:W1:Y:S08]  /*0100*/  LDC R3, c[0x0][0x294] ;  /* 0x0000a500ff037b82 */ /* 0x000e700000000800 */
[----:B------:R-:W3:Y:S01]  /*0110*/  S2UR UR6, SR_CgaCtaId ;  /* 0x00000000000679c3 */ /* 0x000ee20000008800 */
[----:B0-----:R-:W-:-:S02]  /*0120*/  SHF.R.U32.HI R2, RZ, 0x3, R33 ;  /* 0x00000003ff027819 */ /* 0x001fc40000011621 */
[----:B------:R-:W-:-:S03]  /*0130*/  ISETP.GE.U32.AND P1, PT, R33, 0x100, PT ;  /* 0x000001002100780c */ /* 0x000fc60003f26070 */
[----:B-1----:R-:W-:Y:S01]  /*0140*/  IMAD R2, R3, UR10, R2 ;  /* 0x0000000a03027c24 */ /* 0x002fe2000f8e0202 */
[----:B---3--:R-:W-:-:S04]  /*0150*/  ULEA UR4, UR6, UR4, 0x18 ;  /* 0x0000000406047291 */ /* 0x008fc8000f8ec03f */
[C---:B------:R-:W-:Y:S02]  /*0160*/  IADD3 R4, R2.reuse, 0x60, RZ ;  /* 0x0000006002047810 */ /* 0x040fe40007ffe0ff */
[----:B------:R-:W-:Y:S02]  /*0170*/  IADD3 R3, R2, 0x40, RZ ;  /* 0x0000004002037810 */ /* 0x000fe40007ffe0ff */
[----:B------:R-:W-:Y:S02]  /*0180*/  ISETP.LT.U32.AND P2, PT, R4, UR8, PT ;  /* 0x0000000804007c0c */ /* 0x000fe4000bf41070 */
[----:B------:R-:W-:Y:S02]  /*0190*/  SHF.R.S32.HI R4, RZ, 0x1f, R4 ;  /* 0x0000001fff047819 */ /* 0x000fe40000011404 */
[----:B------:R-:W-:Y:S02]  /*01a0*/  IADD3 R32, R2, 0x20, RZ ;  /* 0x0000002002207810 */ /* 0x000fe40007ffe0ff */
[----:B------:R-:W-:-:S02]  /*01b0*/  ISETP.LT.AND.EX P2, PT, R4, UR9, !P1, P2 ;  /* 0x0000000904007c0c */ /* 0x000fc4000cf41320 */
[----:B------:R-:W-:Y:S02]  /*01c0*/  SHF.R.S32.HI R4, RZ, 0x1f, R33 ;  /* 0x0000001fff047819 */ /* 0x000fe40000011421 */
[----:B------:R-:W-:Y:S02]  /*01d0*/  ISETP.LT.U32.AND P3, PT, R3, UR8, PT ;  /* 0x0000000803007c0c */ /* 0x000fe4000bf61070 */
[----:B------:R-:W-:Y:S02]  /*01e0*/  LEA.HI R4, R4, R33, RZ, 0x5 ;  /* 0x0000002104047211 */ /* 0x000fe400078f28ff */
[C---:B------:R-:W-:Y:S02]  /*01f0*/  IADD3 R27, R2.reuse, 0xc0, RZ ;  /* 0x000000c0021b7810 */ /* 0x040fe40007ffe0ff */
[----:B------:R-:W-:Y:S02]  /*0200*/  IADD3 R29, R2, 0xe0, RZ ;  /* 0x000000e0021d7810 */ /* 0x000fe40007ffe0ff */
[----:B------:R-:W-:-:S02]  /*0210*/  SHF.R.S32.HI R3, RZ, 0x1f, R3 ;  /* 0x0000001fff037819 */ /* 0x000fc40000011403 */
[----:B------:R-:W-:Y:S02]  /*0220*/  ISETP.LT.U32.AND P0, PT, R32, UR8, PT ;  /* 0x0000000820007c0c */ /* 0x000fe4000bf01070 */
[----:B------:R-:W-:Y:S02]  /*0230*/  SHF.R.S32.HI R34, RZ, 0x1f, R32 ;  /* 0x0000001fff227819 */ /* 0x000fe40000011420 */
[----:B------:R-:W-:Y:S02]  /*0240*/  SHF.R.S32.HI R4, RZ, 0x5, R4 ;  /* 0x00000005ff047819 */ /* 0x000fe40000011404 */
[----:B------:R-:W-:Y:S02]  /*0250*/  IADD3 R28, R2, 0xa0, RZ ;  /* 0x000000a0021c7810 */ /* 0x000fe40007ffe0ff */
[----:B------:R-:W-:Y:S02]  /*0260*/  SHF.R.S32.HI R36, RZ, 0x1f, R27 ;  /* 0x0000001fff247819 */ /* 0x000fe4000001141b */
[----:B------:R-:W-:-:S02]  /*0270*/  SHF.R.S32.HI R35, RZ, 0x1f, R29 ;  /* 0x0000001fff237819 */ /* 0x000fc4000001141d */
[----:B------:R-:W-:Y:S02]  /*0280*/  ISETP.LT.AND.EX P3, PT, R3, UR9, !P1, P3 ;  /* 0x0000000903007c0c */ /* 0x000fe4000cf61330 */
[----:B------:R-:W-:Y:S01]  /*0290*/  ISETP.LT.AND.EX P1, PT, R34, UR9, !P1, P0 ;  /* 0x0000000922007c0c */ /* 0x000fe2000cf21300 */
[----:B------:R-:W-:Y:S01]  /*02a0*/  ULDC.64 UR8, c[0x0][0x208] ;  /* 0x0000820000087ab9 */ /* 0x000fe20000000a00 */
[----:B------:R-:W-:Y:S01]  /*02b0*/  LEA R30, R4, UR4, 0x3 ;  /* 0x00000004041e7c11 */ /* 0x000fe2000f8e18ff */
[----:B--2---:R-:W-:-:S10]  /*02c0*/  UMOV UR4, URZ ;  /* 0x0000003f00047c82 */ /* 0x004fd40008000000 */
.L_x_2531:
[----:B0-----:R-:W0:Y:S01]  /*02d0*/  LDC R11, c[0x0][0x288] ;  /* 0x0000a200ff0b7b82 */ /* 0x001e220000000800 */
[----:B------:R-:W-:Y:S01]  /*02e0*/  IABS R8, UR12 ;  /* 0x0000000c00087c13 */ /* 0x000fe20008000000 */
[----:B------:R-:W-:Y:S01]  /*02f0*/  ULDC.64 UR6, c[0x0][0x280] ;  /* 0x0000a00000067ab9 */ /* 0x000fe20000000a00 */
[C---:B------:R-:W-:Y:S01]  /*0300*/  IADD3 R17, R2.reuse, 0x40, RZ ;  /* 0x0000004002117810 */ /* 0x040fe20007ffe0ff */
[----:B------:R-:W-:Y:S01]  /*0310*/  ULDC.64 UR14, c[0x0][0x278] ;  /* 0x00009e00000e7ab9 */ /* 0x000fe20000000a00 */
[----:B------:R-:W-:Y:S02]  /*0320*/  SHF.R.S32.HI R31, RZ, 0x1f, R2 ;  /* 0x0000001fff1f7819 */ /* 0x000fe40000011402 */
[----:B------:R-:W-:Y:S01]  /*0330*/  IADD3 R24, R2, 0x60, RZ ;  /* 0x0000006002187810 */ /* 0x000fe20007ffe0ff */
[----:B-1----:R-:W1:Y:S08]  /*0340*/  @P3 LDC.64 R14, c[0x0][0x220] ;  /* 0x00008800ff0e3b82 */ /* 0x002e700000000a00 */
[----:B--2---:R-:W2:Y:S01]  /*0350*/  @P2 LDC.64 R12, c[0x0][0x270] ;  /* 0x00009c00ff0c2b82 */ /* 0x004ea20000000a00 */
[----:B0-----:R-:W-:-:S04]  /*0360*/  IABS R6, R11 ;  /* 0x0000000b00067213 */ /* 0x001fc80000000000 */
[----:B------:R-:W0:Y:S08]  /*0370*/  I2F.RP R3, R6 ;  /* 0x0000000600037306 */ /* 0x000e300000209400 */
[----:B0-----:R-:W0:Y:S02]  /*0380*/  MUFU.RCP R3, R3 ;  /* 0x0000000300037308 */ /* 0x001e240000001000 */
[----:B0-----:R-:W-:-:S06]  /*0390*/  IADD3 R4, R3, 0xffffffe, RZ ;  /* 0x0ffffffe03047810 */ /* 0x001fcc0007ffe0ff */
[----:B------:R0:W3:Y:S02]  /*03a0*/  F2I.FTZ.U32.TRUNC.NTZ R5, R4 ;  /* 0x0000000400057305 */ /* 0x0000e4000021f000 */
[----:B0-----:R-:W-:Y:S01]  /*03b0*/  HFMA2.MMA R4, -RZ, RZ, 0, 0 ;  /* 0x00000000ff047435 */ /* 0x001fe200000001ff */
[----:B---3--:R-:W-:-:S05]  /*03c0*/  IADD3 R7, RZ, -R5, RZ ;  /* 0x80000005ff077210 */ /* 0x008fca0007ffe0ff */
[----:B------:R-:W-:-:S04]  /*03d0*/  IMAD R7, R7, R6, RZ ;  /* 0x0000000607077224 */ /* 0x000fc800078e02ff */
[----:B------:R-:W-:Y:S01]  /*03e0*/  IMAD.HI.U32 R5, R5, R7, R4 ;  /* 0x0000000705057227 */ /* 0x000fe200078e0004 */
[----:B------:R-:W-:Y:S02]  /*03f0*/  MOV R7, R8 ;  /* 0x0000000800077202 */ /* 0x000fe40000000f00 */
[----:B------:R-:W0:Y:S03]  /*0400*/  @P1 LDC.64 R8, c[0x0][0x270] ;  /* 0x00009c00ff081b82 */ /* 0x000e260000000a00 */
[----:B------:R-:W-:-:S05]  /*0410*/  IMAD.HI.U32 R5, R5, R7, RZ ;  /* 0x0000000705057227 */ /* 0x000fca00078e00ff */
[----:B------:R-:W-:-:S05]  /*0420*/  IADD3 R3, -R5, RZ, RZ ;  /* 0x000000ff05037210 */ /* 0x000fca0007ffe1ff */
[----:B------:R-:W-:-:S05]  /*0430*/  IMAD R3, R6, R3, R7 ;  /* 0x0000000306037224 */ /* 0x000fca00078e0207 */
[----:B------:R-:W-:Y:S01]  /*0440*/  ISETP.GT.U32.AND P4, PT, R6, R3, PT ;  /* 0x000000030600720c */ /* 0x000fe20003f84070 */
[----:B0-----:R-:W-:-:S04]  /*0450*/  @P1 IMAD R25, R34, R8, RZ ;  /* 0x0000000822191224 */ /* 0x001fc800078e02ff */
[----:B------:R-:W-:-:S08]  /*0460*/  @P1 IMAD R25, R32, R9, R25 ;  /* 0x0000000920191224 */ /* 0x000fd000078e0219 */
[-C--:B------:R-:W-:Y:S02]  /*0470*/  @!P4 IADD3 R3, R3, -R6.reuse, RZ ;  /* 0x800000060303c210 */ /* 0x080fe40007ffe0ff */
[----:B------:R-:W-:Y:S02]  /*0480*/  @!P4 IADD3 R5, R5, 0x1, RZ ;  /* 0x000000010505c810 */ /* 0x000fe40007ffe0ff */
[----:B------:R-:W-:Y:S02]  /*0490*/  ISETP.GE.U32.AND P0, PT, R3, R6, PT ;  /* 0x000000060300720c */ /* 0x000fe40003f06070 */
[C---:B------:R-:W-:Y:S01]  /*04a0*/  LOP3.LUT R3, R11.reuse, UR12, RZ, 0x3c, !PT ;  /* 0x0000000c0b037c12 */ /* 0x040fe2000f8e3cff */
[----:B------:R-:W0:Y:S01]  /*04b0*/  @P3 LDC.64 R6, c[0x0][0x270] ;  /* 0x00009c00ff063b82 */ /* 0x000e220000000a00 */
[----:B------:R-:W-:Y:S02]  /*04c0*/  ISETP.NE.AND P4, PT, R11, RZ, PT ;  /* 0x000000ff0b00720c */ /* 0x000fe40003f85270 */
[----:B------:R-:W-:-:S02]  /*04d0*/  ISETP.GE.AND P5, PT, R3, RZ, PT ;  /* 0x000000ff0300720c */ /* 0x000fc40003fa6270 */
[----:B------:R-:W-:-:S04]  /*04e0*/  SHF.L.U32 R3, R33, 0x1, RZ ;  /* 0x0000000121037819 */ /* 0x000fc800000006ff */
[----:B------:R-:W-:Y:S02]  /*04f0*/  LOP3.LUT R3, R3, 0xe, RZ, 0xc0, !PT ;  /* 0x0000000e03037812 */ /* 0x000fe400078ec0ff */
[----:B------:R-:W-:-:S04]  /*0500*/  @P0 IADD3 R5, R5, 0x1, RZ ;  /* 0x0000000105050810 */ /* 0x000fc80007ffe0ff */
[----:B------:R-:W-:-:S04]  /*0510*/  MOV R21, R5 ;  /* 0x0000000500157202 */ /* 0x000fc80000000f00 */
[----:B------:R-:W-:Y:S02]  /*0520*/  @!P5 IADD3 R21, -R21, RZ, RZ ;  /* 0x000000ff1515d210 */ /* 0x000fe40007ffe1ff */
[----:B------:R-:W-:Y:S02]  /*0530*/  @!P4 LOP3.LUT R21, RZ, R11, RZ, 0x33, !PT ;  /* 0x0000000bff15c212 */ /* 0x000fe400078e33ff */
[----:B------:R-:W-:Y:S02]  /*0540*/  ISETP.GE.U32.AND P4, PT, R2, UR14, PT ;  /* 0x0000000e02007c0c */ /* 0x000fe4000bf86070 */
[----:B------:R-:W-:Y:S02]  /*0550*/  IADD3 R22, -R21, RZ, RZ ;  /* 0x000000ff15167210 */ /* 0x000fe40007ffe1ff */
[----:B------:R-:W-:Y:S02]  /*0560*/  SHF.R.S32.HI R4, RZ, 0x1f, R21 ;  /* 0x0000001fff047819 */ /* 0x000fe40000011415 */
[----:B------:R-:W-:Y:S01]  /*0570*/  ISETP.GE.AND.EX P4, PT, R31, UR15, PT, P4 ;  /* 0x0000000f1f007c0c */ /* 0x000fe2000bf86340 */
[----:B------:R-:W-:-:S02]  /*0580*/  IMAD R22, R11, R22, UR12 ;  /* 0x0000000c0b167e24 */ /* 0x000fc4000f8e0216 */
[----:B------:R-:W-:Y:S01]  /*0590*/  IMAD R10, R4, UR6, RZ ;  /* 0x00000006040a7c24 */ /* 0x000fe2000f8e02ff */
[----:B------:R-:W-:Y:S01]  /*05a0*/  ISETP.GT.U32.OR P4, PT, R33, 0xff, P4 ;  /* 0x000000ff2100780c */ /* 0x000fe20002784470 */
[----:B------:R-:W3:Y:S01]  /*05b0*/  @P1 LDC.64 R4, c[0x0][0x220] ;  /* 0x00008800ff041b82 */ /* 0x000ee20000000a00 */
[----:B------:R-:W-:Y:S01]  /*05c0*/  LEA R22, R22, R3, 0x4 ;  /* 0x0000000316167211 */ /* 0x000fe200078e20ff */
[----:B------:R-:W-:Y:S01]  /*05d0*/  IMAD R19, R21, UR7, R10 ;  /* 0x0000000715137c24 */ /* 0x000fe2000f8e020a */
[----:B------:R-:W-:Y:S02]  /*05e0*/  SHF.R.S32.HI R3, RZ, 0x1f, R17 ;  /* 0x0000001fff037819 */ /* 0x000fe40000011411 */
[----:B------:R-:W-:-:S03]  /*05f0*/  SHF.R.S32.HI R23, RZ, 0x1f, R22 ;  /* 0x0000001fff177819 */ /* 0x000fc60000011416 */
[----:B0-----:R-:W-:Y:S02]  /*0600*/  @P3 IMAD R10, R3, R6, RZ ;  /* 0x00000006030a3224 */ /* 0x001fe400078e02ff */
[----:B------:R-:W-:-:S04]  /*0610*/  IMAD.WIDE.U32 R20, R21, UR6, R22 ;  /* 0x0000000615147c25 */ /* 0x000fc8000f8e0016 */
[----:B------:R-:W-:Y:S01]  /*0620*/  @P3 IMAD R3, R17, R7, R10 ;  /* 0x0000000711033224 */ /* 0x000fe200078e020a */
[----:B------:R-:W-:Y:S02]  /*0630*/  IADD3 R19, R21, R19, RZ ;  /* 0x0000001315137210 */ /* 0x000fe40007ffe0ff */
[-C--:B------:R-:W-:Y:S02]  /*0640*/  @P1 MOV R18, R20.reuse ;  /* 0x0000001400121202 */ /* 0x080fe40000000f00 */
[----:B------:R-:W-:Y:S02]  /*0650*/  @P3 MOV R10, R20 ;  /* 0x00000014000a3202 */ /* 0x000fe40000000f00 */
[----:B------:R-:W-:Y:S01]  /*0660*/  @P3 MOV R11, R19 ;  /* 0x00000013000b3202 */ /* 0x000fe20000000f00 */
[----:B------:R-:W-:-:S04]  /*0670*/  @P1 IMAD.WIDE.U32 R8, R32, R8, R18 ;  /* 0x0000000820081225 */ /* 0x000fc800078e0012 */
[----:B------:R-:W-:Y:S01]  /*0680*/  @P3 IMAD.WIDE.U32 R6, R17, R6, R10 ;  /* 0x0000000611063225 */ /* 0x000fe200078e000a */
[----:B------:R-:W-:Y:S01]  /*0690*/  @P1 IADD3 R25, R9, R25, RZ ;  /* 0x0000001909191210 */ /* 0x000fe20007ffe0ff */
[----:B------:R-:W0:Y:S01]  /*06a0*/  @!P4 LDC.64 R10, c[0x0][0x270] ;  /* 0x00009c00ff0acb82 */ /* 0x000e220000000a00 */
[C---:B---3--:R-:W-:Y:S02]  /*06b0*/  @P1 LEA R4, P0, R8.reuse, R4, 0x1 ;  /* 0x0000000408041211 */ /* 0x048fe400078008ff */
[----:B------:R-:W-:Y:S02]  /*06c0*/  @P3 IADD3 R3, R7, R3, RZ ;  /* 0x0000000307033210 */ /* 0x000fe40007ffe0ff */
[----:B------:R-:W-:Y:S02]  /*06d0*/  @P1 LEA.HI.X R5, R8, R5, R25, 0x1, P0 ;  /* 0x0000000508051211 */ /* 0x000fe400000f0c19 */
[----:B-1----:R-:W-:Y:S01]  /*06e0*/  @P3 LEA R14, P0, R6, R14, 0x1 ;  /* 0x0000000e060e3211 */ /* 0x002fe200078008ff */
[----:B------:R-:W1:Y:S01]  /*06f0*/  @P2 LDC.64 R8, c[0x0][0x220] ;  /* 0x00008800ff082b82 */ /* 0x000e620000000a00 */
[----:B------:R-:W-:-:S02]  /*0700*/  SHF.R.S32.HI R17, RZ, 0x1f, R24 ;  /* 0x0000001fff117819 */ /* 0x000fc40000011418 */
[----:B------:R-:W-:Y:S01]  /*0710*/  @P3 LEA.HI.X R15, R6, R15, R3, 0x1, P0 ;  /* 0x0000000f060f3211 */ /* 0x000fe200000f0c03 */
[----:B------:R-:W-:Y:S02]  /*0720*/  HFMA2.MMA R3, -RZ, RZ, 0, 0 ;  /* 0x00000000ff037435 */ /* 0x000fe400000001ff */
[----:B--2---:R-:W-:Y:S02]  /*0730*/  @P2 IMAD R16, R17, R12, RZ ;  /* 0x0000000c11102224 */ /* 0x004fe400078e02ff */
[----:B------:R-:W2:Y:S01]  /*0740*/  @!P4 LDC.64 R6, c[0x0][0x220] ;  /* 0x00008800ff06cb82 */ /* 0x000ea20000000a00 */
[----:B------:R-:W-:-:S05]  /*0750*/  @P2 MOV R17, R19 ;  /* 0x0000001300112202 */ /* 0x000fca0000000f00 */
[----:B------:R3:W4:Y:S02]  /*0760*/  @P1 LDG.E R3, desc[UR8][R4.64] ;  /* 0x0000000804031981 */ /* 0x000724000c1e1900 */
[----:B---3--:R-:W-:Y:S01]  /*0770*/  @P2 IMAD R5, R24, R13, R16 ;  /* 0x0000000d18052224 */ /* 0x008fe200078e0210 */
[----:B------:R-:W-:Y:S02]  /*0780*/  MOV R4, RZ ;  /* 0x000000ff00047202 */ /* 0x000fe40000000f00 */
[----:B------:R-:W-:-:S04]  /*0790*/  @P2 MOV R16, R20 ;  /* 0x0000001400102202 */ /* 0x000fc80000000f00 */
[----:B------:R3:W5:Y:S01]  /*07a0*/  @P3 LDG.E R4, desc[UR8][R14.64] ;  /* 0x000000080e043981 */ /* 0x000762000c1e1900 */
[----:B------:R-:W-:-:S04]  /*07b0*/  @P2 IMAD.WIDE.U32 R12, R24, R12, R16 ;  /* 0x0000000c180c2225 */ /* 0x000fc800078e0010 */
[----:B0-----:R-:W-:Y:S01]  /*07c0*/  @!P4 IMAD R17, R31, R10, RZ ;  /* 0x0000000a1f11c224 */ /* 0x001fe200078e02ff */
[----:B------:R-:W-:Y:S02]  /*07d0*/  @P2 IADD3 R13, R13, R5, RZ ;  /* 0x000000050d0d2210 */ /* 0x000fe40007ffe0ff */
[----:B---3--:R-:W-:Y:S02]  /*07e0*/  @!P4 MOV R14, R20 ;  /* 0x00000014000ec202 */ /* 0x008fe40000000f00 */
[----:B------:R-:W-:Y:S01]  /*07f0*/  @!P4 MOV R15, R19 ;  /* 0x00000013000fc202 */ /* 0x000fe20000000f00 */
[----:B------:R-:W-:Y:S01]  /*0800*/  @!P4 IMAD R17, R2, R11, R17 ;  /* 0x0000000b0211c224 */ /* 0x000fe200078e0211 */
[----:B------:R-:W-:Y:S01]  /*0810*/  HFMA2.MMA R5, -RZ, RZ, 0, 0 ;  /* 0x00000000ff057435 */ /* 0x000fe200000001ff */
[----:B-1----:R-:W-:Y:S01]  /*0820*/  @P2 LEA R8, P0, R12, R8, 0x1 ;  /* 0x000000080c082211 */ /* 0x002fe200078008ff */
[----:B------:R-:W-:-:S03]  /*0830*/  @!P4 IMAD.WIDE.U32 R10, R2, R10, R14 ;  /* 0x0000000a020ac225 */ /* 0x000fc600078e000e */
[----:B------:R-:W-:Y:S02]  /*0840*/  @P2 LEA.HI.X R9, R12, R9, R13, 0x1, P0 ;  /* 0x000000090c092211 */ /* 0x000fe400000f0c0d */
[----:B------:R-:W-:Y:S02]  /*0850*/  @!P4 IADD3 R17, R11, R17, RZ ;  /* 0x000000110b11c210 */ /* 0x000fe40007ffe0ff */
[C---:B--2---:R-:W-:Y:S01]  /*0860*/  @!P4 LEA R6, P0, R10.reuse, R6, 0x1 ;  /* 0x000000060a06c211 */ /* 0x044fe200078008ff */
[----:B------:R-:W2:Y:S01]  /*0870*/  @P2 LDG.E R5, desc[UR8][R8.64] ;  /* 0x0000000808052981 */ /* 0x000ea2000c1e1900 */
[----:B------:R-:W-:Y:S02]  /*0880*/  MOV R26, RZ ;  /* 0x000000ff001a7202 */ /* 0x000fe40000000f00 */
[----:B------:R-:W-:-:S05]  /*0890*/  @!P4 LEA.HI.X R7, R10, R7, R17, 0x1, P0 ;  /* 0x000000070a07c211 */ /* 0x000fca00000f0c11 */
[----:B------:R0:W3:Y:S01]  /*08a0*/  @!P4 LDG.E R26, desc[UR8][R6.64] ;  /* 0x00000008061ac981 */ /* 0x0000e2000c1e1900 */
[----:B------:R-:W-:Y:S02]  /*08b0*/  SHF.R.S32.HI R11, RZ, 0x1f, R28 ;  /* 0x0000001fff0b7819 */ /* 0x000fe4000001141c */
[----:B------:R-:W-:-:S04]  /*08c0*/  ISETP.GE.U32.AND P0, PT, R28, UR14, PT ;  /* 0x0000000e1c007c0c */ /* 0x000fc8000bf06070 */
[----:B------:R-:W-:-:S04]  /*08d0*/  ISETP.GE.AND.EX P0, PT, R11, UR15, PT, P0 ;  /* 0x0000000f0b007c0c */ /* 0x000fc8000bf06300 */
[----:B------:R-:W-:-:S13]  /*08e0*/  ISETP.LT.U32.AND P0, PT, R33, 0x100, !P0 ;  /* 0x000001002100780c */ /* 0x000fda0004701070 */
[----:B0-----:R-:W0:Y:S08]  /*08f0*/  @P0 LDC.64 R6, c[0x0][0x270] ;  /* 0x00009c00ff060b82 */ /* 0x001e300000000a00 */
        /* <DEDUP_REMOVED lines=8> */
[----:B-1----:R-:W-:-:S04]  /*0980*/  @P0 LEA R8, P5, R6, R8, 0x1 ;  /* 0x0000000806080211 */ /* 0x002fc800078a08ff */
[----:B------:R-:W-:Y:S01]  /*0990*/  @P0 LEA.HI.X R9, R6, R9, R10, 0x1, P5 ;  /* 0x0000000906090211 */ /* 0x000fe200028f0c0a */
[----:B------:R-:W-:Y:S01]  /*09a0*/  HFMA2.MMA R6, -RZ, RZ, 0, 0 ;  /* 0x00000000ff067435 */ /* 0x000fe200000001ff */
[----:B------:R-:W-:-:S09]  /*09b0*/  ISETP.GE.U32.AND P5, PT, R25, UR14, PT ;  /* 0x0000000e19007c0c */ /* 0x000fd2000bfa6070 */
[----:B------:R0:W3:Y:S01]  /*09c0*/  @P0 LDG.E R6, desc[UR8][R8.64] ;  /* 0x0000000808060981 */ /* 0x0000e2000c1e1900 */
[--C-:B----4-:R-:W-:Y:S02]  /*09d0*/  HADD2.F32 R11, -RZ, R3.reuse.H1_H1 ;  /* 0x30000003ff0b7230 */ /* 0x110fe40000004100 */
[----:B------:R-:W-:-:S03]  /*09e0*/  HADD2.F32 R12, -RZ, R3.H0_H0 ;  /* 0x20000003ff0c7230 */ /* 0x000fc60000004100 */
[----:B------:R-:W-:Y:S02]  /*09f0*/  FMUL.FTZ R7, R11, R11 ;  /* 0x0000000b0b077220 */ /* 0x000fe40000410000 */
[C---:B------:R-:W-:Y:S02]  /*0a00*/  FADD.FTZ R24, R12.reuse, R11 ;  /* 0x0000000b0c187221 */ /* 0x040fe40000010000 */
[----:B------:R-:W-:Y:S01]  /*0a10*/  FFMA.FTZ R12, R12, R12, R7 ;  /* 0x0000000c0c0c7223 */ /* 0x000fe20000010007 */
[----:B------:R-:W-:Y:S01]  /*0a20*/  SHF.R.S32.HI R7, RZ, 0x1f, R25 ;  /* 0x0000001fff077819 */ /* 0x000fe20000011419 */
[----:B-----5:R-:W-:-:S03]  /*0a30*/  HADD2.F32 R16, -RZ, R4.H1_H1 ;  /* 0x30000004ff107230 */ /* 0x020fc60000004100 */
[----:B------:R-:W-:Y:S01]  /*0a40*/  ISETP.GE.AND.EX P5, PT, R7, UR15, PT, P5 ;  /* 0x0000000f07007c0c */ /* 0x000fe2000bfa6350 */
[----:B------:R-:W-:Y:S02]  /*0a50*/  HADD2.F32 R15, -RZ, R4.H0_H0 ;  /* 0x20000004ff0f7230 */ /* 0x000fe40000004100 */
[----:B------:R-:W-:Y:S01]  /*0a60*/  FMUL.FTZ R10, R16, R16 ;  /* 0x00000010100a7220 */ /* 0x000fe20000410000 */
[----:B------:R-:W-:Y:S02]  /*0a70*/  ISETP.LT.U32.AND P0, PT, R33, 0x100, !P5 ;  /* 0x000001002100780c */ /* 0x000fe40006f01070 */
[C---:B------:R-:W-:Y:S01]  /*0a80*/  FADD.FTZ R16, R15.reuse, R16 ;  /* 0x000000100f107221 */ /* 0x040fe20000010000 */
[----:B------:R-:W-:Y:S01]  /*0a90*/  FFMA.FTZ R15, R15, R15, R10 ;  /* 0x0000000f0f0f7223 */ /* 0x000fe2000001000a */
[--C-:B--2---:R-:W-:Y:S02]  /*0aa0*/  HADD2.F32 R17, -RZ, R5.reuse.H1_H1 ;  /* 0x30000005ff117230 */ /* 0x104fe40000004100 */
[----:B------:R-:W-:-:S03]  /*0ab0*/  HADD2.F32 R14, -RZ, R5.H0_H0 ;  /* 0x20000005ff0e7230 */ /* 0x000fc60000004100 */
[----:B------:R-:W-:Y:S01]  /*0ac0*/  FMUL.FTZ R11, R17, R17 ;  /* 0x00000011110b7220 */ /* 0x000fe20000410000 */
[--C-:B---3--:R-:W-:Y:S02]  /*0ad0*/  HADD2.F32 R10, -RZ, R26.reuse.H1_H1 ;  /* 0x3000001aff0a7230 */ /* 0x108fe40000004100 */
[C---:B------:R-:W-:Y:S01]  /*0ae0*/  FADD.FTZ R17, R14.reuse, R17 ;  /* 0x000000110e117221 */ /* 0x040fe20000010000 */
[----:B------:R-:W-:Y:S01]  /*0af0*/  FFMA.FTZ R14, R14, R14, R11 ;  /* 0x0000000e0e0e7223 */ /* 0x000fe2000001000b */
[----:B------:R-:W-:Y:S02]  /*0b00*/  HADD2.F32 R13, -RZ, R26.H0_H0 ;  /* 0x2000001aff0d7230 */ /* 0x000fe40000004100 */
[----:B------:R-:W-:-:S03]  /*0b10*/  FMUL.FTZ R11, R10, R10 ;  /* 0x0000000a0a0b7220 */ /* 0x000fc60000410000 */
[C---:B0-----:R-:W-:Y:S01]  /*0b20*/  FADD.FTZ R8, R13.reuse, R10 ;  /* 0x0000000a0d087221 */ /* 0x041fe20000010000 */
[----:B------:R-:W-:Y:S02]  /*0b30*/  FFMA.FTZ R13, R13, R13, R11 ;  /* 0x0000000d0d0d7223 */ /* 0x000fe4000001000b */
[----:B------:R-:W0:Y:S01]  /*0b40*/  @P0 LDC.64 R10, c[0x0][0x270] ;  /* 0x00009c00ff0a0b82 */ /* 0x000e220000000a00 */
[----:B------:R-:W-:-:S04]  /*0b50*/  FADD.FTZ R9, RZ, R8 ;  /* 0x00000008ff097221 */ /* 0x000fc80000010000 */
[----:B------:R-:W-:Y:S01]  /*0b60*/  FADD.FTZ R24, R9, R24 ;  /* 0x0000001809187221 */ /* 0x000fe20000010000 */
[----:B------:R-:W-:Y:S01]  /*0b70*/  @P0 MOV R9, R19 ;  /* 0x0000001300090202 */ /* 0x000fe20000000f00 */
[----:B0-----:R-:W-:-:S04]  /*0b80*/  @P0 IMAD R8, R7, R10, RZ ;  /* 0x0000000a07080224 */ /* 0x001fc800078e02ff */
[----:B------:R-:W-:Y:S01]  /*0b90*/  @P0 IMAD R7, R25, R11, R8 ;  /* 0x0000000b19070224 */ /* 0x000fe200078e0208 */
[----:B------:R-:W-:-:S05]  /*0ba0*/  @P0 MOV R8, R20 ;  /* 0x0000001400080202 */ /* 0x000fca0000000f00 */
[----:B------:R-:W-:Y:S02]  /*0bb0*/  @P0 IMAD.WIDE.U32 R10, R25, R10, R8 ;  /* 0x0000000a190a0225 */ /* 0x000fe400078e0008 */
[----:B------:R-:W0:Y:S03]  /*0bc0*/  @P0 LDC.64 R8, c[0x0][0x220] ;  /* 0x00008800ff080b82 */ /* 0x000e260000000a00 */
[----:B------:R-:W-:Y:S02]  /*0bd0*/  @P0 IADD3 R7, R11, R7, RZ ;  /* 0x000000070b070210 */ /* 0x000fe40007ffe0ff */
[----:B0-----:R-:W-:-:S04]  /*0be0*/  @P0 LEA R8, P5, R10, R8, 0x1 ;  /* 0x000000080a080211 */ /* 0x001fc800078a08ff */
[----:B------:R-:W-:Y:S01]  /*0bf0*/  @P0 LEA.HI.X R9, R10, R9, R7, 0x1, P5 ;  /* 0x000000090a090211 */ /* 0x000fe200028f0c07 */
[----:B------:R-:W-:-:S10]  /*0c00*/  HFMA2.MMA R7, -RZ, RZ, 0, 0 ;  /* 0x00000000ff077435 */ /* 0x000fd400000001ff */
[----:B------:R0:W2:Y:S01]  /*0c10*/  @P0 LDG.E R7, desc[UR8][R8.64] ;  /* 0x0000000808070981 */ /* 0x0000a2000c1e1900 */
[----:B------:R-:W-:-:S04]  /*0c20*/  ISETP.GE.U32.AND P0, PT, R27, UR14, PT ;  /* 0x0000000e1b007c0c */ /* 0x000fc8000bf06070 */
[----:B------:R-:W-:-:S04]  /*0c30*/  ISETP.GE.AND.EX P0, PT, R36, UR15, PT, P0 ;  /* 0x0000000f24007c0c */ /* 0x000fc8000bf06300 */
[----:B------:R-:W-:Y:S01]  /*0c40*/  ISETP.LT.U32.AND P0, PT, R33, 0x100, !P0 ;  /* 0x000001002100780c */ /* 0x000fe20004701070 */
[----:B------:R-:W-:-:S04]  /*0c50*/  FADD.FTZ R13, RZ, R13 ;  /* 0x0000000dff0d7221 */ /* 0x000fc80000010000 */
[----:B------:R-:W-:Y:S01]  /*0c60*/  FADD.FTZ R10, R13, R12 ;  /* 0x0000000c0d0a7221 */ /* 0x000fe20000010000 */
[----:B------:R-:W-:-:S07]  /*0c70*/  HADD2.F32 R25, -RZ, R6.H1_H1 ;  /* 0x30000006ff197230 */ /* 0x000fce0000004100 */
[----:B------:R-:W1:Y:S01]  /*0c80*/  @P0 LDC.64 R12, c[0x0][0x270] ;  /* 0x00009c00ff0c0b82 */ /* 0x000e620000000a00 */
[----:B------:R-:W-:Y:S01]  /*0c90*/  FADD.FTZ R16, R24, R16 ;  /* 0x0000001018107221 */ /* 0x000fe20000010000 */
[----:B------:R-:W-:Y:S02]  /*0ca0*/  HADD2.F32 R11, -RZ, R6.H0_H0 ;  /* 0x20000006ff0b7230 */ /* 0x000fe40000004100 */
[----:B------:R-:W-:Y:S01]  /*0cb0*/  FMUL.FTZ R24, R25, R25 ;  /* 0x0000001919187220 */ /* 0x000fe20000410000 */
[----:B------:R-:W-:-:S03]  /*0cc0*/  FADD.FTZ R15, R10, R15 ;  /* 0x0000000f0a0f7221 */ /* 0x000fc60000010000 */
[----:B0-----:R-:W-:Y:S01]  /*0cd0*/  FFMA.FTZ R9, R11, R11, R24 ;  /* 0x0000000b0b097223 */ /* 0x001fe20000010018 */
[----:B------:R-:W-:Y:S01]  /*0ce0*/  FADD.FTZ R14, R15, R14 ;  /* 0x0000000e0f0e7221 */ /* 0x000fe20000010000 */
[----:B------:R-:W-:Y:S01]  /*0cf0*/  FADD.FTZ R8, R11, R25 ;  /* 0x000000190b087221 */ /* 0x000fe20000010000 */
[----:B------:R-:W-:Y:S01]  /*0d00*/  FADD.FTZ R17, R16, R17 ;  /* 0x0000001110117221 */ /* 0x000fe20000010000 */
[----:B------:R-:W-:Y:S01]  /*0d10*/  @P0 MOV R11, R19 ;  /* 0x00000013000b0202 */ /* 0x000fe20000000f00 */
[----:B-1----:R-:W-:-:S04]  /*0d20*/  @P0 IMAD R16, R36, R12, RZ ;  /* 0x0000000c24100224 */ /* 0x002fc800078e02ff */
[----:B------:R-:W-:Y:S01]  /*0d30*/  @P0 IMAD R16, R27, R13, R16 ;  /* 0x0000000d1b100224 */ /* 0x000fe200078e0210 */
[----:B------:R-:W-:-:S04]  /*0d40*/  ISETP.GE.U32.AND P5, PT, R29, UR14, PT ;  /* 0x0000000e1d007c0c */ /* 0x000fc8000bfa6070 */
[----:B------:R-:W-:-:S04]  /*0d50*/  ISETP.GE.AND.EX P5, PT, R35, UR15, PT, P5 ;  /* 0x0000000f23007c0c */ /* 0x000fc8000bfa6350 */
[----:B------:R-:W-:Y:S01]  /*0d60*/  ISETP.LT.U32.AND P5, PT, R33, 0x100, !P5 ;  /* 0x000001002100780c */ /* 0x000fe20006fa1070 */
[--C-:B--2---:R-:W-:Y:S02]  /*0d70*/  HADD2.F32 R24, -RZ, R7.reuse.H1_H1 ;  /* 0x30000007ff187230 */ /* 0x104fe40000004100 */
[----:B------:R-:W-:-:S03]  /*0d80*/  HADD2.F32 R15, -RZ, R7.H0_H0 ;  /* 0x20000007ff0f7230 */ /* 0x000fc60000004100 */
[----:B------:R-:W-:Y:S02]  /*0d90*/  FMUL.FTZ R10, R24, R24 ;  /* 0x00000018180a7220 */ /* 0x000fe40000410000 */
[C---:B------:R-:W-:Y:S02]  /*0da0*/  FADD.FTZ R24, R15.reuse, R24 ;  /* 0x000000180f187221 */ /* 0x040fe40000010000 */
[----:B------:R-:W-:Y:S01]  /*0db0*/  FFMA.FTZ R15, R15, R15, R10 ;  /* 0x0000000f0f0f7223 */ /* 0x000fe2000001000a */
[----:B------:R-:W-:-:S05]  /*0dc0*/  @P0 MOV R10, R20 ;  /* 0x00000014000a0202 */ /* 0x000fca0000000f00 */
[----:B------:R-:W-:Y:S02]  /*0dd0*/  @P0 IMAD.WIDE.U32 R12, R27, R12, R10 ;  /* 0x0000000c1b0c0225 */ /* 0x000fe400078e000a */
[----:B------:R-:W0:Y:S03]  /*0de0*/  @P0 LDC.64 R10, c[0x0][0x220] ;  /* 0x00008800ff0a0b82 */ /* 0x000e260000000a00 */
[----:B------:R-:W-:Y:S02]  /*0df0*/  @P0 IADD3 R16, R13, R16, RZ ;  /* 0x000000100d100210 */ /* 0x000fe40007ffe0ff */
[----:B0-----:R-:W-:-:S04]  /*0e00*/  @P0 LEA R10, P6, R12, R10, 0x1 ;  /* 0x0000000a0c0a0211 */ /* 0x001fc800078c08ff */
[----:B------:R-:W-:Y:S02]  /*0e10*/  @P0 LEA.HI.X R11, R12, R11, R16, 0x1, P6 ;  /* 0x0000000b0c0b0211 */ /* 0x000fe400030f0c10 */
[----:B------:R-:W0:Y:S01]  /*0e20*/  @P5 LDC.64 R12, c[0x0][0x270] ;  /* 0x00009c00ff0c5b82 */ /* 0x000e220000000a00 */
[----:B------:R-:W-:Y:S01]  /*0e30*/  HFMA2.MMA R16, -RZ, RZ, 0, 0 ;  /* 0x00000000ff107435 */ /* 0x000fe200000001ff */
[----:B------:R-:W-:-:S09]  /*0e40*/  FADD.FTZ R24, R17, R24 ;  /* 0x0000001811187221 */ /* 0x000fd20000010000 */
[----:B------:R1:W2:Y:S02]  /*0e50*/  @P0 LDG.E R16, desc[UR8][R10.64] ;  /* 0x000000080a100981 */ /* 0x0002a4000c1e1900 */
[----:B-1----:R-:W-:Y:S02]  /*0e60*/  @P5 MOV R10, R20 ;  /* 0x00000014000a5202 */ /* 0x002fe40000000f00 */
[----:B------:R-:W-:Y:S01]  /*0e70*/  @P5 MOV R11, R19 ;  /* 0x00000013000b5202 */ /* 0x000fe20000000f00 */
[----:B0-----:R-:W-:-:S04]  /*0e80*/  @P5 IMAD R17, R35, R12, RZ ;  /* 0x0000000c23115224 */ /* 0x001fc800078e02ff */
[C---:B------:R-:W-:Y:S02]  /*0e90*/  @P5 IMAD R17, R29.reuse, R13, R17 ;  /* 0x0000000d1d115224 */ /* 0x040fe400078e0211 */
[----:B------:R-:W-:Y:S02]  /*0ea0*/  @P5 IMAD.WIDE.U32 R12, R29, R12, R10 ;  /* 0x0000000c1d0c5225 */ /* 0x000fe400078e000a */
[----:B------:R-:W0:Y:S03]  /*0eb0*/  @P5 LDC.64 R10, c[0x0][0x220] ;  /* 0x00008800ff0a5b82 */ /* 0x000e260000000a00 */
[----:B------:R-:W-:Y:S02]  /*0ec0*/  @P5 IADD3 R17, R13, R17, RZ ;  /* 0x000000110d115210 */ /* 0x000fe40007ffe0ff */
[----:B0-----:R-:W-:-:S04]  /*0ed0*/  @P5 LEA R10, P0, R12, R10, 0x1 ;  /* 0x0000000a0c0a5211 */ /* 0x001fc800078008ff */
[----:B------:R-:W-:Y:S01]  /*0ee0*/  @P5 LEA.HI.X R11, R12, R11, R17, 0x1, P0 ;  /* 0x0000000b0c0b5211 */ /* 0x000fe200000f0c11 */
[----:B------:R-:W-:-:S10]  /*0ef0*/  HFMA2.MMA R17, -RZ, RZ, 0, 0 ;  /* 0x00000000ff117435 */ /* 0x000fd400000001ff */
[----:B------:R-:W3:Y:S01]  /*0f00*/  @P5 LDG.E R17, desc[UR8][R10.64] ;  /* 0x000000080a115981 */ /* 0x000ee2000c1e1900 */
[----:B------:R-:W-:Y:S01]  /*0f10*/  FADD.FTZ R14, R14, R15 ;  /* 0x0000000f0e0e7221 */ /* 0x000fe20000010000 */
[----:B------:R-:W-:-:S03]  /*0f20*/  FADD.FTZ R24, R24, R8 ;  /* 0x0000000818187221 */ /* 0x000fc60000010000 */
[----:B------:R-:W-:Y:S01]  /*0f30*/  FADD.FTZ R9, R14, R9 ;  /* 0x000000090e097221 */ /* 0x000fe20000010000 */
[C---:B------:R-:W-:Y:S02]  /*0f40*/  ISETP.GT.AND P0, PT, R37.reuse, 0x1e, PT ;  /* 0x0000001e2500780c */ /* 0x040fe40003f04270 */
[----:B------:R-:W-:Y:S02]  /*0f50*/  ISETP.NE.AND P6, PT, R37, RZ, PT ;  /* 0x000000ff2500720c */ /* 0x000fe40003fc5270 */
[----:B------:R-:W-:Y:S01]  /*0f60*/  ISETP.NE.AND P5, PT, R33, RZ, PT ;  /* 0x000000ff2100720c */ /* 0x000fe20003fa5270 */
[----:B------:R-:W-:Y:S01]  /*0f70*/  BSSY B0, `(.L_x_2495) ;  /* 0x000003f000007945 */ /* 0x000fe20003800000 */
[--C-:B--2---:R-:W-:Y:S02]  /*0f80*/  HADD2.F32 R13, -RZ, R16.reuse.H1_H1 ;  /* 0x30000010ff0d7230 */ /* 0x104fe40000004100 */
[----:B------:R-:W-:-:S03]  /*0f90*/  HADD2.F32 R12, -RZ, R16.H0_H0 ;  /* 0x20000010ff0c7230 */ /* 0x000fc60000004100 */
[----:B------:R-:W-:Y:S02]  /*0fa0*/  FMUL.FTZ R15, R13, R13 ;  /* 0x0000000d0d0f7220 */ /* 0x000fe40000410000 */
[C---:B------:R-:W-:Y:S02]  /*0fb0*/  FADD.FTZ R13, R12.reuse, R13 ;  /* 0x0000000d0c0d7221 */ /* 0x040fe40000010000 */
[----:B------:R-:W-:Y:S02]  /*0fc0*/  FFMA.FTZ R12, R12, R12, R15 ;  /* 0x0000000c0c0c7223 */ /* 0x000fe4000001000f */
[----:B------:R-:W-:Y:S02]  /*0fd0*/  FADD.FTZ R24, R24, R13 ;  /* 0x0000000d18187221 */ /* 0x000fe40000010000 */
[----:B------:R-:W-:Y:S01]  /*0fe0*/  FADD.FTZ R9, R9, R12 ;  /* 0x0000000c09097221 */ /* 0x000fe20000010000 */
[--C-:B---3--:R-:W-:Y:S02]  /*0ff0*/  HADD2.F32 R8, -RZ, R17.reuse.H1_H1 ;  /* 0x30000011ff087230 */ /* 0x108fe40000004100 */
[----:B------:R-:W-:-:S03]  /*1000*/  HADD2.F32 R15, -RZ, R17.H0_H0 ;  /* 0x20000011ff0f7230 */ /* 0x000fc60000004100 */
[----:B------:R-:W-:Y:S02]  /*1010*/  FMUL.FTZ R10, R8, R8 ;  /* 0x00000008080a7220 */ /* 0x000fe40000410000 */
[C---:B------:R-:W-:Y:S02]  /*1020*/  FADD.FTZ R11, R15.reuse, R8 ;  /* 0x000000080f0b7221 */ /* 0x040fe40000010000 */
        /* <DEDUP_REMOVED lines=34> */
[----:B------:R-:W2:Y:S01]  /*1250*/  LDS.128 R8, [UR6+0x20] ;  /* 0x00002006ff087984 */ /* 0x000ea20008000c00 */
[----:B-1----:R-:W-:Y:S01]  /*1260*/  FADD.FTZ R12, R24, R12 ;  /* 0x0000000c180c7221 */ /* 0x002fe20000010000 */
[----:B0-----:R-:W-:-:S03]  /*1270*/  FADD.FTZ R24, R25, R13 ;  /* 0x0000000d19187221 */ /* 0x001fc60000010000 */
[----:B------:R-:W-:Y:S01]  /*1280*/  FADD.FTZ R13, R12, R14 ;  /* 0x0000000e0c0d7221 */ /* 0x000fe20000010000 */
[----:B------:R-:W-:-:S03]  /*1290*/  FADD.FTZ R24, R24, R15 ;  /* 0x0000000f18187221 */ /* 0x000fc60000010000 */
[----:B--2---:R-:W-:Y:S01]  /*12a0*/  FADD.FTZ R25, R13, R8 ;  /* 0x000000080d197221 */ /* 0x004fe20000010000 */
[----:B------:R-:W-:Y:S01]  /*12b0*/  FADD.FTZ R8, R24, R9 ;  /* 0x0000000918087221 */ /* 0x000fe20000010000 */
[----:B------:R-:W0:Y:S02]  /*12c0*/  LDS.128 R12, [UR6+0x30] ;  /* 0x00003006ff0c7984 */ /* 0x000e240008000c00 */
[----:B------:R-:W-:Y:S01]  /*12d0*/  FADD.FTZ R9, R25, R10 ;  /* 0x0000000a19097221 */ /* 0x000fe20000010000 */
[----:B------:R-:W-:Y:S01]  /*12e0*/  FADD.FTZ R8, R8, R11 ;  /* 0x0000000b08087221 */ /* 0x000fe20000010000 */
[----:B------:R-:W1:Y:S02]  /*12f0*/  LDS.64 R24, [UR6+0x40] ;  /* 0x00004006ff187984 */ /* 0x000e640008000a00 */
[----:B0-----:R-:W-:Y:S01]  /*1300*/  FADD.FTZ R9, R9, R12 ;  /* 0x0000000c09097221 */ /* 0x001fe20000010000 */
[----:B------:R-:W-:-:S03]  /*1310*/  FADD.FTZ R8, R8, R13 ;  /* 0x0000000d08087221 */ /* 0x000fc60000010000 */
[----:B------:R-:W-:Y:S01]  /*1320*/  FADD.FTZ R9, R9, R14 ;  /* 0x0000000e09097221 */ /* 0x000fe20000010000 */
[----:B------:R-:W-:-:S03]  /*1330*/  FADD.FTZ R8, R8, R15 ;  /* 0x0000000f08087221 */ /* 0x000fc60000010000 */
[----:B-1----:R-:W-:Y:S01]  /*1340*/  FADD.FTZ R24, R9, R24 ;  /* 0x0000001809187221 */ /* 0x002fe20000010000 */
[----:B------:R-:W-:-:S07]  /*1350*/  FADD.FTZ R25, R8, R25 ;  /* 0x0000001908197221 */ /* 0x000fce0000010000 */
.L_x_2496:
[----:B------:R-:W-:Y:S05]  /*1360*/  BSYNC B0 ;  /* 0x0000000000007941 */ /* 0x000fea0003800000 */
.L_x_2495:
[----:B------:R-:W1:Y:S02]  /*1370*/  LDC R8, c[0x0][0xc] ;  /* 0x00000300ff087b82 */ /* 0x000e640000000800 */
        /* <DEDUP_REMOVED lines=27> */
[----:B-1----:R-:W-:-:S04]  /*1530*/  SEL R14, R8, RZ, !P0 ;  /* 0x000000ff080e7207 */ /* 0x002fc80004000000 */
[----:B------:R-:W-:-:S13]  /*1540*/  ISETP.NE.AND P0, PT, R14, -0x1, PT ;  /* 0xffffffff0e00780c */ /* 0x000fda0003f05270 */
[----:B--2---:R-:W-:Y:S05]  /*1550*/  @!P0 BRA `(.L_x_2498) ;  /* 0x0000000000148947 */ /* 0x004fea0003800000 */
.L_x_2499:
[----:B------:R-:W2:Y:S04]  /*1560*/  LDG.E.STRONG.GPU R9, desc[UR8][R10.64] ;  /* 0x000000080a097981 */ /* 0x000ea8000c1ef900 */
[----:B--2---:R-:W-:Y:S01]  /*1570*/  CCTL.IVALL ;  /* 0x00000000ff00798f */ /* 0x004fe20002000000 */
[----:B------:R-:W-:Y:S05]  /*1580*/  YIELD ;  /* 0x0000000000007946 */ /* 0x000fea0003800000 */
[----:B------:R-:W-:-:S13]  /*1590*/  ISETP.NE.AND P0, PT, R9, R14, PT ;  /* 0x0000000e0900720c */ /* 0x000fda0003f05270 */
[----:B------:R-:W-:Y:S05]  /*15a0*/  @P0 BRA `(.L_x_2499) ;  /* 0xfffffffc00ec0947 */ /* 0x000fea000383ffff */
.L_x_2498:
        /* <DEDUP_REMOVED lines=17> */
.L_x_2503:
[----:B------:R-:W-:-:S13]  /*16c0*/  ISETP.EQ.OR P6, PT, R10, UR10, P5 ;  /* 0x0000000a0a007c0c */ /* 0x000fda000afc2670 */
[----:B------:R-:W-:-:S04]  /*16d0*/  @!P6 IMAD R15, R10, UR11, R0 ;  /* 0x0000000b0a0fec24 */ /* 0x000fc8000f8e0200 */
[----:B------:R-:W-:-:S06]  /*16e0*/  @!P6 IMAD.WIDE.U32 R14, R15, 0x8, R12 ;  /* 0x000000080f0ee825 */ /* 0x000fcc00078e000c */
[----:B------:R-:W0:Y:S01]  /*16f0*/  @!P6 LDG.E.64 R14, desc[UR8][R14.64] ;  /* 0x000000080e0ee981 */ /* 0x000e22000c1e1b00 */
[----:B------:R-:W-:Y:S01]  /*1700*/  IADD3 R11, R10, 0x1, RZ ;  /* 0x000000010a0b7810 */ /* 0x000fe20007ffe0ff */
[----:B0-----:R-:W-:Y:S01]  /*1710*/  @!P6 FADD.FTZ R24, R24, R14 ;  /* 0x0000000e1818e221 */ /* 0x001fe20000010000 */
        /* <DEDUP_REMOVED lines=109> */
.L_x_2502:
[----:B------:R-:W-:-:S13]  /*1df0*/  ISETP.GT.AND P6, PT, R9, 0x4, PT ;  /* 0x000000040900780c */ /* 0x000fda0003fc4270 */
[----:B------:R-:W-:Y:S05]  /*1e00*/  @!P6 BRA `(.L_x_2504) ;  /* 0x0000000000ece947 */ /* 0x000fea0003800000 */
[----:B------:R-:W-:-:S13]  /*1e10*/  ISETP.EQ.OR P0, PT, R10, UR10, P5 ;  /* 0x0000000a0a007c0c */ /* 0x000fda000af02670 */
[----:B------:R-:W-:-:S04]  /*1e20*/  @!P0 IMAD R15, R10, UR11, R0 ;  /* 0x0000000b0a0f8c24 */ /* 0x000fc8000f8e0200 */
[----:B------:R-:W-:-:S06]  /*1e30*/  @!P0 IMAD.WIDE.U32 R14, R15, 0x8, R12 ;  /* 0x000000080f0e8825 */ /* 0x000fcc00078e000c */
[----:B------:R-:W0:Y:S01]  /*1e40*/  @!P0 LDG.E.64 R14, desc[UR8][R14.64] ;  /* 0x000000080e0e8981 */ /* 0x000e22000c1e1b00 */
[----:B------:R-:W-:-:S04]  /*1e50*/  IADD3 R11, R10, 0x1, RZ ;  /* 0x000000010a0b7810 */ /* 0x000fc80007ffe0ff */
[----:B------:R-:W-:-:S13]  /*1e60*/  ISETP.EQ.OR P6, PT, R11, UR10, P5 ;  /* 0x0000000a0b007c0c */ /* 0x000fda000afc2670 */
[----:B------:R-:W-:Y:S02]  /*1e70*/  @!P6 IMAD R11, R11, UR11, R0 ;  /* 0x0000000b0b0bec24 */ /* 0x000fe4000f8e0200 */
[----:B0-----:R-:W-:Y:S01]  /*1e80*/  @!P0 FADD.FTZ R24, R24, R14 ;  /* 0x0000000e18188221 */ /* 0x001fe20000010000 */
[----:B------:R-:W-:Y:S01]  /*1e90*/  @!P0 FADD.FTZ R25, R25, R15 ;  /* 0x0000000f19198221 */ /* 0x000fe20000010000 */
[----:B------:R-:W-:-:S06]  /*1ea0*/  @!P6 IMAD.WIDE.U32 R14, R11, 0x8, R12 ;  /* 0x000000080b0ee825 */ /* 0x000fcc00078e000c */
[----:B------:R-:W2:Y:S01]  /*1eb0*/  @!P6 LDG.E.64 R14, desc[UR8][R14.64] ;  /* 0x000000080e0ee981 */ /* 0x000ea2000c1e1b00 */
[----:B------:R-:W-:-:S04]  /*1ec0*/  IADD3 R11, R10, 0x2, RZ ;  /* 0x000000020a0b7810 */ /* 0x000fc80007ffe0ff */
[----:B------:R-:W-:-:S13]  /*1ed0*/  ISETP.EQ.OR P0, PT, R11, UR10, P5 ;  /* 0x0000000a0b007c0c */ /* 0x000fda000af02670 */
[----:B------:R-:W-:Y:S02]  /*1ee0*/  @!P0 IMAD R11, R11, UR11, R0 ;  /* 0x0000000b0b0b8c24 */ /* 0x000fe4000f8e0200 */
[----:B--2---:R-:W-:Y:S01]  /*1ef0*/  @!P6 FADD.FTZ R24, R24, R14 ;  /* 0x0000000e1818e221 */ /* 0x004fe20000010000 */
        /* <DEDUP_REMOVED lines=44> */
.L_x_2504:
[----:B------:R-:W-:-:S13]  /*21c0*/  ISETP.NE.OR P0, PT, R9, RZ, P0 ;  /* 0x000000ff0900720c */ /* 0x000fda0000705670 */
[----:B------:R-:W-:Y:S05]  /*21d0*/  @!P0 BRA `(.L_x_2500) ;  /* 0x00000000007c8947 */ /* 0x000fea0003800000 */
.L_x_2501:
        /* <DEDUP_REMOVED lines=31> */
.L_x_2500:
        /* <DEDUP_REMOVED lines=11> */
.L_x_2506:
[----:B------:R-:W-:Y:S05]  /*2480*/  BSYNC B0 ;  /* 0x0000000000007941 */ /* 0x000fea0003800000 */
.L_x_2505:
        /* <DEDUP_REMOVED lines=16> */
.L_x_2497:
        /* <DEDUP_REMOVED lines=9> */
[----:B------:R-:W-:Y:S01]  /*2620*/  SHF.L.U32 R12, R22, 0x2, RZ ;  /* 0x00000002160c7819 */ /* 0x000fe200000006ff */
[----:B------:R-:W-:-:S10]  /*2630*/  ULDC.64 UR18, c[0x0][0x230] ;  /* 0x00008c0000127ab9 */ /* 0x000fd40000000a00 */
[----:B------:R-:W2:Y:S01]  /*2640*/  @!P0 LDC.64 R10, c[0x0][0x218] ;  /* 0x00008600ff0a8b82 */ /* 0x000ea20000000a00 */
[----:B------:R-:W-:Y:S01]  /*2650*/  @!P0 FMUL.FTZ R9, R25, UR14 ;  /* 0x0000000e19098c20 */ /* 0x000fe20008410000 */
[----:B------:R-:W-:Y:S01]  /*2660*/  @!P0 FMUL.FTZ R8, R24, UR14 ;  /* 0x0000000e18088c20 */ /* 0x000fe20008410000 */
[----:B-1----:R-:W-:-:S09]  /*2670*/  ULEA UR6, UR7, UR6, 0x18 ;  /* 0x0000000607067291 */ /* 0x002fd2000f8ec03f */
[----:B------:R-:W-:Y:S01]  /*2680*/  @!P5 STS.64 [UR6+0x50], R24 ;  /* 0x00005018ff00d988 */ /* 0x000fe20008000a06 */
[----:B--2---:R-:W-:Y:S01]  /*2690*/  @!P0 IMAD.WIDE R10, R13, 0x8, R10 ;  /* 0x000000080d0a8825 */ /* 0x004fe200078e020a */
[----:B------:R-:W-:-:S04]  /*26a0*/  SHF.R.S32.HI R13, RZ, 0x1f, R22 ;  /* 0x0000001fff0d7819 */ /* 0x000fc80000011416 */
[----:B------:R1:W-:Y:S01]  /*26b0*/  @!P0 STG.E.64 desc[UR8][R10.64], R8 ;  /* 0x000000080a008986 */ /* 0x0003e2000c101b08 */
[----:B------:R-:W-:Y:S01]  /*26c0*/  SHF.L.U64.HI R22, R22, 0x2, R13 ;  /* 0x0000000216167819 */ /* 0x000fe2000001020d */
[----:B------:R-:W-:Y:S01]  /*26d0*/  BAR.SYNC.DEFER_BLOCKING 0x0 ;  /* 0x0000000000007b1d */ /* 0x000fe20000010000 */
[C---:B-1----:R-:W-:Y:S02]  /*26e0*/  IADD3 R10, P0, R12.reuse, UR16, RZ ;  /* 0x000000100c0a7c10 */ /* 0x042fe4000ff1e0ff */
[----:B------:R-:W-:Y:S02]  /*26f0*/  IADD3 R8, P6, R12, UR18, RZ ;  /* 0x000000120c087c10 */ /* 0x000fe4000ffde0ff */
[C---:B------:R-:W-:Y:S02]  /*2700*/  IADD3.X R11, R22.reuse, UR17, RZ, P0, !PT ;  /* 0x00000011160b7c10 */ /* 0x040fe400087fe4ff */
[----:B------:R-:W-:-:S04]  /*2710*/  IADD3.X R9, R22, UR19, RZ, P6, !PT ;  /* 0x0000001316097c10 */ /* 0x000fc8000b7fe4ff */
[----:B------:R-:W2:Y:S04]  /*2720*/  LDG.E.64 R10, desc[UR8][R10.64] ;  /* 0x000000080a0a7981 */ /* 0x000ea8000c1e1b00 */
[----:B------:R-:W2:Y:S01]  /*2730*/  LDG.E.64 R8, desc[UR8][R8.64] ;  /* 0x0000000808087981 */ /* 0x000ea2000c1e1b00 */
[----:B------:R-:W-:Y:S01]  /*2740*/  ISETP.NE.AND P6, PT, RZ, UR13, PT ;  /* 0x0000000dff007c0c */ /* 0x000fe2000bfc5270 */
[----:B------:R-:W-:Y:S02]  /*2750*/  HADD2.F32 R15, -RZ, R26.H1_H1 ;  /* 0x3000001aff0f7230 */ /* 0x000fe40000004100 */
[----:B------:R-:W1:Y:S01]  /*2760*/  LDS.64 R12, [UR6+0x50] ;  /* 0x00005006ff0c7984 */ /* 0x000e620008000a00 */
[--C-:B------:R-:W-:Y:S02]  /*2770*/  HADD2.F32 R23, -RZ, R3.reuse.H0_H0 ;  /* 0x20000003ff177230 */ /* 0x100fe40000004100 */
[----:B0-----:R-:W-:-:S02]  /*2780*/  HADD2.F32 R24, -RZ, R3.H1_H1 ;  /* 0x30000003ff187230 */ /* 0x001fc40000004100 */
[----:B-1----:R-:W-:-:S04]  /*2790*/  FMUL.FTZ R22, R12, UR14 ;  /* 0x0000000e0c167c20 */ /* 0x002fc80008410000 */
[----:B------:R-:W-:Y:S01]  /*27a0*/  FMUL.FTZ R12, R22, R22 ;  /* 0x00000016160c7220 */ /* 0x000fe20000410000 */
[----:B------:R-:W-:-:S03]  /*27b0*/  FADD.FTZ R14, R15, -R22 ;  /* 0x800000160f0e7221 */ /* 0x000fc60000010000 */
[----:B------:R-:W-:Y:S01]  /*27c0*/  FFMA.FTZ R12, R13, UR14, -R12 ;  /* 0x0000000e0d0c7c23 */ /* 0x000fe2000801080c */
[----:B------:R-:W-:-:S04]  /*27d0*/  HADD2.F32 R13, -RZ, R26.H0_H0 ;  /* 0x2000001aff0d7230 */ /* 0x000fc80000004100 */
[----:B------:R-:W-:Y:S01]  /*27e0*/  FSETP.GTU.FTZ.AND P0, PT, R12, RZ, PT ;  /* 0x000000ff0c00720b */ /* 0x000fe20003f1c000 */
[----:B------:R-:W-:-:S12]  /*27f0*/  FADD.FTZ R13, R13, -R22 ;  /* 0x800000160d0d7221 */ /* 0x000fd80000010000 */
        /* <DEDUP_REMOVED lines=9> */
[----:B------:R-:W-:-:S03]  /*2890*/  FMUL.FTZ R14, R14, UR6 ;  /* 0x000000060e0e7c20 */ /* 0x000fc60008410000 */
        /* <DEDUP_REMOVED lines=13> */
.L_x_2507:
[----:B------:R-:W-:Y:S04]  /*2970*/  BSSY B0, `(.L_x_2508) ;  /* 0x000000e000007945 */ /* 0x000fe80003800000 */
[----:B------:R-:W-:Y:S05]  /*2980*/  @P4 BRA `(.L_x_2509) ;  /* 0x0000000000304947 */ /* 0x000fea0003800000 */
[----:B------:R-:W-:Y:S01]  /*2990*/  ULDC.64 UR14, c[0x0][0x270] ;  /* 0x00009c00000e7ab9 */ /* 0x000fe20000000a00 */
[----:B------:R-:W-:Y:S01]  /*29a0*/  MOV R12, R20 ;  /* 0x00000014000c7202 */ /* 0x000fe20000000f00 */
[----:B------:R-:W-:Y:S01]  /*29b0*/  IMAD R31, R31, UR14, RZ ;  /* 0x0000000e1f1f7c24 */ /* 0x000fe2000f8e02ff */
[----:B------:R-:W-:Y:S02]  /*29c0*/  MOV R13, R19 ;  /* 0x00000013000d7202 */ /* 0x000fe40000000f00 */
[----:B------:R-:W-:Y:S01]  /*29d0*/  F2FP.F16.F32.PACK_AB R3, R25, R3 ;  /* 0x000000031903723e */ /* 0x000fe200000000ff */
[C---:B------:R-:W-:Y:S02]  /*29e0*/  IMAD R31, R2.reuse, UR15, R31 ;  /* 0x0000000f021f7c24 */ /* 0x040fe4000f8e021f */
[----:B------:R-:W-:Y:S01]  /*29f0*/  IMAD.WIDE.U32 R12, R2, UR14, R12 ;  /* 0x0000000e020c7c25 */ /* 0x000fe2000f8e000c */
[----:B------:R-:W-:-:S04]  /*2a00*/  ULDC.64 UR14, c[0x0][0x210] ;  /* 0x00008400000e7ab9 */ /* 0x000fc80000000a00 */
[----:B------:R-:W-:Y:S02]  /*2a10*/  IADD3 R31, R13, R31, RZ ;  /* 0x0000001f0d1f7210 */ /* 0x000fe40007ffe0ff */
[----:B------:R-:W-:-:S04]  /*2a20*/  LEA R14, P0, R12, UR14, 0x1 ;  /* 0x0000000e0c0e7c11 */ /* 0x000fc8000f8008ff */
[----:B------:R-:W-:-:S05]  /*2a30*/  LEA.HI.X R15, R12, UR15, R31, 0x1, P0 ;  /* 0x0000000f0c0f7c11 */ /* 0x000fca00080f0c1f */
[----:B------:R0:W-:Y:S04]  /*2a40*/  STG.E desc[UR8][R14.64], R3 ;  /* 0x000000030e007986 */ /* 0x0001e8000c101908 */
.L_x_2509:
[----:B------:R-:W-:Y:S05]  /*2a50*/  BSYNC B0 ;  /* 0x0000000000007941 */ /* 0x000fea0003800000 */
.L_x_2508:
[--C-:B------:R-:W-:Y:S02]  /*2a60*/  HADD2.F32 R25, -RZ, R4.reuse.H0_H0 ;  /* 0x20000004ff197230 */ /* 0x100fe40000004100 */
[--C-:B------:R-:W-:Y:S01]  /*2a70*/  FADD.FTZ R23, R23, -R22.reuse ;  /* 0x8000001617177221 */ /* 0x100fe20000010000 */
[----:B------:R-:W-:Y:S02]  /*2a80*/  HADD2.F32 R13, -RZ, R4.H1_H1 ;  /* 0x30000004ff0d7230 */ /* 0x000fe40000004100 */
[--C-:B------:R-:W-:Y:S01]  /*2a90*/  FADD.FTZ R24, R24, -R22.reuse ;  /* 0x8000001618187221 */ /* 0x100fe20000010000 */
[----:B0-----:R-:W-:Y:S01]  /*2aa0*/  IADD3 R3, R2, 0x80, RZ ;  /* 0x0000008002037810 */ /* 0x001fe20007ffe0ff */
[--C-:B------:R-:W-:Y:S01]  /*2ab0*/  FADD.FTZ R25, R25, -R22.reuse ;  /* 0x8000001619197221 */ /* 0x100fe20000010000 */
[----:B------:R-:W-:Y:S01]  /*2ac0*/  FMUL.FTZ R23, R23, UR6 ;  /* 0x0000000617177c20 */ /* 0x000fe20008410000 */
[----:B------:R-:W-:Y:S01]  /*2ad0*/  FADD.FTZ R4, R13, -R22 ;  /* 0x800000160d047221 */ /* 0x000fe20000010000 */
[----:B------:R-:W-:Y:S01]  /*2ae0*/  FMUL.FTZ R24, R24, UR6 ;  /* 0x0000000618187c20 */ /* 0x000fe20008410000 */
[----:B------:R-:W-:Y:S01]  /*2af0*/  ULDC.64 UR16, c[0x0][0x278] ;  /* 0x00009e0000107ab9 */ /* 0x000fe20000000a00 */
[----:B------:R-:W-:Y:S01]  /*2b00*/  FMUL.FTZ R25, R25, UR6 ;  /* 0x0000000619197c20 */ /* 0x000fe20008410000 */
[----:B------:R-:W-:Y:S01]  /*2b10*/  ISETP.GE.U32.AND P0, PT, R3, UR16, PT ;  /* 0x0000001003007c0c */ /* 0x000fe2000bf06070 */
[----:B------:R-:W-:Y:S01]  /*2b20*/  FMUL.FTZ R4, R4, UR6 ;  /* 0x0000000604047c20 */ /* 0x000fe20008410000 */
[----:B------:R-:W-:Y:S01]  /*2b30*/  FFMA.FTZ R23, R10, R23, R8 ;  /* 0x000000170a177223 */ /* 0x000fe20000010008 */
[----:B------:R-:W-:Y:S01]  /*2b40*/  FFMA.FTZ R24, R11, R24, R9 ;  /* 0x000000180b187223 */ /* 0x000fe20000010009 */
[----:B------:R-:W-:Y:S09]  /*2b50*/  @!P6 BRA `(.L_x_2510) ;  /* 0x000000000028e947 */ /* 0x000ff20003800000 */
        /* <DEDUP_REMOVED lines=10> */
.L_x_2510:
[----:B------:R-:W-:Y:S04]  /*2c00*/  BSSY B0, `(.L_x_2511) ;  /* 0x000000e000007945 */ /* 0x000fe80003800000 */
[----:B------:R-:W-:Y:S05]  /*2c10*/  @!P1 BRA `(.L_x_2512) ;  /* 0x0000000000309947 */ /* 0x000fea0003800000 */
        /* <DEDUP_REMOVED lines=12> */
.L_x_2512:
[----:B------:R-:W-:Y:S05]  /*2ce0*/  BSYNC B0 ;  /* 0x0000000000007941 */ /* 0x000fea0003800000 */
.L_x_2511:
[----:B0-----:R-:W-:Y:S01]  /*2cf0*/  SHF.R.S32.HI R23, RZ, 0x1f, R3 ;  /* 0x0000001fff177819 */ /* 0x001fe20000011403 */
        /* <DEDUP_REMOVED lines=13> */
.L_x_2513:
[----:B------:R-:W-:Y:S04]  /*2dd0*/  BSSY B0, `(.L_x_2514) ;  /* 0x0000010000007945 */ /* 0x000fe80003800000 */
[----:B------:R-:W-:Y:S05]  /*2de0*/  @!P3 BRA `(.L_x_2515) ;  /* 0x000000000038b947 */ /* 0x000fea0003800000 */
[----:B------:R-:W-:Y:S01]  /*2df0*/  IADD3 R31, R2, 0x40, RZ ;  /* 0x00000040021f7810 */ /* 0x000fe20007ffe0ff */
[----:B------:R-:W-:Y:S01]  /*2e00*/  ULDC.64 UR14, c[0x0][0x270] ;  /* 0x00009c00000e7ab9 */ /* 0x000fe20000000a00 */
[----:B------:R-:W-:Y:S02]  /*2e10*/  MOV R13, R19 ;  /* 0x00000013000d7202 */ /* 0x000fe40000000f00 */
[----:B------:R-:W-:Y:S02]  /*2e20*/  SHF.R.S32.HI R12, RZ, 0x1f, R31 ;  /* 0x0000001fff0c7819 */ /* 0x000fe4000001141f */
[----:B------:R-:W-:-:S03]  /*2e30*/  F2FP.F16.F32.PACK_AB R25, R4, R25 ;  /* 0x000000190419723e */ /* 0x000fc600000000ff */
[----:B------:R-:W-:-:S04]  /*2e40*/  IMAD R12, R12, UR14, RZ ;  /* 0x0000000e0c0c7c24 */ /* 0x000fc8000f8e02ff */
        /* <DEDUP_REMOVED lines=8> */
.L_x_2515:
[----:B------:R-:W-:Y:S05]  /*2ed0*/  BSYNC B0 ;  /* 0x0000000000007941 */ /* 0x000fea0003800000 */
.L_x_2514:
[--C-:B------:R-:W-:Y:S01]  /*2ee0*/  HADD2.F32 R13, -RZ, R5.reuse.H0_H0 ;  /* 0x20000005ff0d7230 */ /* 0x100fe20000004100 */
[----:B------:R-:W-:Y:S01]  /*2ef0*/  ISETP.GE.AND.EX P4, PT, R23, UR17, PT, P0 ;  /* 0x0000001117007c0c */ /* 0x000fe2000bf86300 */
[----:B------:R-:W-:Y:S01]  /*2f00*/  HADD2.F32 R5, -RZ, R5.H1_H1 ;  /* 0x30000005ff057230 */ /* 0x000fe20000004100 */
[----:B------:R-:W-:Y:S01]  /*2f10*/  ISETP.GE.U32.AND P0, PT, R28, UR16, PT ;  /* 0x000000101c007c0c */ /* 0x000fe2000bf06070 */
[--C-:B0-----:R-:W-:Y:S02]  /*2f20*/  HADD2.F32 R15, -RZ, R7.reuse.H0_H0 ;  /* 0x20000007ff0f7230 */ /* 0x101fe40000004100 */
[--C-:B------:R-:W-:Y:S01]  /*2f30*/  FADD.FTZ R4, R13, -R22.reuse ;  /* 0x800000160d047221 */ /* 0x100fe20000010000 */
[----:B------:R-:W-:Y:S02]  /*2f40*/  HADD2.F32 R7, -RZ, R7.H1_H1 ;  /* 0x30000007ff077230 */ /* 0x000fe40000004100 */
[--C-:B------:R-:W-:Y:S01]  /*2f50*/  FADD.FTZ R5, R5, -R22.reuse ;  /* 0x8000001605057221 */ /* 0x100fe20000010000 */
[----:B------:R-:W-:Y:S01]  /*2f60*/  ISETP.LT.U32.AND P4, PT, R33, 0x100, !P4 ;  /* 0x000001002100780c */ /* 0x000fe20006781070 */
[--C-:B------:R-:W-:Y:S01]  /*2f70*/  FADD.FTZ R15, R15, -R22.reuse ;  /* 0x800000160f0f7221 */ /* 0x100fe20000010000 */
[----:B------:R-:W-:Y:S01]  /*2f80*/  FADD.FTZ R14, R7, -R22 ;  /* 0x80000016070e7221 */ /* 0x000fe20000010000 */
[----:B------:R-:W-:Y:S01]  /*2f90*/  FMUL.FTZ R7, R4, UR6 ;  /* 0x0000000604077c20 */ /* 0x000fe20008410000 */
[----:B------:R-:W-:Y:S01]  /*2fa0*/  FMUL.FTZ R24, R5, UR6 ;  /* 0x0000000605187c20 */ /* 0x000fe20008410000 */
[----:B------:R-:W-:Y:S01]  /*2fb0*/  FMUL.FTZ R15, R15, UR6 ;  /* 0x000000060f0f7c20 */ /* 0x000fe20008410000 */
[----:B------:R-:W-:Y:S01]  /*2fc0*/  FMUL.FTZ R14, R14, UR6 ;  /* 0x000000060e0e7c20 */ /* 0x000fe20008410000 */
        /* <DEDUP_REMOVED lines=13> */
.L_x_2516:
        /* <DEDUP_REMOVED lines=16> */
.L_x_2518:
[----:B------:R-:W-:Y:S05]  /*31a0*/  BSYNC B0 ;  /* 0x0000000000007941 */ /* 0x000fea0003800000 */
.L_x_2517:
        /* <DEDUP_REMOVED lines=14> */
.L_x_2519:
[----:B------:R-:W-:Y:S04]  /*3290*/  BSSY B0, `(.L_x_2520) ;  /* 0x000000e000007945 */ /* 0x000fe80003800000 */
[----:B------:R-:W-:Y:S05]  /*32a0*/  @!P4 BRA `(.L_x_2521) ;  /* 0x000000000030c947 */ /* 0x000fea0003800000 */
        /* <DEDUP_REMOVED lines=12> */
.L_x_2521:
[----:B------:R-:W-:Y:S05]  /*3370*/  BSYNC B0 ;  /* 0x0000000000007941 */ /* 0x000fea0003800000 */
.L_x_2520:
[--C-:B------:R-:W-:Y:S01]  /*3380*/  HADD2.F32 R3, -RZ, R6.reuse.H0_H0 ;  /* 0x20000006ff037230 */ /* 0x100fe20000004100 */
[----:B------:R-:W-:Y:S01]  /*3390*/  ISETP.GE.U32.AND P4, PT, R27, UR16, PT ;  /* 0x000000101b007c0c */ /* 0x000fe2000bf86070 */
[----:B------:R-:W-:Y:S01]  /*33a0*/  HADD2.F32 R5, -RZ, R6.H1_H1 ;  /* 0x30000006ff057230 */ /* 0x000fe20000004100 */
[----:B------:R-:W-:Y:S01]  /*33b0*/  ISETP.GE.U32.AND P5, PT, R29, UR16, PT ;  /* 0x000000101d007c0c */ /* 0x000fe2000bfa6070 */
[--C-:B0-----:R-:W-:Y:S02]  /*33c0*/  HADD2.F32 R13, -RZ, R16.reuse.H0_H0 ;  /* 0x20000010ff0d7230 */ /* 0x101fe40000004100 */
[--C-:B------:R-:W-:Y:S01]  /*33d0*/  FADD.FTZ R3, R3, -R22.reuse ;  /* 0x8000001603037221 */ /* 0x100fe20000010000 */
[----:B------:R-:W-:Y:S02]  /*33e0*/  HADD2.F32 R15, -RZ, R16.H1_H1 ;  /* 0x30000010ff0f7230 */ /* 0x000fe40000004100 */
[----:B------:R-:W-:Y:S01]  /*33f0*/  FADD.FTZ R4, R5, -R22 ;  /* 0x8000001605047221 */ /* 0x000fe20000010000 */
[----:B------:R-:W-:-:S02]  /*3400*/  HADD2.F32 R23, -RZ, R17.H0_H0 ;  /* 0x20000011ff177230 */ /* 0x000fc40000004100 */
[--C-:B------:R-:W-:Y:S01]  /*3410*/  FADD.FTZ R5, R13, -R22.reuse ;  /* 0x800000160d057221 */ /* 0x100fe20000010000 */
[----:B------:R-:W-:Y:S02]  /*3420*/  HADD2.F32 R17, -RZ, R17.H1_H1 ;  /* 0x30000011ff117230 */ /* 0x000fe40000004100 */
[--C-:B------:R-:W-:Y:S01]  /*3430*/  FADD.FTZ R6, R15, -R22.reuse ;  /* 0x800000160f067221 */ /* 0x100fe20000010000 */
[----:B------:R-:W-:Y:S01]  /*3440*/  FMUL.FTZ R3, R3, UR6 ;  /* 0x0000000603037c20 */ /* 0x000fe20008410000 */
[--C-:B------:R-:W-:Y:S01]  /*3450*/  FADD.FTZ R12, R23, -R22.reuse ;  /* 0x80000016170c7221 */ /* 0x100fe20000010000 */
[----:B------:R-:W-:Y:S01]  /*3460*/  FMUL.FTZ R5, R5, UR6 ;  /* 0x0000000605057c20 */ /* 0x000fe20008410000 */
[----:B------:R-:W-:Y:S01]  /*3470*/  FADD.FTZ R22, R17, -R22 ;  /* 0x8000001611167221 */ /* 0x000fe20000010000 */
        /* <DEDUP_REMOVED lines=9> */
[----:B------:R-:W-:Y:S01]  /*3510*/  FFMA.FTZ R8, R10, R13, R8 ;  /* 0x0000000d0a087223 */ /* 0x000fe20000010008 */
[C-C-:B------:R-:W-:Y:S01]  /*3520*/  FFMA.FTZ R10, R11.reuse, R6, R9.reuse ;  /* 0x000000060b0a7223 */ /* 0x140fe20000010009 */
[--C-:B------:R-:W-:Y:S01]  /*3530*/  FFMA.FTZ R13, R11, R22, R9.reuse ;  /* 0x000000160b0d7223 */ /* 0x100fe20000010009 */
[----:B------:R-:W-:Y:S01]  /*3540*/  ISETP.LT.U32.AND P0, PT, R33, 0x100, !P0 ;  /* 0x000001002100780c */ /* 0x000fe20004701070 */
[----:B------:R-:W-:Y:S01]  /*3550*/  FFMA.FTZ R9, R11, R4, R9 ;  /* 0x000000040b097223 */ /* 0x000fe20000010009 */
        /* <DEDUP_REMOVED lines=13> */
.L_x_2522:
        /* <DEDUP_REMOVED lines=14> */
.L_x_2524:
[----:B------:R-:W-:Y:S05]  /*3710*/  BSYNC B0 ;  /* 0x0000000000007941 */ /* 0x000fea0003800000 */
.L_x_2523:
        /* <DEDUP_REMOVED lines=11> */
.L_x_2525:
[----:B------:R-:W-:Y:S04]  /*37d0*/  BSSY B0, `(.L_x_2526) ;  /* 0x000000e000007945 */ /* 0x000fe80003800000 */
[----:B------:R-:W-:Y:S05]  /*37e0*/  @!P4 BRA `(.L_x_2527) ;  /* 0x000000000030c947 */ /* 0x000fea0003800000 */
[----:B------:R-:W-:Y:S01]  /*37f0*/  ULDC.64 UR14, c[0x0][0x270] ;  /* 0x00009c00000e7ab9 */ /* 0x000fe20000000a00 */
[----:B------:R-:W-:Y:S01]  /*3800*/  MOV R4, R20 ;  /* 0x0000001400047202 */ /* 0x000fe20000000f00 */
[----:B0-----:R-:W-:Y:S01]  /*3810*/  IMAD R6, R36, UR14, RZ ;  /* 0x0000000e24067c24 */ /* 0x001fe2000f8e02ff */
        /* <DEDUP_REMOVED lines=9> */
.L_x_2527:
[----:B------:R-:W-:Y:S05]  /*38b0*/  BSYNC B0 ;  /* 0x0000000000007941 */ /* 0x000fea0003800000 */
.L_x_2526:
[----:B------:R-:W-:Y:S05]  /*38c0*/  @!P6 BRA `(.L_x_2528) ;  /* 0x000000000028e947 */ /* 0x000fea0003800000 */
[----:B-1----:R-:W-:Y:S01]  /*38d0*/  FMUL.FTZ R3, R8, -1.4426950216293334961 ;  /* 0xbfb8aa3b08037820 */ /* 0x002fe20000410000 */
        /* <DEDUP_REMOVED lines=9> */
.L_x_2528:
[----:B------:R-:W-:Y:S04]  /*3970*/  BSSY B0, `(.L_x_2529) ;  /* 0x000000e000007945 */ /* 0x000fe80003800000 */
[----:B------:R-:W-:Y:S05]  /*3980*/  @!P5 BRA `(.L_x_2530) ;  /* 0x000000000030d947 */ /* 0x000fea0003800000 */
[----:B------:R-:W-:Y:S01]  /*3990*/  ULDC.64 UR6, c[0x0][0x270] ;  /* 0x00009c0000067ab9 */ /* 0x000fe20000000a00 */
[----:B01----:R-:W-:Y:S01]  /*39a0*/  MOV R6, R20 ;  /* 0x0000001400067202 */ /* 0x003fe20000000f00 */
        /* <DEDUP_REMOVED lines=10> */
.L_x_2530:
[----:B------:R-:W-:Y:S05]  /*3a50*/  BSYNC B0 ;  /* 0x0000000000007941 */ /* 0x000fea0003800000 */
.L_x_2529:
[----:B------:R-:W-:Y:S02]  /*3a60*/  UIADD3 UR12, UR11, UR12, URZ ;  /* 0x0000000c0b0c7290 */ /* 0x000fe4000fffe03f */
[----:B------:R-:W-:Y:S02]  /*3a70*/  UIADD3 UR4, UR4, 0x1, URZ ;  /* 0x0000000104047890 */ /* 0x000fe4000fffe03f */
[----:B------:R-:W-:-:S06]  /*3a80*/  UISETP.GE.AND UP0, UPT, UR12, UR5, UPT ;  /* 0x000000050c00728c */ /* 0x000fcc000bf06270 */
[----:B------:R-:W-:-:S13]  /*3a90*/  PLOP3.LUT P0, PT, PT, PT, UP0, 0x80, 0x0 ;  /* 0x000000000000781c */ /* 0x000fda0003f0f008 */
[----:B------:R-:W-:Y:S05]  /*3aa0*/  @!P0 BRA `(.L_x_2531) ;  /* 0xffffffc800088947 */ /* 0x000fea000383ffff */
[----:B------:R-:W-:Y:S05]  /*3ab0*/  EXIT ;  /* 0x000000000000794d */ /* 0x000fea0003800000 */
.L_x_2532:
        /* <DEDUP_REMOVED lines=12> */
.L_x_3346:


//--------------------- .text._Z35group_norm_nhwc_fwd_one_pass_kernelI11Fp16IOFp32WLi512ELi16ELi256EEv26Group_norm_nhwc_fwd_params --------------------------
	.section	.text._Z35group_norm_nhwc_fwd_one_pass_kernelI11Fp16IOFp32WLi512ELi16ELi256EEv26Group_norm_nhwc_fwd_params,"ax",@progbits
	.align	128
        .global         _Z35group_norm_nhwc_fwd_one_pass_kernelI11Fp16IOFp32WLi512ELi16ELi256EEv26Group_norm_nhwc_fwd_params
        .type           _Z35group_norm_nhwc_fwd_one_pass_kernelI11Fp16IOFp32WLi512ELi16ELi256EEv26Group_norm_nhwc_fwd_params,@function
        .size           _Z35group_norm_nhwc_fwd_one_pass_kernelI11Fp16IOFp32WLi512ELi16ELi256EEv26Group_norm_nhwc_fwd_params,(.L_x_3347 - _Z35group_norm_nhwc_fwd_one_pass_kernelI11Fp16IOFp32WLi512ELi16ELi256EEv26Group_norm_nhwc_fwd_params)
        .other          _Z35group_norm_nhwc_fwd_one_pass_kernelI11Fp16IOFp32WLi512ELi16ELi256EEv26Group_norm_nhwc_fwd_params,@"STO_CUDA_ENTRY STV_DEFAULT"
_Z35group_norm_nhwc_fwd_one_pass_kernelI11Fp16IOFp32WLi512ELi16ELi256EEv26Group_norm_nhwc_fwd_params:
.text._Z35group_norm_nhwc_fwd_one_pass_kernelI11Fp16IOFp32WLi512ELi16ELi256EEv26Group_norm_nhwc_fwd_params:
        /* <DEDUP_REMOVED lines=8> */
[----:B------:R-:W-:Y:S01]  /*0080*/  ULDC.U8 UR9, c[0x0][0x28c] ;  /* 0x0000a30000097ab9 */ /* 0x000fe20000000000 */
[----:B------:R-:W-:Y:S01]  /*0090*/  UMOV UR4, URZ ;  /* 0x0000003f00047c82 */ /* 0x000fe20008000000 */
[----:B------:R-:W-:-:S05]  /*00a0*/  ULDC.64 UR10, c[0x0][0x208] ;  /* 0x00008200000a7ab9 */ /* 0x000fca0000000a00 */
.L_x_2594:
[----:B01234-:R-:W0:Y:S01]  /*00b0*/  LDC R9, c[0x0][0x288] ;  /* 0x0000a200ff097b82 */ /* 0x01fe220000000800 */
[----:B------:R-:W1:Y:S01]  /*00c0*/  S2R R20, SR_TID.X ;  /* 0x0000000000147919 */ /* 0x000e620000002100 */
[----:B------:R-:W-:Y:S01]  /*00d0*/  ULDC.64 UR14, c[0x0][0x278] ;  /* 0x00009e00000e7ab9 */ /* 0x000fe20000000a00 */
[----:B------:R-:W-:-:S05]  /*00e0*/  ULDC.64 UR12, c[0x0][0x280] ;  /* 0x0000a000000c7ab9 */ /* 0x000fca0000000a00 */
[----:B------:R-:W2:Y:S01]  /*00f0*/  S2UR UR6, SR_CTAID.X ;  /* 0x00000000000679c3 */ /* 0x000ea20000002500 */
[----:B0-----:R-:W-:-:S04]  /*0100*/  IABS R5, R9 ;  /* 0x0000000900057213 */ /* 0x001fc80000000000 */
[----:B------:R-:W0:Y:S01]  /*0110*/  I2F.RP R0, R5 ;  /* 0x0000000500007306 */ /* 0x000e220000209400 */
[C---:B-1----:R-:W-:Y:S02]  /*0120*/  ISETP.GT.U32.AND P4, PT, R20.reuse, 0xff, PT ;  /* 0x000000ff1400780c */ /* 0x042fe40003f84070 */
[----:B------:R-:W-:-:S04]  /*0130*/  SHF.L.U32 R6, R20, 0x1, RZ ;  /* 0x0000000114067819 */ /* 0x000fc800000006ff */
[----:B------:R-:W-:Y:S01]  /*0140*/  LOP3.LUT R51, R6, 0xe, RZ, 0xc0, !PT ;  /* 0x0000000e06337812 */ /* 0x000fe200078ec0ff */
[----:B0-----:R-:W0:Y:S02]  /*0150*/  MUFU.RCP R0, R0 ;  /* 0x0000000000007308 */ /* 0x001e240000001000 */
[----:B0-----:R-:W-:-:S06]  /*0160*/  IADD3 R2, R0, 0xffffffe, RZ ;  /* 0x0ffffffe00027810 */ /* 0x001fcc0007ffe0ff */
[----:B------:R0:W1:Y:S02]  /*0170*/  F2I.FTZ.U32.TRUNC.NTZ R3, R2 ;  /* 0x0000000200037305 */ /* 0x000064000021f000 */
[----:B0-----:R-:W-:Y:S01]  /*0180*/  HFMA2.MMA R2, -RZ, RZ, 0, 0 ;  /* 0x00000000ff027435 */ /* 0x001fe200000001ff */
[----:B-1----:R-:W-:-:S05]  /*0190*/  IADD3 R4, RZ, -R3, RZ ;  /* 0x80000003ff047210 */ /* 0x002fca0007ffe0ff */
[----:B------:R-:W-:Y:S01]  /*01a0*/  IMAD R7, R4, R5, RZ ;  /* 0x0000000504077224 */ /* 0x000fe200078e02ff */
[----:B------:R-:W-:-:S03]  /*01b0*/  IABS R4, UR5 ;  /* 0x0000000500047c13 */ /* 0x000fc60008000000 */
[----:B------:R-:W-:Y:S02]  /*01c0*/  IMAD.HI.U32 R3, R3, R7, R2 ;  /* 0x0000000703037227 */ /* 0x000fe400078e0002 */
[----:B------:R-:W2:Y:S04]  /*01d0*/  LDC R7, c[0x0][0x294] ;  /* 0x0000a500ff077b82 */ /* 0x000ea80000000800 */
[----:B------:R-:W-:-:S05]  /*01e0*/  IMAD.HI.U32 R3, R3, R4, RZ ;  /* 0x0000000403037227 */ /* 0x000fca00078e00ff */
[----:B------:R-:W-:-:S05]  /*01f0*/  IADD3 R0, -R3, RZ, RZ ;  /* 0x000000ff03007210 */ /* 0x000fca0007ffe1ff */
[----:B------:R-:W-:-:S05]  /*0200*/  IMAD R0, R5, R0, R4 ;  /* 0x0000000005007224 */ /* 0x000fca00078e0204 */
[----:B------:R-:W-:-:S13]  /*0210*/  ISETP.GT.U32.AND P1, PT, R5, R0, PT ;  /* 0x000000000500720c */ /* 0x000fda0003f24070 */
[-C--:B------:R-:W-:Y:S02]  /*0220*/  @!P1 IADD3 R0, R0, -R5.reuse, RZ ;  /* 0x8000000500009210 */ /* 0x080fe40007ffe0ff */
[----:B------:R-:W-:Y:S02]  /*0230*/  @!P1 IADD3 R3, R3, 0x1, RZ ;  /* 0x0000000103039810 */ /* 0x000fe40007ffe0ff */
[----:B------:R-:W-:Y:S02]  /*0240*/  ISETP.GE.U32.AND P0, PT, R0, R5, PT ;  /* 0x000000050000720c */ /* 0x000fe40003f06070 */
[C---:B------:R-:W-:Y:S02]  /*0250*/  LOP3.LUT R0, R9.reuse, UR5, RZ, 0x3c, !PT ;  /* 0x0000000509007c12 */ /* 0x040fe4000f8e3cff */
[----:B------:R-:W-:Y:S02]  /*0260*/  ISETP.NE.AND P1, PT, R9, RZ, PT ;  /* 0x000000ff0900720c */ /* 0x000fe40003f25270 */
[----:B------:R-:W-:-:S02]  /*0270*/  ISETP.GE.AND P2, PT, R0, RZ, PT ;  /* 0x000000ff0000720c */ /* 0x000fc40003f46270 */
[----:B------:R-:W-:-:S05]  /*0280*/  SHF.R.U32.HI R0, RZ, 0x3, R20 ;  /* 0x00000003ff007819 */ /* 0x000fca0000011614 */
[----:B------:R-:W-:Y:S01]  /*0290*/  @P0 IADD3 R3, R3, 0x1, RZ ;  /* 0x0000000103030810 */ /* 0x000fe20007ffe0ff */
[----:B--2---:R-:W-:-:S03]  /*02a0*/  IMAD R0, R7, UR6, R0 ;  /* 0x0000000607007c24 */ /* 0x004fc6000f8e0200 */
[----:B------:R-:W-:Y:S02]  /*02b0*/  MOV R47, R3 ;  /* 0x00000003002f7202 */ /* 0x000fe40000000f00 */
[C---:B------:R-:W-:Y:S02]  /*02c0*/  ISETP.GE.U32.AND P0, PT, R0.reuse, UR14, PT ;  /* 0x0000000e00007c0c */ /* 0x040fe4000bf06070 */
[----:B------:R-:W-:Y:S02]  /*02d0*/  SHF.R.S32.HI R3, RZ, 0x1f, R0 ;  /* 0x0000001fff037819 */ /* 0x000fe40000011400 */
[----:B------:R-:W-:Y:S02]  /*02e0*/  IADD3 R2, R0, 0x20, RZ ;  /* 0x0000002000027810 */ /* 0x000fe40007ffe0ff */
[----:B------:R-:W-:Y:S02]  /*02f0*/  ISETP.GE.OR.EX P5, PT, R3, UR15, P4, P0 ;  /* 0x0000000f03007c0c */ /* 0x000fe4000a7a6700 */
[----:B------:R-:W-:-:S02]  /*0300*/  ISETP.GE.U32.AND P0, PT, R2, UR14, PT ;  /* 0x0000000e02007c0c */ /* 0x000fc4000bf06070 */
[----:B------:R-:W-:Y:S02]  /*0310*/  SHF.R.S32.HI R5, RZ, 0x1f, R2 ;  /* 0x0000001fff057819 */ /* 0x000fe40000011402 */
[----:B------:R-:W-:Y:S02]  /*0320*/  IADD3 R4, R0, 0x40, RZ ;  /* 0x0000004000047810 */ /* 0x000fe40007ffe0ff */
[----:B------:R-:W-:Y:S02]  /*0330*/  @!P2 IADD3 R47, -R47, RZ, RZ ;  /* 0x000000ff2f2fa210 */ /* 0x000fe40007ffe1ff */
[----:B------:R-:W-:Y:S02]  /*0340*/  @!P1 LOP3.LUT R47, RZ, R9, RZ, 0x33, !PT ;  /* 0x00000009ff2f9212 */ /* 0x000fe400078e33ff */
[----:B------:R-:W-:Y:S01]  /*0350*/  ISETP.GE.OR.EX P0, PT, R5, UR15, P4, P0 ;  /* 0x0000000f05007c0c */ /* 0x000fe2000a706700 */
[----:B------:R-:W0:Y:S01]  /*0360*/  @!P5 LDC.64 R10, c[0x0][0x270] ;  /* 0x00009c00ff0adb82 */ /* 0x000e220000000a00 */
[----:B------:R-:W-:-:S02]  /*0370*/  ISETP.GE.U32.AND P1, PT, R4, UR14, PT ;  /* 0x0000000e04007c0c */ /* 0x000fc4000bf26070 */
[----:B------:R-:W-:Y:S02]  /*0380*/  SHF.R.S32.HI R7, RZ, 0x1f, R4 ;  /* 0x0000001fff077819 */ /* 0x000fe40000011404 */
[----:B------:R-:W-:Y:S02]  /*0390*/  IADD3 R6, R0, 0x80, RZ ;  /* 0x0000008000067810 */ /* 0x000fe40007ffe0ff */
[----:B------:R-:W-:Y:S01]  /*03a0*/  ISETP.GE.OR.EX P1, PT, R7, UR15, P4, P1 ;  /* 0x0000000f07007c0c */ /* 0x000fe2000a726710 */
[----:B------:R-:W1:Y:S01]  /*03b0*/  @!P5 LDC.64 R14, c[0x0][0x220] ;  /* 0x00008800ff0edb82 */ /* 0x000e620000000a00 */
[----:B------:R-:W-:Y:S02]  /*03c0*/  IADD3 R50, -R47, RZ, RZ ;  /* 0x000000ff2f327210 */ /* 0x000fe40007ffe1ff */
[----:B------:R-:W-:Y:S02]  /*03d0*/  ISETP.GE.U32.AND P3, PT, R6, UR14, PT ;  /* 0x0000000e06007c0c */ /* 0x000fe4000bf66070 */
[----:B------:R-:W-:Y:S01]  /*03e0*/  SHF.R.S32.HI R27, RZ, 0x1f, R6 ;  /* 0x0000001fff1b7819 */ /* 0x000fe20000011406 */
[----:B------:R-:W-:Y:S01]  /*03f0*/  IMAD R50, R9, R50, UR5 ;  /* 0x0000000509327e24 */ /* 0x000fe2000f8e0232 */
[----:B------:R-:W-:Y:S01]  /*0400*/  P2R R45, PR, RZ, 0x20 ;  /* 0x00000020ff2d7803 */ /* 0x000fe20000000000 */
[----:B------:R-:W2:Y:S01]  /*0410*/  @!P0 LDC.64 R22, c[0x0][0x270] ;  /* 0x00009c00ff168b82 */ /* 0x000ea20000000a00 */
[----:B------:R-:W-:-:S02]  /*0420*/  IADD3 R21, R0, 0x60, RZ ;  /* 0x0000006000157810 */ /* 0x000fc40007ffe0ff */
[----:B------:R-:W-:Y:S02]  /*0430*/  ISETP.GE.OR.EX P5, PT, R27, UR15, P4, P3 ;  /* 0x0000000f1b007c0c */ /* 0x000fe4000a7a6730 */
[----:B------:R-:W-:Y:S02]  /*0440*/  ISETP.NE.AND P3, PT, R45, RZ, PT ;  /* 0x000000ff2d00720c */ /* 0x000fe40003f65270 */
[----:B------:R-:W-:Y:S01]  /*0450*/  ISETP.GE.U32.AND P2, PT, R21, UR14, PT ;  /* 0x0000000e15007c0c */ /* 0x000fe2000bf46070 */
[----:B------:R-:W3:Y:S01]  /*0460*/  @!P1 LDC.64 R18, c[0x0][0x270] ;  /* 0x00009c00ff129b82 */ /* 0x000ee20000000a00 */
[----:B------:R-:W-:Y:S02]  /*0470*/  SHF.R.S32.HI R8, RZ, 0x1f, R47 ;  /* 0x0000001fff087819 */ /* 0x000fe4000001142f */
[----:B------:R-:W-:Y:S02]  /*0480*/  SHF.R.S32.HI R29, RZ, 0x1f, R21 ;  /* 0x0000001fff1d7819 */ /* 0x000fe40000011415 */
[----:B------:R-:W-:Y:S01]  /*0490*/  LEA R50, R50, R51, 0x4 ;  /* 0x0000003332327211 */ /* 0x000fe200078e20ff */
[----:B------:R-:W-:Y:S01]  /*04a0*/  IMAD R8, R8, UR12, RZ ;  /* 0x0000000c08087c24 */ /* 0x000fe2000f8e02ff */
[----:B------:R-:W-:Y:S01]  /*04b0*/  ISETP.GE.OR.EX P6, PT, R29, UR15, P4, P2 ;  /* 0x0000000f1d007c0c */ /* 0x000fe2000a7c6720 */
[----:B------:R-:W4:Y:S01]  /*04c0*/  @!P0 LDC.64 R12, c[0x0][0x220] ;  /* 0x00008800ff0c8b82 */ /* 0x000f220000000a00 */
[----:B------:R-:W-:Y:S01]  /*04d0*/  SHF.R.S32.HI R51, RZ, 0x1f, R50 ;  /* 0x0000001fff337819 */ /* 0x000fe20000011432 */
[----:B------:R-:W-:Y:S01]  /*04e0*/  IMAD R49, R47, UR13, R8 ;  /* 0x0000000d2f317c24 */ /* 0x000fe2000f8e0208 */
[----:B------:R-:W-:Y:S01]  /*04f0*/  P2R R44, PR, RZ, 0x40 ;  /* 0x00000040ff2c7803 */ /* 0x000fe20000000000 */
[----:B0-----:R-:W-:Y:S01]  /*0500*/  @!P3 IMAD R8, R3, R10, RZ ;  /* 0x0000000a0308b224 */ /* 0x001fe200078e02ff */
[----:B------:R-:W-:Y:S01]  /*0510*/  P2R R43, PR, RZ, 0x20 ;  /* 0x00000020ff2b7803 */ /* 0x000fe20000000000 */
[----:B------:R-:W-:Y:S01]  /*0520*/  IMAD.WIDE.U32 R46, R47, UR12, R50 ;  /* 0x0000000c2f2e7c25 */ /* 0x000fe2000f8e0032 */
[----:B------:R-:W-:Y:S01]  /*0530*/  ULDC.64 UR12, c[0x0][0x278] ;  /* 0x00009e00000c7ab9 */ /* 0x000fe20000000a00 */
[----:B------:R-:W0:Y:S02]  /*0540*/  @!P1 LDC.64 R24, c[0x0][0x220] ;  /* 0x00008800ff189b82 */ /* 0x000e240000000a00 */
[----:B------:R-:W-:Y:S01]  /*0550*/  @!P3 IMAD R31, R0, R11, R8 ;  /* 0x0000000b001fb224 */ /* 0x000fe200078e0208 */
[----:B------:R-:W-:Y:S01]  /*0560*/  IADD3 R49, R47, R49, RZ ;  /* 0x000000312f317210 */ /* 0x000fe20007ffe0ff */
[----:B--2---:R-:W-:Y:S01]  /*0570*/  @!P0 IMAD R26, R5, R22, RZ ;  /* 0x00000016051a8224 */ /* 0x004fe200078e02ff */
[----:B------:R-:W-:-:S02]  /*0580*/  @!P3 MOV R48, R46 ;  /* 0x0000002e0030b202 */ /* 0x000fc40000000f00 */
[----:B------:R-:W-:Y:S01]  /*0590*/  @!P0 MOV R30, R46 ;  /* 0x0000002e001e8202 */ /* 0x000fe20000000f00 */
[----:B------:R-:W2:Y:S01]  /*05a0*/  @!P6 LDC.64 R8, c[0x0][0x270] ;  /* 0x00009c00ff08eb82 */ /* 0x000ea20000000a00 */
[----:B------:R-:W-:Y:S02]  /*05b0*/  @!P0 IMAD R33, R2, R23, R26 ;  /* 0x0000001702218224 */ /* 0x000fe400078e021a */
[----:B------:R-:W-:-:S04]  /*05c0*/  @!P3 IMAD.WIDE.U32 R16, R0, R10, R48 ;  /* 0x0000000a0010b225 */ /* 0x000fc800078e0030 */
[----:B---3--:R-:W-:Y:S01]  /*05d0*/  @!P1 IMAD R23, R7, R18, RZ ;  /* 0x0000001207179224 */ /* 0x008fe200078e02ff */
[----:B------:R-:W3:Y:S01]  /*05e0*/  @!P5 LDC.64 R10, c[0x0][0x270] ;  /* 0x00009c00ff0adb82 */ /* 0x000ee20000000a00 */
[----:B------:R-:W-:Y:S02]  /*05f0*/  @!P3 IADD3 R17, R17, R31, RZ ;  /* 0x0000001f1111b210 */ /* 0x000fe40007ffe0ff */
[----:B------:R-:W-:Y:S01]  /*0600*/  @!P0 MOV R31, R49 ;  /* 0x00000031001f8202 */ /* 0x000fe20000000f00 */
[----:B------:R-:W-:Y:S01]  /*0610*/  @!P1 IMAD R35, R4, R19, R23 ;  /* 0x0000001304239224 */ /* 0x000fe200078e0217 */
[----:B-1----:R-:W-:Y:S02]  /*0620*/  @!P3 LEA R14, P2, R16, R14, 0x1 ;  /* 0x0000000e100eb211 */ /* 0x002fe400078408ff */
[----:B------:R-:W-:Y:S01]  /*0630*/  @!P1 MOV R23, R49 ;  /* 0x0000003100179202 */ /* 0x000fe20000000f00 */
[----:B------:R-:W-:Y:S01]  /*0640*/  @!P0 IMAD.WIDE.U32 R30, R2, R22, R30 ;  /* 0x00000016021e8225 */ /* 0x000fe200078e001e */
[----:B------:R-:W-:-:S02]  /*0650*/  @!P3 LEA.HI.X R15, R16, R15, R17, 0x1, P2 ;  /* 0x0000000f100fb211 */ /* 0x000fc400010f0c11 */
[----:B------:R-:W-:Y:S01]  /*0660*/  @!P1 MOV R22, R46 ;  /* 0x0000002e00169202 */ /* 0x000fe20000000f00 */
[----:B------:R-:W1:Y:S01]  /*0670*/  @!P6 LDC.64 R16, c[0x0][0x220] ;  /* 0x00008800ff10eb82 */ /* 0x000e620000000a00 */
[----:B------:R-:W-:Y:S02]  /*0680*/  @!P0 IADD3 R26, R31, R33, RZ ;  /* 0x000000211f1a8210 */ /* 0x000fe40007ffe0ff */
[----:B----4-:R-:W-:Y:S01]  /*0690*/  @!P0 LEA R12, P2, R30, R12, 0x1 ;  /* 0x0000000c1e0c8211 */ /* 0x010fe200078408ff */
[----:B------:R-:W-:-:S03]  /*06a0*/  @!P1 IMAD.WIDE.U32 R22, R4, R18, R22 ;  /* 0x0000001204169225 */ /* 0x000fc600078e0016 */
[----:B------:R-:W-:Y:S01]  /*06b0*/  @!P0 LEA.HI.X R13, R30, R13, R26, 0x1, P2 ;  /* 0x0000000d1e0d8211 */ /* 0x000fe200010f0c1a */
[----:B------:R-:W4:Y:S01]  /*06c0*/  @!P5 LDC.64 R18, c[0x0][0x220] ;  /* 0x00008800ff12db82 */ /* 0x000f220000000a00 */
[----:B--2---:R-:W-:Y:S01]  /*06d0*/  @!P6 IMAD R28, R29, R8, RZ ;  /* 0x000000081d1ce224 */ /* 0x004fe200078e02ff */
[----:B------:R-:W-:Y:S02]  /*06e0*/  @!P1 IADD3 R23, R23, R35, RZ ;  /* 0x0000002317179210 */ /* 0x000fe40007ffe0ff */
[C---:B0-----:R-:W-:Y:S01]  /*06f0*/  @!P1 LEA R24, P2, R22.reuse, R24, 0x1 ;  /* 0x0000001816189211 */ /* 0x041fe200078408ff */
[----:B------:R-:W-:Y:S01]  /*0700*/  @!P6 IMAD R29, R21, R9, R28 ;  /* 0x00000009151de224 */ /* 0x000fe200078e021c */
[----:B------:R-:W-:Y:S01]  /*0710*/  @!P6 MOV R26, R46 ;  /* 0x0000002e001ae202 */ /* 0x000fe20000000f00 */
[----:B---3--:R-:W-:Y:S01]  /*0720*/  @!P5 IMAD R28, R27, R10, RZ ;  /* 0x0000000a1b1cd224 */ /* 0x008fe200078e02ff */
[----:B------:R-:W-:Y:S02]  /*0730*/  @!P6 MOV R27, R49 ;  /* 0x00000031001be202 */ /* 0x000fe40000000f00 */
[----:B------:R-:W-:-:S02]  /*0740*/  @!P1 LEA.HI.X R25, R22, R25, R23, 0x1, P2 ;  /* 0x0000001916199211 */ /* 0x000fc400010f0c17 */
[----:B------:R-:W-:Y:S01]  /*0750*/  @!P5 MOV R22, R46 ;  /* 0x0000002e0016d202 */ /* 0x000fe20000000f00 */
[----:B------:R-:W-:Y:S01]  /*0760*/  @!P6 IMAD.WIDE.U32 R8, R21, R8, R26 ;  /* 0x000000081508e225 */ /* 0x000fe200078e001a */
[----:B------:R-:W-:-:S03]  /*0770*/  @!P5 MOV R23, R49 ;  /* 0x000000310017d202 */ /* 0x000fc60000000f00 */
[----:B------:R-:W-:Y:S01]  /*0780*/  @!P5 IMAD R21, R6, R11, R28 ;  /* 0x0000000b0615d224 */ /* 0x000fe200078e021c */
[----:B-1----:R-:W-:Y:S01]  /*0790*/  @!P6 LEA R16, P2, R8, R16, 0x1 ;  /* 0x000000100810e211 */ /* 0x002fe200078408ff */
[----:B------:R-:W-:Y:S01]  /*07a0*/  @!P5 IMAD.WIDE.U32 R10, R6, R10, R22 ;  /* 0x0000000a060ad225 */ /* 0x000fe200078e0016 */
[----:B------:R-:W-:-:S04]  /*07b0*/  @!P6 IADD3 R6, R9, R29, RZ ;  /* 0x0000001d0906e210 */ /* 0x000fc80007ffe0ff */
[----:B------:R-:W-:Y:S02]  /*07c0*/  @!P6 LEA.HI.X R17, R8, R17, R6, 0x1, P2 ;  /* 0x000000110811e211 */ /* 0x000fe400010f0c06 */
[----:B------:R-:W-:Y:S02]  /*07d0*/  @!P5 IADD3 R6, R11, R21, RZ ;  /* 0x000000150b06d210 */ /* 0x000fe40007ffe0ff */
[----:B----4-:R-:W-:Y:S02]  /*07e0*/  @!P5 LEA R18, P2, R10, R18, 0x1 ;  /* 0x000000120a12d211 */ /* 0x010fe400078408ff */
[----:B------:R-:W-:Y:S02]  /*07f0*/  IADD3 R11, R0, 0xa0, RZ ;  /* 0x000000a0000b7810 */ /* 0x000fe40007ffe0ff */
[----:B------:R-:W-:Y:S02]  /*0800*/  @!P5 LEA.HI.X R19, R10, R19, R6, 0x1, P2 ;  /* 0x000000130a13d211 */ /* 0x000fe400010f0c06 */
[----:B------:R-:W-:-:S02]  /*0810*/  ISETP.GE.U32.AND P2, PT, R11, UR14, PT ;  /* 0x0000000e0b007c0c */ /* 0x000fc4000bf46070 */
[----:B------:R-:W-:-:S04]  /*0820*/  SHF.R.S32.HI R9, RZ, 0x1f, R11 ;  /* 0x0000001fff097819 */ /* 0x000fc8000001140b */
        /* <DEDUP_REMOVED lines=15> */
[----:B------:R-:W-:-:S02]  /*0920*/  P2R R21, PR, RZ, 0x40 ;  /* 0x00000040ff157803 */ /* 0x000fc40000000000 */
[----:B------:R-:W-:Y:S02]  /*0930*/  ISETP.GE.OR.EX P3, PT, R9, UR15, P4, P2 ;  /* 0x0000000f09007c0c */ /* 0x000fe4000a766720 */
[----:B------:R-:W-:Y:S02]  /*0940*/  ISETP.NE.AND P6, PT, R45, RZ, PT ;  /* 0x000000ff2d00720c */ /* 0x000fe40003fc5270 */
        /* <DEDUP_REMOVED lines=55> */
[----:B------:R-:W-:Y:S02]  /*0cc0*/  @!P3 LEA.HI.X R37, R10, R37, R6, 0x1, P2 ;  /* 0x000000250a25b211 */ /* 0x000fe400010f0c06 */
[----:B------:R-:W-:-:S04]  /*0cd0*/  IADD3 R6, R0, 0x140, RZ ;  /* 0x0000014000067810 */ /* 0x000fc80007ffe0ff */
[----:B------:R-:W-:Y:S02]  /*0ce0*/  SHF.R.S32.HI R9, RZ, 0x1f, R6 ;  /* 0x0000001fff097819 */ /* 0x000fe40000011406 */
[----:B------:R-:W-:-:S04]  /*0cf0*/  ISETP.GE.U32.AND P2, PT, R6, UR12, PT ;  /* 0x0000000c06007c0c */ /* 0x000fc8000bf46070 */
[----:B------:R-:W-:-:S13]  /*0d00*/  ISETP.GE.OR.EX P2, PT, R9, UR13, P4, P2 ;  /* 0x0000000d09007c0c */ /* 0x000fda000a746720 */
[----:B------:R-:W0:Y:S01]  /*0d10*/  @!P2 LDC.64 R10, c[0x0][0x270] ;  /* 0x00009c00ff0aab82 */ /* 0x000e220000000a00 */
[----:B------:R-:W-:Y:S02]  /*0d20*/  @!P2 MOV R22, R46 ;  /* 0x0000002e0016a202 */ /* 0x000fe40000000f00 */
[----:B------:R-:W-:-:S05]  /*0d30*/  @!P2 MOV R23, R49 ;  /* 0x000000310017a202 */ /* 0x000fca0000000f00 */
[----:B------:R-:W1:Y:S01]  /*0d40*/  @!P2 LDC.64 R34, c[0x0][0x220] ;  /* 0x00008800ff22ab82 */ /* 0x000e620000000a00 */
[-C--:B0-----:R-:W-:Y:S02]  /*0d50*/  @!P2 IMAD R8, R9, R10.reuse, RZ ;  /* 0x0000000a0908a224 */ /* 0x081fe400078e02ff */
[----:B------:R-:W-:-:S04]  /*0d60*/  @!P2 IMAD.WIDE.U32 R22, R6, R10, R22 ;  /* 0x0000000a0616a225 */ /* 0x000fc800078e0016 */
[----:B------:R-:W-:Y:S01]  /*0d70*/  @!P2 IMAD R11, R6, R11, R8 ;  /* 0x0000000b060ba224 */ /* 0x000fe200078e0208 */
[----:B-1----:R-:W-:-:S04]  /*0d80*/  @!P2 LEA R34, P3, R22, R34, 0x1 ;  /* 0x000000221622a211 */ /* 0x002fc800078608ff */
[----:B------:R-:W-:-:S04]  /*0d90*/  @!P2 IADD3 R8, R23, R11, RZ ;  /* 0x0000000b1708a210 */ /* 0x000fc80007ffe0ff */
[----:B------:R-:W-:Y:S02]  /*0da0*/  @!P2 LEA.HI.X R35, R22, R35, R8, 0x1, P3 ;  /* 0x000000231623a211 */ /* 0x000fe400018f0c08 */
[----:B------:R-:W-:-:S04]  /*0db0*/  IADD3 R8, R0, 0x160, RZ ;  /* 0x0000016000087810 */ /* 0x000fc80007ffe0ff */
[----:B------:R-:W-:Y:S02]  /*0dc0*/  SHF.R.S32.HI R23, RZ, 0x1f, R8 ;  /* 0x0000001fff177819 */ /* 0x000fe40000011408 */
[----:B------:R-:W-:-:S04]  /*0dd0*/  ISETP.GE.U32.AND P3, PT, R8, UR12, PT ;  /* 0x0000000c08007c0c */ /* 0x000fc8000bf66070 */
[----:B------:R-:W-:-:S13]  /*0de0*/  ISETP.GE.OR.EX P3, PT, R23, UR13, P4, P3 ;  /* 0x0000000d17007c0c */ /* 0x000fda000a766730 */
[----:B------:R-:W0:Y:S02]  /*0df0*/  @!P3 LDC.64 R10, c[0x0][0x270] ;  /* 0x00009c00ff0abb82 */ /* 0x000e240000000a00 */
[----:B0-----:R-:W-:Y:S01]  /*0e00*/  @!P3 IMAD R22, R23, R10, RZ ;  /* 0x0000000a1716b224 */ /* 0x001fe200078e02ff */
[----:B------:R-:W-:-:S03]  /*0e10*/  @!P3 MOV R23, R49 ;  /* 0x000000310017b202 */ /* 0x000fc60000000f00 */
[----:B------:R-:W-:Y:S01]  /*0e20*/  @!P3 IMAD R33, R8, R11, R22 ;  /* 0x0000000b0821b224 */ /* 0x000fe200078e0216 */
[----:B------:R-:W-:-:S05]  /*0e30*/  @!P3 MOV R22, R46 ;  /* 0x0000002e0016b202 */ /* 0x000fca0000000f00 */
[----:B------:R-:W-:Y:S02]  /*0e40*/  @!P3 IMAD.WIDE.U32 R10, R8, R10, R22 ;  /* 0x0000000a080ab225 */ /* 0x000fe400078e0016 */
[----:B------:R-:W0:Y:S03]  /*0e50*/  @!P3 LDC.64 R22, c[0x0][0x220] ;  /* 0x00008800ff16bb82 */ /* 0x000e260000000a00 */
[----:B------:R-:W-:Y:S02]  /*0e60*/  @!P3 IADD3 R11, R11, R33, RZ ;  /* 0x000000210b0bb210 */ /* 0x000fe40007ffe0ff */
[----:B0-----:R-:W-:-:S04]  /*0e70*/  @!P3 LEA R22, P5, R10, R22, 0x1 ;  /* 0x000000160a16b211 */ /* 0x001fc800078a08ff */
[----:B------:R-:W-:Y:S02]  /*0e80*/  @!P3 LEA.HI.X R23, R10, R23, R11, 0x1, P5 ;  /* 0x000000170a17b211 */ /* 0x000fe400028f0c0b */
[----:B------:R-:W-:-:S06]  /*0e90*/  CS2R R10, SRZ ;  /* 0x00000000000a7805 */ /* 0x000fcc000001ff00 */
[----:B------:R-:W2:Y:S01]  /*0ea0*/  @!P6 LDG.E R10, desc[UR10][R14.64] ;  /* 0x0000000a0e0ae981 */ /* 0x000ea2000c1e1900 */
[----:B------:R-:W-:-:S03]  /*0eb0*/  ISETP.NE.AND P6, PT, R44, RZ, PT ;  /* 0x000000ff2c00720c */ /* 0x000fc60003fc5270 */
[----:B------:R0:W3:Y:S02]  /*0ec0*/  @!P0 LDG.E R11, desc[UR10][R12.64] ;  /* 0x0000000a0c0b8981 */ /* 0x0000e4000c1e1900 */
[----:B0-----:R-:W-:-:S10]  /*0ed0*/  HFMA2.MMA R12, -RZ, RZ, 0, 0 ;  /* 0x00000000ff0c7435 */ /* 0x001fd400000001ff */
[----:B------:R-:W4:Y:S01]  /*0ee0*/  @!P1 LDG.E R12, desc[UR10][R24.64] ;  /* 0x0000000a180c9981 */ /* 0x000f22000c1e1900 */
[--C-:B--2---:R-:W-:Y:S02]  /*0ef0*/  HADD2.F32 R33, -RZ, R10.reuse.H1_H1 ;  /* 0x3000000aff217230 */ /* 0x104fe40000004100 */
[----:B------:R-:W-:Y:S02]  /*0f00*/  HADD2.F32 R32, -RZ, R10.H0_H0 ;  /* 0x2000000aff207230 */ /* 0x000fe40000004100 */
[----:B---3--:R-:W-:Y:S02]  /*0f10*/  HADD2.F32 R57, -RZ, R11.H1_H1 ;  /* 0x3000000bff397230 */ /* 0x008fe40000004100 */
[----:B------:R-:W-:Y:S01]  /*0f20*/  FMUL.FTZ R55, R33, R33 ;  /* 0x0000002121377220 */ /* 0x000fe20000410000 */
[----:B------:R-:W-:-:S03]  /*0f30*/  FADD.FTZ R33, R32, R33 ;  /* 0x0000002120217221 */ /* 0x000fc60000010000 */
[----:B------:R-:W-:Y:S01]  /*0f40*/  FFMA.FTZ R55, R32, R32, R55 ;  /* 0x0000002020377223 */ /* 0x000fe20000010037 */
[----:B------:R-:W-:Y:S02]  /*0f50*/  HADD2.F32 R32, -RZ, R11.H0_H0 ;  /* 0x2000000bff207230 */ /* 0x000fe40000004100 */
[----:B------:R-:W-:Y:S01]  /*0f60*/  FADD.FTZ R33, RZ, R33 ;  /* 0x00000021ff217221 */ /* 0x000fe20000010000 */
[----:B------:R-:W-:Y:S02]  /*0f70*/  FADD.FTZ R55, RZ, R55 ;  /* 0x00000037ff377221 */ /* 0x000fe40000010000 */
[----:B------:R-:W-:Y:S01]  /*0f80*/  FADD.FTZ R14, R32, R57 ;  /* 0x00000039200e7221 */ /* 0x000fe20000010000 */
[----:B------:R-:W-:-:S03]  /*0f90*/  FMUL.FTZ R57, R57, R57 ;  /* 0x0000003939397220 */ /* 0x000fc60000410000 */
[----:B------:R-:W-:Y:S01]  /*0fa0*/  FADD.FTZ R14, R33, R14 ;  /* 0x0000000e210e7221 */ /* 0x000fe20000010000 */
[----:B------:R-:W-:Y:S01]  /*0fb0*/  FFMA.FTZ R32, R32, R32, R57 ;  /* 0x0000002020207223 */ /* 0x000fe20000010039 */
[----:B----4-:R-:W-:-:S03]  /*0fc0*/  HADD2.F32 R33, -RZ, R12.H0_H0 ;  /* 0x2000000cff217230 */ /* 0x010fc60000004100 */
[----:B------:R-:W-:Y:S01]  /*0fd0*/  FADD.FTZ R55, R55, R32 ;  /* 0x0000002037377221 */ /* 0x000fe20000010000 */
[----:B------:R-:W-:-:S05]  /*0fe0*/  HADD2.F32 R54, -RZ, R12.H1_H1 ;  /* 0x3000000cff367230 */ /* 0x000fca0000004100 */
[----:B------:R-:W-:-:S04]  /*0ff0*/  FADD.FTZ R13, R33, R54 ;  /* 0x00000036210d7221 */ /* 0x000fc80000010000 */
[----:B------:R-:W-:Y:S01]  /*1000*/  FADD.FTZ R32, R14, R13 ;  /* 0x0000000d0e207221 */ /* 0x000fe20000010000 */
[----:B------:R-:W-:-:S06]  /*1010*/  MOV R14, RZ ;  /* 0x000000ff000e7202 */ /* 0x000fcc0000000f00 */
[----:B------:R-:W2:Y:S01]  /*1020*/  @!P6 LDG.E R14, desc[UR10][R16.64] ;  /* 0x0000000a100ee981 */ /* 0x000ea2000c1e1900 */
[----:B------:R-:W-:Y:S01]  /*1030*/  IADD3 R13, R0, 0x180, RZ ;  /* 0x00000180000d7810 */ /* 0x000fe20007ffe0ff */
[----:B------:R-:W-:Y:S01]  /*1040*/  FMUL.FTZ R54, R54, R54 ;  /* 0x0000003636367220 */ /* 0x000fe20000410000 */
[----:B------:R-:W-:Y:S02]  /*1050*/  ISETP.NE.AND P6, PT, R21, RZ, PT ;  /* 0x000000ff1500720c */ /* 0x000fe40003fc5270 */
[----:B------:R-:W-:Y:S02]  /*1060*/  SHF.R.S32.HI R15, RZ, 0x1f, R13 ;  /* 0x0000001fff0f7819 */ /* 0x000fe4000001140d */
[----:B------:R-:W-:Y:S01]  /*1070*/  ISETP.GE.U32.AND P5, PT, R13, UR12, PT ;  /* 0x0000000c0d007c0c */ /* 0x000fe2000bfa6070 */
[----:B------:R-:W-:-:S03]  /*1080*/  FFMA.FTZ R54, R33, R33, R54 ;  /* 0x0000002121367223 */ /* 0x000fc60000010036 */
[----:B------:R-:W-:Y:S01]  /*1090*/  ISETP.GE.OR.EX P4, PT, R15, UR13, P4, P5 ;  /* 0x0000000d0f007c0c */ /* 0x000fe2000a786750 */
[----:B------:R-:W-:Y:S01]  /*10a0*/  FADD.FTZ R25, R55, R54 ;  /* 0x0000003637197221 */ /* 0x000fe20000010000 */
[----:B------:R-:W-:Y:S01]  /*10b0*/  ISETP.NE.AND P5, PT, R43, RZ, PT ;  /* 0x000000ff2b00720c */ /* 0x000fe20003fa5270 */
[--C-:B--2---:R-:W-:Y:S02]  /*10c0*/  HADD2.F32 R24, -RZ, R14.reuse.H1_H1 ;  /* 0x3000000eff187230 */ /* 0x104fe40000004100 */
[----:B------:R-:W-:-:S03]  /*10d0*/  HADD2.F32 R21, -RZ, R14.H0_H0 ;  /* 0x2000000eff157230 */ /* 0x000fc60000004100 */
[----:B------:R-:W-:Y:S02]  /*10e0*/  FMUL.FTZ R54, R24, R24 ;  /* 0x0000001818367220 */ /* 0x000fe40000410000 */
[----:B------:R-:W-:Y:S01]  /*10f0*/  FADD.FTZ R33, R21, R24 ;  /* 0x0000001815217221 */ /* 0x000fe20000010000 */
[----:B------:R-:W-:-:S10]  /*1100*/  HFMA2.MMA R24, -RZ, RZ, 0, 0 ;  /* 0x00000000ff187435 */ /* 0x000fd400000001ff */
[----:B------:R0:W2:Y:S01]  /*1110*/  @!P5 LDG.E R24, desc[UR10][R18.64] ;  /* 0x0000000a1218d981 */ /* 0x0000a2000c1e1900 */
[----:B------:R-:W-:-:S04]  /*1120*/  FFMA.FTZ R56, R21, R21, R54 ;  /* 0x0000001515387223 */ /* 0x000fc80000010036 */
[----:B------:R-:W-:Y:S01]  /*1130*/  FADD.FTZ R25, R25, R56 ;  /* 0x0000003819197221 */ /* 0x000fe20000010000 */
[----:B------:R-:W-:Y:S01]  /*1140*/  FADD.FTZ R32, R32, R33 ;  /* 0x0000002120207221 */ /* 0x000fe20000010000 */
[----:B0-----:R-:W-:Y:S02]  /*1150*/  @!P4 MOV R18, R46 ;  /* 0x0000002e0012c202 */ /* 0x001fe40000000f00 */
[----:B------:R-:W-:Y:S01]  /*1160*/  @!P4 MOV R19, R49 ;  /* 0x000000310013c202 */ /* 0x000fe20000000f00 */
[--C-:B--2---:R-:W-:Y:S02]  /*1170*/  HADD2.F32 R21, -RZ, R24.reuse.H0_H0 ;  /* 0x20000018ff157230 */ /* 0x104fe40000004100 */
[----:B------:R-:W-:-:S05]  /*1180*/  HADD2.F32 R54, -RZ, R24.H1_H1 ;  /* 0x30000018ff367230 */ /* 0x000fca0000004100 */
[----:B------:R-:W-:Y:S01]  /*1190*/  FADD.FTZ R17, R21, R54 ;  /* 0x0000003615117221 */ /* 0x000fe20000010000 */
[----:B------:R-:W-:-:S04]  /*11a0*/  FMUL.FTZ R54, R54, R54 ;  /* 0x0000003636367220 */ /* 0x000fc80000410000 */
[----:B------:R-:W-:-:S04]  /*11b0*/  FFMA.FTZ R54, R21, R21, R54 ;  /* 0x0000001515367223 */ /* 0x000fc80000010036 */
[----:B------:R-:W-:Y:S01]  /*11c0*/  FADD.FTZ R21, R25, R54 ;  /* 0x0000003619157221 */ /* 0x000fe20000010000 */
[----:B------:R-:W-:-:S10]  /*11d0*/  HFMA2.MMA R25, -RZ, RZ, 0, 0 ;  /* 0x00000000ff197435 */ /* 0x000fd400000001ff */
[----:B------:R0:W2:Y:S01]  /*11e0*/  @!P6 LDG.E R25, desc[UR10][R26.64] ;  /* 0x0000000a1a19e981 */ /* 0x0000a2000c1e1900 */
[----:B------:R-:W-:Y:S02]  /*11f0*/  FADD.FTZ R32, R32, R17 ;  /* 0x0000001120207221 */ /* 0x000fe40000010000 */
[----:B------:R-:W1:Y:S02]  /*1200*/  @!P4 LDC.64 R16, c[0x0][0x270] ;  /* 0x00009c00ff10cb82 */ /* 0x000e640000000a00 */
[----:B-1----:R-:W-:-:S04]  /*1210*/  @!P4 IMAD R56, R15, R16, RZ ;  /* 0x000000100f38c224 */ /* 0x002fc800078e02ff */
[C---:B------:R-:W-:Y:S02]  /*1220*/  @!P4 IMAD R33, R13.reuse, R17, R56 ;  /* 0x000000110d21c224 */ /* 0x040fe400078e0238 */
[----:B------:R-:W-:Y:S02]  /*1230*/  @!P4 IMAD.WIDE.U32 R16, R13, R16, R18 ;  /* 0x000000100d10c225 */ /* 0x000fe400078e0012 */
[----:B------:R-:W1:Y:S01]  /*1240*/  @!P4 LDC.64 R18, c[0x0][0x220] ;  /* 0x00008800ff12cb82 */ /* 0x000e620000000a00 */
[----:B------:R-:W-:Y:S02]  /*1250*/  IADD3 R55, R0, 0x1a0, RZ ;  /* 0x000001a000377810 */ /* 0x000fe40007ffe0ff */
[----:B------:R-:W-:Y:S02]  /*1260*/  @!P4 IADD3 R17, R17, R33, RZ ;  /* 0x000000211111c210 */ /* 0x000fe40007ffe0ff */
[----:B------:R-:W-:Y:S02]  /*1270*/  SHF.R.S32.HI R57, RZ, 0x1f, R55 ;  /* 0x0000001fff397819 */ /* 0x000fe40000011437 */
[----:B-1----:R-:W-:-:S04]  /*1280*/  @!P4 LEA R18, P5, R16, R18, 0x1 ;  /* 0x000000121012c211 */ /* 0x002fc800078a08ff */
[----:B------:R-:W-:Y:S02]  /*1290*/  @!P4 LEA.HI.X R19, R16, R19, R17, 0x1, P5 ;  /* 0x000000131013c211 */ /* 0x000fe400028f0c11 */
[----:B------:R-:W-:-:S04]  /*12a0*/  ISETP.GE.U32.AND P5, PT, R55, UR12, PT ;  /* 0x0000000c37007c0c */ /* 0x000fc8000bfa6070 */
[----:B------:R-:W-:-:S04]  /*12b0*/  ISETP.GE.AND.EX P5, PT, R57, UR13, PT, P5 ;  /* 0x0000000d39007c0c */ /* 0x000fc8000bfa6350 */
[----:B------:R-:W-:-:S13]  /*12c0*/  ISETP.GT.U32.OR P5, PT, R20, 0xff, P5 ;  /* 0x000000ff1400780c */ /* 0x000fda0002fa4470 */
[----:B0-----:R-:W-:Y:S02]  /*12d0*/  @!P5 MOV R26, R46 ;  /* 0x0000002e001ad202 */ /* 0x001fe40000000f00 */
[----:B------:R-:W-:Y:S01]  /*12e0*/  @!P5 MOV R27, R49 ;  /* 0x00000031001bd202 */ /* 0x000fe20000000f00 */
[--C-:B--2---:R-:W-:Y:S02]  /*12f0*/  HADD2.F32 R33, -RZ, R25.reuse.H0_H0 ;  /* 0x20000019ff217230 */ /* 0x104fe40000004100 */
[----:B------:R-:W-:-:S05]  /*1300*/  HADD2.F32 R54, -RZ, R25.H1_H1 ;  /* 0x30000019ff367230 */ /* 0x000fca0000004100 */
[----:B------:R-:W-:-:S04]  /*1310*/  FADD.FTZ R17, R33, R54 ;  /* 0x0000003621117221 */ /* 0x000fc80000010000 */
[----:B------:R-:W-:Y:S02]  /*1320*/  FADD.FTZ R32, R32, R17 ;  /* 0x0000001120207221 */ /* 0x000fe40000010000 */
[----:B------:R-:W0:Y:S02]  /*1330*/  @!P5 LDC.64 R16, c[0x0][0x270] ;  /* 0x00009c00ff10db82 */ /* 0x000e240000000a00 */
[-C--:B0-----:R-:W-:Y:S02]  /*1340*/  @!P5 IMAD R56, R57, R16.reuse, RZ ;  /* 0x000000103938d224 */ /* 0x081fe400078e02ff */
[----:B------:R-:W-:-:S04]  /*1350*/  @!P5 IMAD.WIDE.U32 R26, R55, R16, R26 ;  /* 0x00000010371ad225 */ /* 0x000fc800078e001a */
[----:B------:R-:W-:-:S05]  /*1360*/  @!P5 IMAD R17, R55, R17, R56 ;  /* 0x000000113711d224 */ /* 0x000fca00078e0238 */
[----:B------:R-:W-:Y:S02]  /*1370*/  @!P5 IADD3 R27, R27, R17, RZ ;  /* 0x000000111b1bd210 */ /* 0x000fe40007ffe0ff */
[----:B------:R-:W0:Y:S02]  /*1380*/  @!P5 LDC.64 R16, c[0x0][0x220] ;  /* 0x00008800ff10db82 */ /* 0x000e240000000a00 */
[----:B0-----:R-:W-:-:S04]  /*1390*/  @!P5 LEA R16, P6, R26, R16, 0x1 ;  /* 0x000000101a10d211 */ /* 0x001fc800078c08ff */
[----:B------:R-:W-:Y:S02]  /*13a0*/  @!P5 LEA.HI.X R17, R26, R17, R27, 0x1, P6 ;  /* 0x000000111a11d211 */ /* 0x000fe400030f0c1b */
[----:B------:R-:W-:Y:S02]  /*13b0*/  ISETP.NE.AND P6, PT, R41, RZ, PT ;  /* 0x000000ff2900720c */ /* 0x000fe40003fc5270 */
[----:B------:R-:W-:Y:S01]  /*13c0*/  CS2R R26, SRZ ;  /* 0x00000000001a7805 */ /* 0x000fe2000001ff00 */
[----:B------:R-:W-:-:S10]  /*13d0*/  FMUL.FTZ R54, R54, R54 ;  /* 0x0000003636367220 */ /* 0x000fd40000410000 */
[----:B------:R-:W2:Y:S01]  /*13e0*/  @!P6 LDG.E R27, desc[UR10][R28.64] ;  /* 0x0000000a1c1be981 */ /* 0x000ea2000c1e1900 */
[----:B------:R-:W-:-:S03]  /*13f0*/  FFMA.FTZ R54, R33, R33, R54 ;  /* 0x0000002121367223 */ /* 0x000fc60000010036 */
[----:B------:R0:W3:Y:S01]  /*1400*/  @!P5 LDG.E R26, desc[UR10][R16.64] ;  /* 0x0000000a101ad981 */ /* 0x0000e2000c1e1900 */
[----:B------:R-:W-:Y:S01]  /*1410*/  FADD.FTZ R21, R21, R54 ;  /* 0x0000003615157221 */ /* 0x000fe20000010000 */
[--C-:B--2---:R-:W-:Y:S02]  /*1420*/  HADD2.F32 R33, -RZ, R27.reuse.H0_H0 ;  /* 0x2000001bff217230 */ /* 0x104fe40000004100 */
[----:B------:R-:W-:-:S05]  /*1430*/  HADD2.F32 R54, -RZ, R27.H1_H1 ;  /* 0x3000001bff367230 */ /* 0x000fca0000004100 */
[----:B------:R-:W-:-:S04]  /*1440*/  FADD.FTZ R55, R33, R54 ;  /* 0x0000003621377221 */ /* 0x000fc80000010000 */
[----:B------:R-:W-:Y:S01]  /*1450*/  FADD.FTZ R32, R32, R55 ;  /* 0x0000003720207221 */ /* 0x000fe20000010000 */
[----:B------:R-:W-:-:S04]  /*1460*/  IADD3 R55, R0, 0x1c0, RZ ;  /* 0x000001c000377810 */ /* 0x000fc80007ffe0ff */
[----:B------:R-:W-:Y:S02]  /*1470*/  SHF.R.S32.HI R57, RZ, 0x1f, R55 ;  /* 0x0000001fff397819 */ /* 0x000fe40000011437 */
[----:B------:R-:W-:-:S04]  /*1480*/  ISETP.GE.U32.AND P5, PT, R55, UR12, PT ;  /* 0x0000000c37007c0c */ /* 0x000fc8000bfa6070 */
[----:B------:R-:W-:-:S04]  /*1490*/  ISETP.GE.AND.EX P5, PT, R57, UR13, PT, P5 ;  /* 0x0000000d39007c0c */ /* 0x000fc8000bfa6350 */
[----:B------:R-:W-:-:S13]  /*14a0*/  ISETP.GT.U32.OR P5, PT, R20, 0xff, P5 ;  /* 0x000000ff1400780c */ /* 0x000fda0002fa4470 */
[----:B0-----:R-:W0:Y:S01]  /*14b0*/  @!P5 LDC.64 R16, c[0x0][0x270] ;  /* 0x00009c00ff10db82 */ /* 0x001e220000000a00 */
[----:B------:R-:W-:Y:S02]  /*14c0*/  @!P5 MOV R28, R46 ;  /* 0x0000002e001cd202 */ /* 0x000fe40000000f00 */
[----:B------:R-:W-:Y:S01]  /*14d0*/  @!P5 MOV R29, R49 ;  /* 0x00000031001dd202 */ /* 0x000fe20000000f00 */
        /* <DEDUP_REMOVED lines=12> */
[----:B------:R0:W4:Y:S01]  /*15a0*/  @!P5 LDG.E R28, desc[UR10][R16.64] ;  /* 0x0000000a101cd981 */ /* 0x000122000c1e1900 */
        /* <DEDUP_REMOVED lines=20> */
[----:B------:R-:W-:-:S06]  /*16f0*/  CS2R R30, SRZ ;  /* 0x00000000001e7805 */ /* 0x000fcc000001ff00 */
[----:B------:R0:W2:Y:S01]  /*1700*/  @!P5 LDG.E R30, desc[UR10][R16.64] ;  /* 0x0000000a101ed981 */ /* 0x0000a2000c1e1900 */
[----:B------:R-:W-:-:S13]  /*1710*/  ISETP.NE.AND P5, PT, R39, RZ, PT ;  /* 0x000000ff2700720c */ /* 0x000fda0003fa5270 */
[----:B------:R-:W5:Y:S01]  /*1720*/  @!P5 LDG.E R31, desc[UR10][R52.64] ;  /* 0x0000000a341fd981 */ /* 0x000f62000c1e1900 */
[----:B------:R-:W-:-:S04]  /*1730*/  FMUL.FTZ R54, R54, R54 ;  /* 0x0000003636367220 */ /* 0x000fc80000410000 */
[----:B------:R-:W-:-:S04]  /*1740*/  FFMA.FTZ R54, R33, R33, R54 ;  /* 0x0000002121367223 */ /* 0x000fc80000010036 */
[----:B------:R-:W-:Y:S01]  /*1750*/  FADD.FTZ R21, R21, R54 ;  /* 0x0000003615157221 */ /* 0x000fe20000010000 */
[----:B------:R-:W-:Y:S01]  /*1760*/  ISETP.NE.AND P6, PT, R38, RZ, PT ;  /* 0x000000ff2600720c */ /* 0x000fe20003fc5270 */
[--C-:B-----5:R-:W-:Y:S02]  /*1770*/  HADD2.F32 R33, -RZ, R31.reuse.H0_H0 ;  /* 0x2000001fff217230 */ /* 0x120fe40000004100 */
[----:B------:R-:W-:-:S05]  /*1780*/  HADD2.F32 R54, -RZ, R31.H1_H1 ;  /* 0x3000001fff367230 */ /* 0x000fca0000004100 */
[----:B------:R-:W-:Y:S01]  /*1790*/  FADD.FTZ R55, R33, R54 ;  /* 0x0000003621377221 */ /* 0x000fe20000010000 */
[----:B------:R-:W-:-:S03]  /*17a0*/  FMUL.FTZ R54, R54, R54 ;  /* 0x0000003636367220 */ /* 0x000fc60000410000 */
[----:B------:R-:W-:Y:S01]  /*17b0*/  FADD.FTZ R55, R32, R55 ;  /* 0x0000003720377221 */ /* 0x000fe20000010000 */
[----:B------:R-:W-:Y:S01]  /*17c0*/  FFMA.FTZ R54, R33, R33, R54 ;  /* 0x0000002121367223 */ /* 0x000fe20000010036 */
[----:B------:R-:W-:-:S06]  /*17d0*/  CS2R R32, SRZ ;  /* 0x0000000000207805 */ /* 0x000fcc000001ff00 */
[----:B------:R-:W0:Y:S04]  /*17e0*/  @!P6 LDG.E R32, desc[UR10][R36.64] ;  /* 0x0000000a2420e981 */ /* 0x000e28000c1e1900 */
[----:B------:R-:W5:Y:S01]  /*17f0*/  @!P2 LDG.E R33, desc[UR10][R34.64] ;  /* 0x0000000a2221a981 */ /* 0x000f62000c1e1900 */
[----:B------:R-:W-:Y:S01]  /*1800*/  FADD.FTZ R21, R21, R54 ;  /* 0x0000003615157221 */ /* 0x000fe20000010000 */
[--C-:B0-----:R-:W-:Y:S02]  /*1810*/  HADD2.F32 R16, -RZ, R32.reuse.H0_H0 ;  /* 0x20000020ff107230 */ /* 0x101fe40000004100 */
[----:B------:R-:W-:-:S05]  /*1820*/  HADD2.F32 R17, -RZ, R32.H1_H1 ;  /* 0x30000020ff117230 */ /* 0x000fca0000004100 */
[----:B------:R-:W-:Y:S01]  /*1830*/  FADD.FTZ R52, R16, R17 ;  /* 0x0000001110347221 */ /* 0x000fe20000010000 */
[----:B------:R-:W-:Y:S01]  /*1840*/  FMUL.FTZ R17, R17, R17 ;  /* 0x0000001111117220 */ /* 0x000fe20000410000 */
[----:B-----5:R-:W-:-:S03]  /*1850*/  HADD2.F32 R36, -RZ, R33.H1_H1 ;  /* 0x30000021ff247230 */ /* 0x020fc60000004100 */
[----:B------:R-:W-:Y:S01]  /*1860*/  FFMA.FTZ R16, R16, R16, R17 ;  /* 0x0000001010107223 */ /* 0x000fe20000010011 */
[----:B------:R-:W-:-:S03]  /*1870*/  HADD2.F32 R17, -RZ, R33.H0_H0 ;  /* 0x20000021ff117230 */ /* 0x000fc60000004100 */
[----:B------:R-:W-:Y:S02]  /*1880*/  FADD.FTZ R16, R21, R16 ;  /* 0x0000001015107221 */ /* 0x000fe40000010000 */
[----:B------:R-:W-:Y:S01]  /*1890*/  FADD.FTZ R21, R17, R36 ;  /* 0x0000002411157221 */ /* 0x000fe20000010000 */
[----:B------:R-:W-:-:S04]  /*18a0*/  FMUL.FTZ R36, R36, R36 ;  /* 0x0000002424247220 */ /* 0x000fc80000410000 */
[----:B------:R-:W-:Y:S01]  /*18b0*/  FFMA.FTZ R17, R17, R17, R36 ;  /* 0x0000001111117223 */ /* 0x000fe20000010024 */
[----:B------:R-:W-:-:S06]  /*18c0*/  CS2R R36, SRZ ;  /* 0x0000000000247805 */ /* 0x000fcc000001ff00 */
[----:B------:R0:W5:Y:S04]  /*18d0*/  @!P3 LDG.E R36, desc[UR10][R22.64] ;  /* 0x0000000a1624b981 */ /* 0x000168000c1e1900 */
[----:B------:R2:W3:Y:S01]  /*18e0*/  @!P4 LDG.E R37, desc[UR10][R18.64] ;  /* 0x0000000a1225c981 */ /* 0x0004e2000c1e1900 */
[----:B------:R-:W-:Y:S01]  /*18f0*/  FADD.FTZ R16, R16, R17 ;  /* 0x0000001110107221 */ /* 0x000fe20000010000 */
[----:B------:R-:W-:-:S04]  /*1900*/  FADD.FTZ R52, R55, R52 ;  /* 0x0000003437347221 */ /* 0x000fc80000010000 */
[----:B------:R-:W-:Y:S01]  /*1910*/  FADD.FTZ R21, R52, R21 ;  /* 0x0000001534157221 */ /* 0x000fe20000010000 */
[----:B0-----:R-:W0:Y:S01]  /*1920*/  S2R R23, SR_LANEID ;  /* 0x0000000000177919 */ /* 0x001e220000000000 */
[----:B--2---:R-:W-:Y:S01]  /*1930*/  HADD2.F32 R19, -RZ, R30.H0_H0 ;  /* 0x2000001eff137230 */ /* 0x004fe20000004100 */
[----:B0-----:R-:W-:Y:S01]  /*1940*/  ISETP.GT.AND P5, PT, R23, 0x1e, PT ;  /* 0x0000001e1700780c */ /* 0x001fe20003fa4270 */
[----:B------:R-:W0:Y:S01]  /*1950*/  S2UR UR8, SR_CgaCtaId ;  /* 0x00000000000879c3 */ /* 0x000e220000008800 */
[----:B------:R-:W-:Y:S02]  /*1960*/  UMOV UR7, 0x400 ;  /* 0x0000040000077882 */ /* 0x000fe40000000000 */
[----:B0-----:R-:W-:Y:S01]  /*1970*/  ULEA UR7, UR8, UR7, 0x18 ;  /* 0x0000000708077291 */ /* 0x001fe2000f8ec03f */
[----:B------:R-:W-:Y:S01]  /*1980*/  BSSY B0, `(.L_x_2533) ;  /* 0x0000059000007945 */ /* 0x000fe20003800000 */
[--C-:B-----5:R-:W-:Y:S02]  /*1990*/  HADD2.F32 R17, -RZ, R36.reuse.H0_H0 ;  /* 0x20000024ff117230 */ /* 0x120fe40000004100 */
[----:B------:R-:W-:-:S05]  /*19a0*/  HADD2.F32 R34, -RZ, R36.H1_H1 ;  /* 0x30000024ff227230 */ /* 0x000fca0000004100 */
[----:B------:R-:W-:Y:S01]  /*19b0*/  FADD.FTZ R52, R17, R34 ;  /* 0x0000002211347221 */ /* 0x000fe20000010000 */
[----:B------:R-:W-:-:S04]  /*19c0*/  FMUL.FTZ R34, R34, R34 ;  /* 0x0000002222227220 */ /* 0x000fc80000410000 */
[----:B------:R-:W-:Y:S01]  /*19d0*/  FFMA.FTZ R17, R17, R17, R34 ;  /* 0x0000001111117223 */ /* 0x000fe20000010022 */
[----:B---3--:R-:W-:-:S03]  /*19e0*/  HADD2.F32 R34, -RZ, R37.H1_H1 ;  /* 0x30000025ff227230 */ /* 0x008fc60000004100 */
[----:B------:R-:W-:Y:S01]  /*19f0*/  FADD.FTZ R16, R16, R17 ;  /* 0x0000001110107221 */ /* 0x000fe20000010000 */
[----:B------:R-:W-:Y:S02]  /*1a00*/  HADD2.F32 R17, -RZ, R37.H0_H0 ;  /* 0x20000025ff117230 */ /* 0x000fe40000004100 */
[----:B------:R-:W-:-:S03]  /*1a10*/  FMUL.FTZ R22, R34, R34 ;  /* 0x0000002222167220 */ /* 0x000fc60000410000 */
[C---:B------:R-:W-:Y:S01]  /*1a20*/  FADD.FTZ R34, R17.reuse, R34 ;  /* 0x0000002211227221 */ /* 0x040fe20000010000 */
[----:B------:R-:W-:Y:S01]  /*1a30*/  FFMA.FTZ R17, R17, R17, R22 ;  /* 0x0000001111117223 */ /* 0x000fe20000010016 */
[----:B------:R-:W-:-:S03]  /*1a40*/  HADD2.F32 R22, -RZ, R26.H1_H1 ;  /* 0x3000001aff167230 */ /* 0x000fc60000004100 */
[----:B------:R-:W-:Y:S01]  /*1a50*/  FADD.FTZ R16, R16, R17 ;  /* 0x0000001110107221 */ /* 0x000fe20000010000 */
[----:B------:R-:W-:Y:S02]  /*1a60*/  HADD2.F32 R17, -RZ, R26.H0_H0 ;  /* 0x2000001aff117230 */ /* 0x000fe40000004100 */
[----:B------:R-:W-:Y:S01]  /*1a70*/  FMUL.FTZ R18, R22, R22 ;  /* 0x0000001616127220 */ /* 0x000fe20000410000 */
[----:B------:R-:W-:Y:S02]  /*1a80*/  FADD.FTZ R21, R21, R52 ;  /* 0x0000003415157221 */ /* 0x000fe40000010000 */
[C---:B------:R-:W-:Y:S01]  /*1a90*/  FADD.FTZ R22, R17.reuse, R22 ;  /* 0x0000001611167221 */ /* 0x040fe20000010000 */
[----:B------:R-:W-:Y:S01]  /*1aa0*/  FFMA.FTZ R17, R17, R17, R18 ;  /* 0x0000001111117223 */ /* 0x000fe20000010012 */
[----:B------:R-:W-:Y:S01]  /*1ab0*/  FADD.FTZ R21, R21, R34 ;  /* 0x0000002215157221 */ /* 0x000fe20000010000 */
[--C-:B----4-:R-:W-:Y:S02]  /*1ac0*/  HADD2.F32 R18, -RZ, R28.reuse.H1_H1 ;  /* 0x3000001cff127230 */ /* 0x110fe40000004100 */
[----:B------:R-:W-:Y:S01]  /*1ad0*/  FADD.FTZ R16, R16, R17 ;  /* 0x0000001110107221 */ /* 0x000fe20000010000 */
[----:B------:R-:W-:-:S02]  /*1ae0*/  HADD2.F32 R17, -RZ, R28.H0_H0 ;  /* 0x2000001cff117230 */ /* 0x000fc40000004100 */
[----:B------:R-:W-:Y:S01]  /*1af0*/  FADD.FTZ R21, R21, R22 ;  /* 0x0000001615157221 */ /* 0x000fe20000010000 */
[----:B------:R-:W-:Y:S02]  /*1b00*/  FMUL.FTZ R22, R18, R18 ;  /* 0x0000001212167220 */ /* 0x000fe40000410000 */
[C---:B------:R-:W-:Y:S02]  /*1b10*/  FADD.FTZ R18, R17.reuse, R18 ;  /* 0x0000001211127221 */ /* 0x040fe40000010000 */
[----:B------:R-:W-:Y:S01]  /*1b20*/  FFMA.FTZ R17, R17, R17, R22 ;  /* 0x0000001111117223 */ /* 0x000fe20000010016 */
[----:B------:R-:W-:Y:S02]  /*1b30*/  HADD2.F32 R22, -RZ, R30.H1_H1 ;  /* 0x3000001eff167230 */ /* 0x000fe40000004100 */
[----:B------:R-:W-:Y:S01]  /*1b40*/  FADD.FTZ R18, R21, R18 ;  /* 0x0000001215127221 */ /* 0x000fe20000010000 */
[----:B------:R-:W-:Y:S02]  /*1b50*/  FADD.FTZ R16, R16, R17 ;  /* 0x0000001110107221 */ /* 0x000fe40000010000 */
[----:B------:R-:W-:Y:S01]  /*1b60*/  FMUL.FTZ R34, R22, R22 ;  /* 0x0000001616227220 */ /* 0x000fe20000410000 */
[----:B------:R-:W-:-:S03]  /*1b70*/  FADD.FTZ R17, R19, R22 ;  /* 0x0000001613117221 */ /* 0x000fc60000010000 */
[----:B------:R-:W-:Y:S01]  /*1b80*/  FFMA.FTZ R19, R19, R19, R34 ;  /* 0x0000001313137223 */ /* 0x000fe20000010022 */
        /* <DEDUP_REMOVED lines=25> */
[----:B------:R-:W-:Y:S01]  /*1d20*/  SHF.R.S32.HI R17, RZ, 0x1f, R20 ;  /* 0x0000001fff117819 */ /* 0x000fe20000011414 */
[----:B-1----:R-:W-:-:S03]  /*1d30*/  @!P5 FADD.FTZ R35, R35, R16 ;  /* 0x000000102323d221 */ /* 0x002fc60000010000 */
[----:B------:R-:W-:Y:S02]  /*1d40*/  LEA.HI R17, R17, R20, RZ, 0x5 ;  /* 0x0000001411117211 */ /* 0x000fe400078f28ff */
[----:B------:R-:W-:Y:S02]  /*1d50*/  ISETP.NE.AND P5, PT, R23, RZ, PT ;  /* 0x000000ff1700720c */ /* 0x000fe40003fa5270 */
[----:B------:R-:W-:-:S04]  /*1d60*/  SHF.R.S32.HI R17, RZ, 0x5, R17 ;  /* 0x00000005ff117819 */ /* 0x000fc80000011411 */
[----:B------:R-:W-:-:S07]  /*1d70*/  LEA R17, R17, UR7, 0x3 ;  /* 0x0000000711117c11 */ /* 0x000fce000f8e18ff */
[----:B------:R0:W-:Y:S01]  /*1d80*/  @!P5 STS.64 [R17+0x8], R34 ;  /* 0x000008221100d388 */ /* 0x0001e20000000a00 */
[----:B------:R-:W-:Y:S01]  /*1d90*/  BAR.SYNC.DEFER_BLOCKING 0x0 ;  /* 0x0000000000007b1d */ /* 0x000fe20000010000 */
[----:B------:R-:W-:-:S13]  /*1da0*/  ISETP.NE.AND P5, PT, R20, RZ, PT ;  /* 0x000000ff1400720c */ /* 0x000fda0003fa5270 */
[----:B0-----:R-:W-:Y:S05]  /*1db0*/  @P5 BRA `(.L_x_2534) ;  /* 0x0000000000545947 */ /* 0x001fea0003800000 */
[----:B------:R-:W0:Y:S01]  /*1dc0*/  S2UR UR8, SR_CgaCtaId ;  /* 0x00000000000879c3 */ /* 0x000e220000008800 */
[----:B------:R-:W-:Y:S02]  /*1dd0*/  UMOV UR7, 0x400 ;  /* 0x0000040000077882 */ /* 0x000fe40000000000 */
[----:B0-----:R-:W-:-:S09]  /*1de0*/  ULEA UR7, UR8, UR7, 0x18 ;  /* 0x0000000708077291 */ /* 0x001fd2000f8ec03f */
[----:B------:R-:W0:Y:S04]  /*1df0*/  LDS.128 R20, [UR7+0x10] ;  /* 0x00001007ff147984 */ /* 0x000e280008000c00 */
[----:B------:R-:W1:Y:S01]  /*1e00*/  LDS.128 R16, [UR7+0x20] ;  /* 0x00002007ff107984 */ /* 0x000e620008000c00 */
[----:B0-----:R-:W-:Y:S01]  /*1e10*/  FADD.FTZ R53, R34, R20 ;  /* 0x0000001422357221 */ /* 0x001fe20000010000 */
[----:B------:R-:W-:-:S03]  /*1e20*/  FADD.FTZ R20, R35, R21 ;  /* 0x0000001523147221 */ /* 0x000fc60000010000 */
[----:B------:R-:W-:Y:S01]  /*1e30*/  FADD.FTZ R53, R53, R22 ;  /* 0x0000001635357221 */ /* 0x000fe20000010000 */
[----:B------:R-:W-:Y:S02]  /*1e40*/  FADD.FTZ R34, R20, R23 ;  /* 0x0000001714227221 */ /* 0x000fe40000010000 */
[----:B------:R-:W0:Y:S01]  /*1e50*/  LDS.128 R20, [UR7+0x30] ;  /* 0x00003007ff147984 */ /* 0x000e220008000c00 */
[----:B-1----:R-:W-:Y:S01]  /*1e60*/  FADD.FTZ R53, R53, R16 ;  /* 0x0000001035357221 */ /* 0x002fe20000010000 */
[----:B------:R-:W-:Y:S02]  /*1e70*/  FADD.FTZ R16, R34, R17 ;  /* 0x0000001122107221 */ /* 0x000fe40000010000 */
[----:B------:R-:W1:Y:S01]  /*1e80*/  LDS.64 R34, [UR7+0x40] ;  /* 0x00004007ff227984 */ /* 0x000e620008000a00 */
        /* <DEDUP_REMOVED lines=8> */
.L_x_2534:
[----:B------:R-:W-:Y:S05]  /*1f10*/  BSYNC B0 ;  /* 0x0000000000007941 */ /* 0x000fea0003800000 */
.L_x_2533:
[----:B------:R-:W0:Y:S02]  /*1f20*/  LDC R20, c[0x0][0xc] ;  /* 0x00000300ff147b82 */ /* 0x000e240000000800 */
[----:B0-----:R-:W-:-:S13]  /*1f30*/  ISETP.GE.U32.AND P6, PT, R20, 0x2, PT ;  /* 0x000000021400780c */ /* 0x001fda0003fc6070 */
[----:B------:R-:W-:Y:S05]  /*1f40*/  @!P6 BRA `(.L_x_2535) ;  /* 0x0000001000a0e947 */ /* 0x000fea0003800000 */
[----:B------:R-:W0:Y:S01]  /*1f50*/  S2R R18, SR_CTAID.Y ;  /* 0x0000000000127919 */ /* 0x000e220000002600 */
[----:B------:R-:W1:Y:S01]  /*1f60*/  LDC R19, c[0x0][0x10] ;  /* 0x00000400ff137b82 */ /* 0x000e620000000800 */
[----:B------:R-:W-:-:S07]  /*1f70*/  ULOP3.LUT UR7, UR4, 0x1, URZ, 0xc0, !UPT ;  /* 0x0000000104077892 */ /* 0x000fce000f8ec03f */
[----:B------:R-:W2:Y:S01]  /*1f80*/  LDC.64 R16, c[0x0][0x240] ;  /* 0x00009000ff107b82 */ /* 0x000ea20000000a00 */
[----:B-1----:R-:W-:-:S05]  /*1f90*/  IMAD R21, R19, UR7, RZ ;  /* 0x0000000713157c24 */ /* 0x002fca000f8e02ff */
[C---:B0-----:R-:W-:Y:S01]  /*1fa0*/  IADD3 R23, R21.reuse, R18, RZ ;  /* 0x0000001215177210 */ /* 0x041fe20007ffe0ff */
[----:B------:R-:W-:-:S04]  /*1fb0*/  IMAD R21, R21, R20, RZ ;  /* 0x0000001415157224 */ /* 0x000fc800078e02ff */
[----:B--2---:R-:W-:Y:S01]  /*1fc0*/  IMAD.WIDE.U32 R16, R23, 0x4, R16 ;  /* 0x0000000417107825 */ /* 0x004fe200078e0010 */
[----:B------:R-:W-:Y:S01]  /*1fd0*/  SHF.L.U32 R21, R21, 0x1, RZ ;  /* 0x0000000115157819 */ /* 0x000fe200000006ff */
[----:B------:R-:W0:Y:S04]  /*1fe0*/  LDC.64 R22, c[0x0][0x248] ;  /* 0x00009200ff167b82 */ /* 0x000e280000000a00 */
[----:B0-----:R-:W-:Y:S01]  /*1ff0*/  IMAD.WIDE R22, R21, 0x4, R22 ;  /* 0x0000000415167825 */ /* 0x001fe200078e0216 */
        /* <DEDUP_REMOVED lines=16> */
.L_x_2537:
[----:B0-----:R-:W2:Y:S04]  /*2100*/  LDG.E.STRONG.GPU R21, desc[UR10][R16.64] ;  /* 0x0000000a10157981 */ /* 0x001ea8000c1ef900 */
[----:B--2---:R-:W-:Y:S01]  /*2110*/  CCTL.IVALL ;  /* 0x00000000ff00798f */ /* 0x004fe20002000000 */
[----:B------:R-:W-:Y:S05]  /*2120*/  YIELD ;  /* 0x0000000000007946 */ /* 0x000fea0003800000 */
[----:B------:R-:W-:-:S13]  /*2130*/  ISETP.NE.AND P6, PT, R21, R54, PT ;  /* 0x000000361500720c */ /* 0x000fda0003fc5270 */
[----:B------:R-:W-:Y:S05]  /*2140*/  @P6 BRA `(.L_x_2537) ;  /* 0xfffffffc00ec6947 */ /* 0x000fea000383ffff */
.L_x_2536:
        /* <DEDUP_REMOVED lines=20> */
.L_x_2541:
        /* <DEDUP_REMOVED lines=117> */
.L_x_2540:
        /* <DEDUP_REMOVED lines=62> */
.L_x_2542:
[----:B------:R-:W-:-:S06]  /*2dc0*/  UISETP.NE.OR UP0, UPT, UR7, URZ, UP0 ;  /* 0x0000003f0700728c */ /* 0x000fcc0008705670 */
[----:B------:R-:W-:-:S13]  /*2dd0*/  PLOP3.LUT P6, PT, PT, PT, UP0, 0x80, 0x0 ;  /* 0x000000000000781c */ /* 0x000fda0003fcf008 */
[----:B------:R-:W-:Y:S05]  /*2de0*/  @!P6 BRA `(.L_x_2538) ;  /* 0x000000000088e947 */ /* 0x000fea0003800000 */
.L_x_2539:
[----:B------:R-:W0:Y:S01]  /*2df0*/  S2UR UR8, SR_CTAID.X ;  /* 0x00000000000879c3 */ /* 0x000e220000002500 */
[----:B------:R-:W-:Y:S01]  /*2e00*/  NOP ;  /* 0x0000000000007918 */ /* 0x000fe20000000000 */
.L_x_2543:
        /* <DEDUP_REMOVED lines=32> */
.L_x_2538:
        /* <DEDUP_REMOVED lines=10> */
.L_x_2545:
[----:B------:R-:W-:Y:S05]  /*30b0*/  BSYNC B0 ;  /* 0x0000000000007941 */ /* 0x000fea0003800000 */
.L_x_2544:
        /* <DEDUP_REMOVED lines=17> */
.L_x_2535:
[----:B0-----:R-:W0:Y:S01]  /*31d0*/  S2R R17, SR_TID.X ;  /* 0x0000000000117919 */ /* 0x001e220000002100 */
[----:B------:R-:W-:Y:S01]  /*31e0*/  ULDC.64 UR12, c[0x0][0x218] ;  /* 0x00008600000c7ab9 */ /* 0x000fe20000000a00 */
[----:B------:R-:W-:Y:S01]  /*31f0*/  P2R R16, PR, RZ, 0x1 ;  /* 0x00000001ff107803 */ /* 0x000fe20000000000 */
[----:B------:R-:W1:Y:S01]  /*3200*/  S2UR UR8, SR_CgaCtaId ;  /* 0x00000000000879c3 */ /* 0x000e620000008800 */
[----:B------:R-:W-:Y:S01]  /*3210*/  ISETP.EQ.U32.AND P6, PT, RZ, UR12, PT ;  /* 0x0000000cff007c0c */ /* 0x000fe2000bfc2070 */
[----:B------:R-:W-:Y:S01]  /*3220*/  UMOV UR7, 0x400 ;  /* 0x0000040000077882 */ /* 0x000fe20000000000 */
[----:B------:R-:W-:Y:S02]  /*3230*/  MOV R21, UR5 ;  /* 0x0000000500157c02 */ /* 0x000fe40008000f00 */
[C---:B------:R-:W-:Y:S02]  /*3240*/  SHF.L.U32 R23, R50.reuse, 0x2, RZ ;  /* 0x0000000232177819 */ /* 0x040fe400000006ff */
[----:B------:R-:W-:Y:S01]  /*3250*/  SHF.L.U64.HI R50, R50, 0x2, R51 ;  /* 0x0000000232327819 */ /* 0x000fe20000010233 */
[----:B-1----:R-:W-:-:S03]  /*3260*/  ULEA UR7, UR8, UR7, 0x18 ;  /* 0x0000000708077291 */ /* 0x002fc6000f8ec03f */
[----:B------:R-:W-:Y:S01]  /*3270*/  ULDC UR8, c[0x0][0x2a4] ;  /* 0x0000a90000087ab9 */ /* 0x000fe20000000800 */
[----:B0-----:R-:W-:-:S04]  /*3280*/  LOP3.LUT P0, RZ, R17, UR6, RZ, 0xfc, !PT ;  /* 0x0000000611ff7c12 */ /* 0x001fc8000f80fcff */
[----:B------:R-:W-:Y:S01]  /*3290*/  ISETP.EQ.OR.EX P6, PT, RZ, UR13, P0, P6 ;  /* 0x0000000dff007c0c */ /* 0x000fe200087c2760 */
[----:B------:R-:W-:Y:S01]  /*32a0*/  @!P5 STS.64 [UR7+0x50], R34 ;  /* 0x00005022ff00d988 */ /* 0x000fe20008000a07 */
[----:B------:R-:W-:Y:S01]  /*32b0*/  ISETP.NE.AND P0, PT, R16, RZ, PT ;  /* 0x000000ff1000720c */ /* 0x000fe20003f05270 */
[----:B------:R-:W-:-:S10]  /*32c0*/  ULDC.64 UR12, c[0x0][0x228] ;  /* 0x00008a00000c7ab9 */ /* 0x000fd40000000a00 */
[----:B------:R-:W0:Y:S01]  /*32d0*/  @!P6 LDC.64 R18, c[0x0][0x218] ;  /* 0x00008600ff12eb82 */ /* 0x000e220000000a00 */
[----:B------:R-:W-:Y:S01]  /*32e0*/  @!P6 FMUL.FTZ R17, R35, UR8 ;  /* 0x000000082311ec20 */ /* 0x000fe20008410000 */
[----:B------:R-:W-:Y:S01]  /*32f0*/  @!P6 FMUL.FTZ R16, R34, UR8 ;  /* 0x000000082210ec20 */ /* 0x000fe20008410000 */
[----:B0-----:R-:W-:-:S05]  /*3300*/  @!P6 IMAD.WIDE R20, R21, 0x8, R18 ;  /* 0x000000081514e825 */ /* 0x001fca00078e0212 */
[----:B------:R-:W-:Y:S01]  /*3310*/  @!P6 STG.E.64 desc[UR10][R20.64], R16 ;  /* 0x000000101400e986 */ /* 0x000fe2000c101b0a */
        /* <DEDUP_REMOVED lines=17> */
[----:B------:R-:W0:Y:S01]  /*3430*/  S2R R22, SR_TID.X ;  /* 0x0000000000167919 */ /* 0x000e220000002100 */
[----:B------:R-:W-:-:S11]  /*3440*/  UMOV UR8, 0x3f800000 ;  /* 0x3f80000000087882 */ /* 0x000fd60000000000 */
[----:B------:R-:W1:Y:S01]  /*3450*/  @P5 MUFU.RSQ R20, R20 ;  /* 0x0000001400145308 */ /* 0x000e620000001400 */
[----:B------:R-:W-:Y:S02]  /*3460*/  IADD3 R16, P5, R23, UR12, RZ ;  /* 0x0000000c17107c10 */ /* 0x000fe4000ffbe0ff */
[----:B------:R-:W3:Y:S02]  /*3470*/  LDC R23, c[0x0][0x294] ;  /* 0x0000a500ff177b82 */ /* 0x000ee40000000800 */
[----:B------:R-:W-:Y:S02]  /*3480*/  IADD3.X R17, R50, UR13, RZ, P5, !PT ;  /* 0x0000000d32117c10 */ /* 0x000fe4000affe4ff */
[----:B------:R-:W-:-:S04]  /*3490*/  PLOP3.LUT P5, PT, PT, PT, UP0, 0x80, 0x0 ;  /* 0x000000000000781c */ /* 0x000fc80003faf008 */
[----:B------:R-:W2:Y:S01]  /*34a0*/  LDG.E.64 R16, desc[UR10][R16.64] ;  /* 0x0000000a10107981 */ /* 0x000ea2000c1e1b00 */
[----:B------:R-:W-:-:S08]  /*34b0*/  HADD2.F32 R21, -RZ, R10.H0_H0 ;  /* 0x2000000aff157230 */ /* 0x000fd00000004100 */
[----:B-1----:R-:W-:Y:S02]  /*34c0*/  @P5 R2UR UR8, R20 ;  /* 0x00000000140852ca */ /* 0x002fe400000e0000 */
[----:B------:R-:W-:Y:S01]  /*34d0*/  ISETP.NE.AND P5, PT, RZ, UR9, PT ;  /* 0x00000009ff007c0c */ /* 0x000fe2000bfa5270 */
[----:B------:R-:W-:Y:S02]  /*34e0*/  HADD2.F32 R20, -RZ, R10.H1_H1 ;  /* 0x3000000aff147230 */ /* 0x000fe40000004100 */
[----:B------:R-:W-:-:S03]  /*34f0*/  FADD.FTZ R10, R21, -UR7 ;  /* 0x80000007150a7e21 */ /* 0x000fc60008010000 */
[----:B------:R-:W-:Y:S01]  /*3500*/  FADD.FTZ R20, R20, -UR7 ;  /* 0x8000000714147e21 */ /* 0x000fe20008010000 */
[----:B------:R-:W-:-:S04]  /*3510*/  HADD2.F32 R34, -RZ, R11.H0_H0 ;  /* 0x2000000bff227230 */ /* 0x000fc80000004100 */
[----:B------:R-:W-:Y:S01]  /*3520*/  FMUL.FTZ R21, R10, UR8 ;  /* 0x000000080a157c20 */ /* 0x000fe20008410000 */
[----:B------:R-:W-:Y:S01]  /*3530*/  FMUL.FTZ R20, R20, UR8 ;  /* 0x0000000814147c20 */ /* 0x000fe20008410000 */
[----:B------:R-:W-:Y:S02]  /*3540*/  HADD2.F32 R35, -RZ, R11.H1_H1 ;  /* 0x3000000bff237230 */ /* 0x000fe40000004100 */
[----:B--2---:R-:W-:Y:S01]  /*3550*/  FFMA.FTZ R50, R18, R21, R16 ;  /* 0x0000001512327223 */ /* 0x004fe20000010010 */
[----:B------:R-:W-:Y:S01]  /*3560*/  FFMA.FTZ R51, R19, R20, R17 ;  /* 0x0000001413337223 */ /* 0x000fe20000010011 */
[----:B0--3--:R-:W-:Y:S06]  /*3570*/  @!P5 BRA `(.L_x_2546) ;  /* 0x000000000028d947 */ /* 0x009fec0003800000 */
        /* <DEDUP_REMOVED lines=10> */
.L_x_2546:
[----:B------:R-:W-:Y:S01]  /*3620*/  ISETP.NE.AND P6, PT, R45, RZ, PT ;  /* 0x000000ff2d00720c */ /* 0x000fe20003fc5270 */
[----:B------:R-:W-:-:S12]  /*3630*/  BSSY B0, `(.L_x_2547) ;  /* 0x000000e000007945 */ /* 0x000fd80003800000 */
        /* <DEDUP_REMOVED lines=13> */
.L_x_2548:
[----:B------:R-:W-:Y:S05]  /*3710*/  BSYNC B0 ;  /* 0x0000000000007941 */ /* 0x000fea0003800000 */
.L_x_2547:
[----:B------:R-:W-:Y:S01]  /*3720*/  FADD.FTZ R34, R34, -UR7 ;  /* 0x8000000722227e21 */ /* 0x000fe20008010000 */
[----:B------:R-:W-:Y:S01]  /*3730*/  FADD.FTZ R35, R35, -UR7 ;  /* 0x8000000723237e21 */ /* 0x000fe20008010000 */
[--C-:B0-----:R-:W-:Y:S02]  /*3740*/  HADD2.F32 R21, -RZ, R12.reuse.H0_H0 ;  /* 0x2000000cff157230 */ /* 0x101fe40000004100 */
[----:B------:R-:W-:Y:S02]  /*3750*/  HADD2.F32 R20, -RZ, R12.H1_H1 ;  /* 0x3000000cff147230 */ /* 0x000fe40000004100 */
[----:B------:R-:W-:Y:S01]  /*3760*/  FMUL.FTZ R3, R34, UR8 ;  /* 0x0000000822037c20 */ /* 0x000fe20008410000 */
[----:B------:R-:W-:Y:S01]  /*3770*/  FMUL.FTZ R10, R35, UR8 ;  /* 0x00000008230a7c20 */ /* 0x000fe20008410000 */
[--C-:B------:R-:W-:Y:S02]  /*3780*/  HADD2.F32 R12, -RZ, R14.reuse.H0_H0 ;  /* 0x2000000eff0c7230 */ /* 0x100fe40000004100 */
[----:B------:R-:W-:Y:S01]  /*3790*/  FADD.FTZ R21, R21, -UR7 ;  /* 0x8000000715157e21 */ /* 0x000fe20008010000 */
[----:B------:R-:W-:-:S02]  /*37a0*/  HADD2.F32 R14, -RZ, R14.H1_H1 ;  /* 0x3000000eff0e7230 */ /* 0x000fc40000004100 */
        /* <DEDUP_REMOVED lines=14> */
.L_x_2549:
        /* <DEDUP_REMOVED lines=14> */
.L_x_2551:
[----:B------:R-:W-:Y:S05]  /*3970*/  BSYNC B0 ;  /* 0x0000000000007941 */ /* 0x000fea0003800000 */
.L_x_2550:
[----:B------:R-:W-:Y:S01]  /*3980*/  FMUL.FTZ R21, R21, UR8 ;  /* 0x0000000815157c20 */ /* 0x000fe20008410000 */
[----:B------:R-:W-:Y:S01]  /*3990*/  FMUL.FTZ R20, R20, UR8 ;  /* 0x0000000814147c20 */ /* 0x000fe20008410000 */
[----:B------:R-:W-:Y:S01]  /*39a0*/  FADD.FTZ R12, R12, -UR7 ;  /* 0x800000070c0c7e21 */ /* 0x000fe20008010000 */
[----:B------:R-:W-:Y:S01]  /*39b0*/  FADD.FTZ R14, R14, -UR7 ;  /* 0x800000070e0e7e21 */ /* 0x000fe20008010000 */
        /* <DEDUP_REMOVED lines=13> */
.L_x_2552:
[----:B------:R-:W-:Y:S04]  /*3a90*/  BSSY B0, `(.L_x_2553) ;  /* 0x000000e000007945 */ /* 0x000fe80003800000 */
[----:B------:R-:W-:Y:S05]  /*3aa0*/  @P1 BRA `(.L_x_2554) ;  /* 0x0000000000301947 */ /* 0x000fea0003800000 */
[----:B------:R-:W-:Y:S01]  /*3ab0*/  ULDC.64 UR12, c[0x0][0x270] ;  /* 0x00009c00000c7ab9 */ /* 0x000fe20000000a00 */
[----:B0-----:R-:W-:Y:S01]  /*3ac0*/  MOV R2, R46 ;  /* 0x0000002e00027202 */ /* 0x001fe20000000f00 */
        /* <DEDUP_REMOVED lines=10> */
.L_x_2554:
[----:B------:R-:W-:Y:S05]  /*3b70*/  BSYNC B0 ;  /* 0x0000000000007941 */ /* 0x000fea0003800000 */
.L_x_2553:
[----:B0-----:R-:W-:Y:S01]  /*3b80*/  FMUL.FTZ R3, R12, UR8 ;  /* 0x000000080c037c20 */ /* 0x001fe20008410000 */
[----:B------:R-:W-:Y:S01]  /*3b90*/  FMUL.FTZ R14, R14, UR8 ;  /* 0x000000080e0e7c20 */ /* 0x000fe20008410000 */
[--C-:B------:R-:W-:Y:S02]  /*3ba0*/  HADD2.F32 R7, -RZ, R24.reuse.H0_H0 ;  /* 0x20000018ff077230 */ /* 0x100fe40000004100 */
[----:B------:R-:W-:Y:S02]  /*3bb0*/  HADD2.F32 R24, -RZ, R24.H1_H1 ;  /* 0x30000018ff187230 */ /* 0x000fe40000004100 */
[----:B------:R-:W-:Y:S01]  /*3bc0*/  FFMA.FTZ R10, R18, R3, R16 ;  /* 0x00000003120a7223 */ /* 0x000fe20000010010 */
[----:B------:R-:W-:Y:S01]  /*3bd0*/  FFMA.FTZ R11, R19, R14, R17 ;  /* 0x0000000e130b7223 */ /* 0x000fe20000010011 */
[----:B------:R-:W-:Y:S06]  /*3be0*/  @!P5 BRA `(.L_x_2555) ;  /* 0x000000000028d947 */ /* 0x000fec0003800000 */
[----:B------:R-:W-:Y:S01]  /*3bf0*/  FMUL.FTZ R2, R10, -1.4426950216293334961 ;  /* 0xbfb8aa3b0a027820 */ /* 0x000fe20000410000 */
[----:B-1----:R-:W-:-:S05]  /*3c00*/  FMUL.FTZ R4, R11, -1.4426950216293334961 ;  /* 0xbfb8aa3b0b047820 */ /* 0x002fca0000410000 */
        /* <DEDUP_REMOVED lines=8> */
.L_x_2555:
[----:B------:R-:W-:Y:S01]  /*3c90*/  ISETP.NE.AND P0, PT, R44, RZ, PT ;  /* 0x000000ff2c00720c */ /* 0x000fe20003f05270 */
[----:B------:R-:W-:-:S12]  /*3ca0*/  BSSY B0, `(.L_x_2556) ;  /* 0x0000010000007945 */ /* 0x000fd80003800000 */
[----:B------:R-:W-:Y:S05]  /*3cb0*/  @P0 BRA `(.L_x_2557) ;  /* 0x0000000000380947 */ /* 0x000fea0003800000 */
[----:B-1----:R-:W-:Y:S01]  /*3cc0*/  IADD3 R5, R0, 0x60, RZ ;  /* 0x0000006000057810 */ /* 0x002fe20007ffe0ff */
[----:B------:R-:W-:Y:S01]  /*3cd0*/  ULDC.64 UR12, c[0x0][0x270] ;  /* 0x00009c00000c7ab9 */ /* 0x000fe20000000a00 */
[----:B------:R-:W-:Y:S02]  /*3ce0*/  MOV R2, R46 ;  /* 0x0000002e00027202 */ /* 0x000fe40000000f00 */
[----:B------:R-:W-:Y:S02]  /*3cf0*/  SHF.R.S32.HI R4, RZ, 0x1f, R5 ;  /* 0x0000001fff047819 */ /* 0x000fe40000011405 */
[----:B------:R-:W-:Y:S02]  /*3d00*/  MOV R3, R49 ;  /* 0x0000003100037202 */ /* 0x000fe40000000f00 */
[----:B------:R-:W-:Y:S01]  /*3d10*/  F2FP.F16.F32.PACK_AB R11, R11, R10 ;  /* 0x0000000a0b0b723e */ /* 0x000fe200000000ff */
        /* <DEDUP_REMOVED lines=8> */
.L_x_2557:
[----:B------:R-:W-:Y:S05]  /*3da0*/  BSYNC B0 ;  /* 0x0000000000007941 */ /* 0x000fea0003800000 */
.L_x_2556:
[----:B------:R-:W-:Y:S01]  /*3db0*/  FADD.FTZ R2, R7, -UR7 ;  /* 0x8000000707027e21 */ /* 0x000fe20008010000 */
[----:B------:R-:W-:Y:S01]  /*3dc0*/  FADD.FTZ R24, R24, -UR7 ;  /* 0x8000000718187e21 */ /* 0x000fe20008010000 */
[--C-:B------:R-:W-:Y:S02]  /*3dd0*/  HADD2.F32 R14, -RZ, R25.reuse.H0_H0 ;  /* 0x20000019ff0e7230 */ /* 0x100fe40000004100 */
        /* <DEDUP_REMOVED lines=8> */
[----:B0-----:R-:W-:Y:S01]  /*3e60*/  FFMA.FTZ R11, R19, R24, R17 ;  /* 0x00000018130b7223 */ /* 0x001fe20000010011 */
        /* <DEDUP_REMOVED lines=11> */
.L_x_2558:
        /* <DEDUP_REMOVED lines=17> */
.L_x_2560:
[----:B------:R-:W-:Y:S05]  /*4030*/  BSYNC B0 ;  /* 0x0000000000007941 */ /* 0x000fea0003800000 */
.L_x_2559:
        /* <DEDUP_REMOVED lines=17> */
.L_x_2561:
[----:B------:R-:W-:Y:S01]  /*4150*/  ISETP.NE.AND P0, PT, R42, RZ, PT ;  /* 0x000000ff2a00720c */ /* 0x000fe20003f05270 */
[----:B------:R-:W-:-:S12]  /*4160*/  BSSY B0, `(.L_x_2562) ;  /* 0x0000010000007945 */ /* 0x000fd80003800000 */
[----:B------:R-:W-:Y:S05]  /*4170*/  @P0 BRA `(.L_x_2563) ;  /* 0x0000000000380947 */ /* 0x000fea0003800000 */
[----:B01----:R-:W-:Y:S01]  /*4180*/  IADD3 R5, R0, 0xa0, RZ ;  /* 0x000000a000057810 */ /* 0x003fe20007ffe0ff */
        /* <DEDUP_REMOVED lines=13> */
.L_x_2563:
[----:B------:R-:W-:Y:S05]  /*4260*/  BSYNC B0 ;  /* 0x0000000000007941 */ /* 0x000fea0003800000 */
.L_x_2562:
[----:B------:R-:W-:Y:S01]  /*4270*/  FMUL.FTZ R3, R12, UR8 ;  /* 0x000000080c037c20 */ /* 0x000fe20008410000 */
[----:B------:R-:W-:Y:S01]  /*4280*/  FMUL.FTZ R2, R27, UR8 ;  /* 0x000000081b027c20 */ /* 0x000fe20008410000 */
[--C-:B------:R-:W-:Y:S02]  /*4290*/  HADD2.F32 R12, -RZ, R29.reuse.H0_H0 ;  /* 0x2000001dff0c7230 */ /* 0x100fe40000004100 */
[----:B------:R-:W-:Y:S02]  /*42a0*/  HADD2.F32 R29, -RZ, R29.H1_H1 ;  /* 0x3000001dff1d7230 */ /* 0x000fe40000004100 */
[----:B--2---:R-:W-:Y:S01]  /*42b0*/  FFMA.FTZ R7, R18, R3, R16 ;  /* 0x0000000312077223 */ /* 0x004fe20000010010 */
[----:B------:R-:W-:Y:S01]  /*42c0*/  FFMA.FTZ R10, R19, R2, R17 ;  /* 0x00000002130a7223 */ /* 0x000fe20000010011 */
[----:B------:R-:W-:Y:S06]  /*42d0*/  @!P5 BRA `(.L_x_2564) ;  /* 0x000000000028d947 */ /* 0x000fec0003800000 */
[----:B01----:R-:W-:Y:S01]  /*42e0*/  FMUL.FTZ R5, R10, -1.4426950216293334961 ;  /* 0xbfb8aa3b0a057820 */ /* 0x003fe20000410000 */
        /* <DEDUP_REMOVED lines=9> */
.L_x_2564:
        /* <DEDUP_REMOVED lines=17> */
.L_x_2566:
[----:B------:R-:W-:Y:S05]  /*4490*/  BSYNC B0 ;  /* 0x0000000000007941 */ /* 0x000fea0003800000 */
.L_x_2565:
[----:B------:R-:W-:Y:S01]  /*44a0*/  FADD.FTZ R2, R12, -UR7 ;  /* 0x800000070c027e21 */ /* 0x000fe20008010000 */
[----:B012---:R-:W-:Y:S01]  /*44b0*/  FADD.FTZ R4, R29, -UR7 ;  /* 0x800000071d047e21 */ /* 0x007fe20008010000 */
[--C-:B------:R-:W-:Y:S01]  /*44c0*/  HADD2.F32 R5, -RZ, R31.reuse.H0_H0 ;  /* 0x2000001fff057230 */ /* 0x100fe20000004100 */
[----:B------:R-:W-:Y:S01]  /*44d0*/  SHF.R.U32.HI R20, RZ, 0x3, R22 ;  /* 0x00000003ff147819 */ /* 0x000fe20000011616 */
[----:B------:R-:W-:Y:S02]  /*44e0*/  HADD2.F32 R14, -RZ, R31.H1_H1 ;  /* 0x3000001fff0e7230 */ /* 0x000fe40000004100 */
        /* <DEDUP_REMOVED lines=17> */
.L_x_2567:
        /* <DEDUP_REMOVED lines=17> */
.L_x_2569:
[----:B------:R-:W-:Y:S05]  /*4710*/  BSYNC B0 ;  /* 0x0000000000007941 */ /* 0x000fea0003800000 */
.L_x_2568:
[----:B------:R-:W-:Y:S01]  /*4720*/  FMUL.FTZ R3, R12, UR8 ;  /* 0x000000080c037c20 */ /* 0x000fe20008410000 */
[----:B------:R-:W-:Y:S01]  /*4730*/  FMUL.FTZ R14, R14, UR8 ;  /* 0x000000080e0e7c20 */ /* 0x000fe20008410000 */
[--C-:B------:R-:W-:Y:S02]  /*4740*/  HADD2.F32 R12, -RZ, R32.reuse.H0_H0 ;  /* 0x20000020ff0c7230 */ /* 0x100fe40000004100 */
[----:B------:R-:W-:Y:S02]  /*4750*/  IMAD R20, R23, UR6, R20 ;  /* 0x0000000617147c24 */ /* 0x000fe4000f8e0214 */
[----:B0-----:R-:W-:Y:S01]  /*4760*/  FFMA.FTZ R7, R18, R3, R16 ;  /* 0x0000000312077223 */ /* 0x001fe20000010010 */
[----:B------:R-:W-:Y:S02]  /*4770*/  HADD2.F32 R32, -RZ, R32.H1_H1 ;  /* 0x30000020ff207230 */ /* 0x000fe40000004100 */
        /* <DEDUP_REMOVED lines=12> */
.L_x_2570:
        /* <DEDUP_REMOVED lines=17> */
.L_x_2572:
[----:B------:R-:W-:Y:S05]  /*4950*/  BSYNC B0 ;  /* 0x0000000000007941 */ /* 0x000fea0003800000 */
.L_x_2571:
[----:B0-----:R-:W-:Y:S01]  /*4960*/  FADD.FTZ R2, R12, -UR7 ;  /* 0x800000070c027e21 */ /* 0x001fe20008010000 */
[----:B------:R-:W-:Y:S01]  /*4970*/  FADD.FTZ R3, R32, -UR7 ;  /* 0x8000000720037e21 */ /* 0x000fe20008010000 */
[----:B------:R-:W-:Y:S01]  /*4980*/  ULDC.64 UR14, c[0x0][0x278] ;  /* 0x00009e00000e7ab9 */ /* 0x000fe20000000a00 */
[----:B------:R-:W-:Y:S01]  /*4990*/  IADD3 R4, R20, 0x1a0, RZ ;  /* 0x000001a014047810 */ /* 0x000fe20007ffe0ff */
[----:B------:R-:W-:Y:S01]  /*49a0*/  FMUL.FTZ R5, R2, UR8 ;  /* 0x0000000802057c20 */ /* 0x000fe20008410000 */
[----:B------:R-:W-:Y:S01]  /*49b0*/  FMUL.FTZ R10, R3, UR8 ;  /* 0x00000008030a7c20 */ /* 0x000fe20008410000 */
[C---:B------:R-:W-:Y:S02]  /*49c0*/  IADD3 R3, R20.reuse, 0x1c0, RZ ;  /* 0x000001c014037810 */ /* 0x040fe40007ffe0ff */
[----:B------:R-:W-:Y:S01]  /*49d0*/  IADD3 R2, R20, 0x1e0, RZ ;  /* 0x000001e014027810 */ /* 0x000fe20007ffe0ff */
        /* <DEDUP_REMOVED lines=13> */
.L_x_2573:
        /* <DEDUP_REMOVED lines=17> */
.L_x_2575:
[----:B------:R-:W-:Y:S05]  /*4bc0*/  BSYNC B0 ;  /* 0x0000000000007941 */ /* 0x000fea0003800000 */
.L_x_2574:
[----:B0-----:R-:W-:Y:S01]  /*4bd0*/  HADD2.F32 R5, -RZ, R33.H0_H0 ;  /* 0x20000021ff057230 */ /* 0x001fe20000004100 */
[----:B------:R-:W-:Y:S01]  /*4be0*/  ISETP.GE.U32.AND P6, PT, R4, UR14, PT ;  /* 0x0000000e04007c0c */ /* 0x000fe2000bfc6070 */
[----:B------:R-:W-:Y:S01]  /*4bf0*/  HADD2.F32 R11, -RZ, R37.H0_H0 ;  /* 0x20000025ff0b7230 */ /* 0x000fe20000004100 */
[----:B------:R-:W-:Y:S01]  /*4c00*/  ISETP.GE.U32.AND P0, PT, R3, UR14, PT ;  /* 0x0000000e03007c0c */ /* 0x000fe2000bf06070 */
[----:B------:R-:W-:Y:S02]  /*4c10*/  HADD2.F32 R7, -RZ, R36.H0_H0 ;  /* 0x20000024ff077230 */ /* 0x000fe40000004100 */
[----:B------:R-:W-:Y:S01]  /*4c20*/  FADD.FTZ R5, R5, -UR7 ;  /* 0x8000000705057e21 */ /* 0x000fe20008010000 */
[----:B------:R-:W-:Y:S02]  /*4c30*/  HADD2.F32 R14, -RZ, R26.H0_H0 ;  /* 0x2000001aff0e7230 */ /* 0x000fe40000004100 */
[----:B------:R-:W-:Y:S01]  /*4c40*/  FADD.FTZ R11, R11, -UR7 ;  /* 0x800000070b0b7e21 */ /* 0x000fe20008010000 */
[----:B------:R-:W-:-:S02]  /*4c50*/  HADD2.F32 R20, -RZ, R28.H0_H0 ;  /* 0x2000001cff147230 */ /* 0x000fc40000004100 */
[----:B------:R-:W-:Y:S01]  /*4c60*/  FADD.FTZ R7, R7, -UR7 ;  /* 0x8000000707077e21 */ /* 0x000fe20008010000 */
[----:B------:R-:W-:Y:S02]  /*4c70*/  HADD2.F32 R21, -RZ, R30.H0_H0 ;  /* 0x2000001eff157230 */ /* 0x000fe40000004100 */
[----:B------:R-:W-:Y:S01]  /*4c80*/  FADD.FTZ R14, R14, -UR7 ;  /* 0x800000070e0e7e21 */ /* 0x000fe20008010000 */
[----:B------:R-:W-:Y:S01]  /*4c90*/  ISETP.GE.U32.AND P1, PT, R2, UR14, PT ;  /* 0x0000000e02007c0c */ /* 0x000fe2000bf26070 */
[----:B------:R-:W-:Y:S01]  /*4ca0*/  FADD.FTZ R20, R20, -UR7 ;  /* 0x8000000714147e21 */ /* 0x000fe20008010000 */
[----:B------:R-:W-:Y:S01]  /*4cb0*/  SHF.R.S32.HI R12, RZ, 0x1f, R4 ;  /* 0x0000001fff0c7819 */ /* 0x000fe20000011404 */
[----:B------:R-:W-:Y:S01]  /*4cc0*/  FADD.FTZ R21, R21, -UR7 ;  /* 0x8000000715157e21 */ /* 0x000fe20008010000 */
        /* <DEDUP_REMOVED lines=9> */
[--C-:B------:R-:W-:Y:S01]  /*4d60*/  FFMA.FTZ R24, R18, R5, R16.reuse ;  /* 0x0000000512187223 */ /* 0x100fe20000010010 */
[----:B------:R-:W-:Y:S01]  /*4d70*/  ISETP.GE.AND.EX P0, PT, R10, UR15, PT, P0 ;  /* 0x0000000f0a007c0c */ /* 0x000fe2000bf06300 */
[--C-:B------:R-:W-:Y:S01]  /*4d80*/  FFMA.FTZ R20, R18, R11, R16.reuse ;  /* 0x0000000b12147223 */ /* 0x100fe20000010010 */
[----:B------:R-:W-:Y:S01]  /*4d90*/  ISETP.GE.AND.EX P1, PT, R0, UR15, PT, P1 ;  /* 0x0000000f00007c0c */ /* 0x000fe2000bf26310 */
[C-C-:B------:R-:W-:Y:S01]  /*4da0*/  FFMA.FTZ R21, R18.reuse, R7, R16.reuse ;  /* 0x0000000712157223 */ /* 0x140fe20000010010 */
[C-C-:B------:R-:W-:Y:S01]  /*4db0*/  FFMA.FTZ R11, R18.reuse, R23, R16.reuse ;  /* 0x00000017120b7223 */ /* 0x140fe20000010010 */
[C-C-:B------:R-:W-:Y:S01]  /*4dc0*/  FFMA.FTZ R5, R18.reuse, R25, R16.reuse ;  /* 0x0000001912057223 */ /* 0x140fe20000010010 */
[----:B------:R-:W-:Y:S01]  /*4dd0*/  FFMA.FTZ R16, R18, R27, R16 ;  /* 0x0000001b12107223 */ /* 0x000fe20000010010 */
[C---:B------:R-:W-:Y:S01]  /*4de0*/  ISETP.GT.U32.OR P6, PT, R22.reuse, 0xff, P6 ;  /* 0x000000ff1600780c */ /* 0x040fe200037c4470 */
[----:B------:R-:W-:Y:S01]  /*4df0*/  HADD2.F32 R14, -RZ, R36.H1_H1 ;  /* 0x30000024ff0e7230 */ /* 0x000fe20000004100 */
[C---:B------:R-:W-:Y:S01]  /*4e00*/  ISETP.GT.U32.OR P0, PT, R22.reuse, 0xff, P0 ;  /* 0x000000ff1600780c */ /* 0x040fe20000704470 */
[----:B------:R-:W-:Y:S01]  /*4e10*/  HADD2.F32 R18, -RZ, R37.H1_H1 ;  /* 0x30000025ff127230 */ /* 0x000fe20000004100 */
[----:B------:R-:W-:Y:S01]  /*4e20*/  ISETP.GT.U32.OR P1, PT, R22, 0xff, P1 ;  /* 0x000000ff1600780c */ /* 0x000fe20000f24470 */
[----:B------:R-:W-:-:S02]  /*4e30*/  HADD2.F32 R22, -RZ, R26.H1_H1 ;  /* 0x3000001aff167230 */ /* 0x000fc40000004100 */
[----:B------:R-:W-:Y:S01]  /*4e40*/  FADD.FTZ R14, R14, -UR7 ;  /* 0x800000070e0e7e21 */ /* 0x000fe20008010000 */
[----:B------:R-:W-:Y:S02]  /*4e50*/  HADD2.F32 R23, -RZ, R28.H1_H1 ;  /* 0x3000001cff177230 */ /* 0x000fe40000004100 */
[----:B------:R-:W-:Y:S01]  /*4e60*/  FADD.FTZ R18, R18, -UR7 ;  /* 0x8000000712127e21 */ /* 0x000fe20008010000 */
[----:B------:R-:W-:Y:S02]  /*4e70*/  HADD2.F32 R25, -RZ, R30.H1_H1 ;  /* 0x3000001eff197230 */ /* 0x000fe40000004100 */
[----:B------:R-:W-:Y:S01]  /*4e80*/  FADD.FTZ R22, R22, -UR7 ;  /* 0x8000000716167e21 */ /* 0x000fe20008010000 */
[----:B------:R-:W-:Y:S02]  /*4e90*/  HADD2.F32 R7, -RZ, R33.H1_H1 ;  /* 0x30000021ff077230 */ /* 0x000fe40000004100 */
[----:B------:R-:W-:Y:S01]  /*4ea0*/  FADD.FTZ R23, R23, -UR7 ;  /* 0x8000000717177e21 */ /* 0x000fe20008010000 */
[----:B------:R-:W-:Y:S01]  /*4eb0*/  FMUL.FTZ R14, R14, UR8 ;  /* 0x000000080e0e7c20 */ /* 0x000fe20008410000 */
[----:B------:R-:W-:Y:S01]  /*4ec0*/  FADD.FTZ R25, R25, -UR7 ;  /* 0x8000000719197e21 */ /* 0x000fe20008010000 */
[----:B------:R-:W-:Y:S01]  /*4ed0*/  FMUL.FTZ R18, R18, UR8 ;  /* 0x0000000812127c20 */ /* 0x000fe20008410000 */
[----:B------:R-:W-:Y:S01]  /*4ee0*/  FADD.FTZ R7, R7, -UR7 ;  /* 0x8000000707077e21 */ /* 0x000fe20008010000 */
[----:B------:R-:W-:Y:S01]  /*4ef0*/  FMUL.FTZ R28, R22, UR8 ;  /* 0x00000008161c7c20 */ /* 0x000fe20008410000 */
[----:B------:R-:W-:Y:S01]  /*4f00*/  FMUL.FTZ R30, R23, UR8 ;  /* 0x00000008171e7c20 */ /* 0x000fe20008410000 */
[----:B------:R-:W-:Y:S01]  /*4f10*/  FMUL.FTZ R32, R25, UR8 ;  /* 0x0000000819207c20 */ /* 0x000fe20008410000 */
[----:B------:R-:W-:Y:S01]  /*4f20*/  FMUL.FTZ R26, R7, UR8 ;  /* 0x00000008071a7c20 */ /* 0x000fe20008410000 */
[C-C-:B------:R-:W-:Y:S01]  /*4f30*/  FFMA.FTZ R22, R19.reuse, R14, R17.reuse ;  /* 0x0000000e13167223 */ /* 0x140fe20000010011 */
[C-C-:B------:R-:W-:Y:S01]  /*4f40*/  FFMA.FTZ R23, R19.reuse, R18, R17.reuse ;  /* 0x0000001213177223 */ /* 0x140fe20000010011 */
[C-C-:B------:R-:W-:Y:S01]  /*4f50*/  FFMA.FTZ R18, R19.reuse, R28, R17.reuse ;  /* 0x0000001c13127223 */ /* 0x140fe20000010011 */
[C-C-:B------:R-:W-:Y:S01]  /*4f60*/  FFMA.FTZ R14, R19.reuse, R30, R17.reuse ;  /* 0x0000001e130e7223 */ /* 0x140fe20000010011 */
        /* <DEDUP_REMOVED lines=13> */
.L_x_2576:
        /* <DEDUP_REMOVED lines=14> */
.L_x_2578:
[----:B------:R-:W-:Y:S05]  /*5120*/  BSYNC B0 ;  /* 0x0000000000007941 */ /* 0x000fea0003800000 */
.L_x_2577:
        /* <DEDUP_REMOVED lines=11> */
.L_x_2579:
[----:B------:R-:W-:Y:S04]  /*51e0*/  BSSY B0, `(.L_x_2580) ;  /* 0x000000f000007945 */ /* 0x000fe80003800000 */
[----:B------:R-:W-:Y:S05]  /*51f0*/  @P3 BRA `(.L_x_2581) ;  /* 0x0000000000343947 */ /* 0x000fea0003800000 */
[----:B------:R-:W-:Y:S01]  /*5200*/  SHF.R.S32.HI R9, RZ, 0x1f, R8 ;  /* 0x0000001fff097819 */ /* 0x000fe20000011408 */
[----:B------:R-:W-:Y:S01]  /*5210*/  ULDC.64 UR12, c[0x0][0x270] ;  /* 0x00009c00000c7ab9 */ /* 0x000fe20000000a00 */
[----:B------:R-:W-:Y:S02]  /*5220*/  MOV R24, R46 ;  /* 0x0000002e00187202 */ /* 0x000fe40000000f00 */
        /* <DEDUP_REMOVED lines=10> */
.L_x_2581:
[----:B------:R-:W-:Y:S05]  /*52d0*/  BSYNC B0 ;  /* 0x0000000000007941 */ /* 0x000fea0003800000 */
.L_x_2580:
[----:B------:R-:W-:Y:S05]  /*52e0*/  @!P5 BRA `(.L_x_2582) ;  /* 0x000000000028d947 */ /* 0x000fea0003800000 */
[----:B------:R-:W-:Y:S01]  /*52f0*/  FMUL.FTZ R6, R20, -1.4426950216293334961 ;  /* 0xbfb8aa3b14067820 */ /* 0x000fe20000410000 */
[----:B0-----:R-:W-:-:S05]  /*5300*/  FMUL.FTZ R17, R23, -1.4426950216293334961 ;  /* 0xbfb8aa3b17117820 */ /* 0x001fca0000410000 */
        /* <DEDUP_REMOVED lines=8> */
.L_x_2582:
[----:B------:R-:W-:Y:S04]  /*5390*/  BSSY B0, `(.L_x_2583) ;  /* 0x000000e000007945 */ /* 0x000fe80003800000 */
[----:B------:R-:W-:Y:S05]  /*53a0*/  @P4 BRA `(.L_x_2584) ;  /* 0x0000000000304947 */ /* 0x000fea0003800000 */
[----:B------:R-:W-:Y:S01]  /*53b0*/  ULDC.64 UR12, c[0x0][0x270] ;  /* 0x00009c00000c7ab9 */ /* 0x000fe20000000a00 */
[----:B-1----:R-:W-:Y:S01]  /*53c0*/  MOV R8, R46 ;  /* 0x0000002e00087202 */ /* 0x002fe20000000f00 */
        /* <DEDUP_REMOVED lines=10> */
.L_x_2584:
[----:B------:R-:W-:Y:S05]  /*5470*/  BSYNC B0 ;  /* 0x0000000000007941 */ /* 0x000fea0003800000 */
.L_x_2583:
[----:B------:R-:W-:Y:S05]  /*5480*/  @!P5 BRA `(.L_x_2585) ;  /* 0x000000000028d947 */ /* 0x000fea0003800000 */
[----:B------:R-:W-:Y:S01]  /*5490*/  FMUL.FTZ R6, R11, -1.4426950216293334961 ;  /* 0xbfb8aa3b0b067820 */ /* 0x000fe20000410000 */
[----:B-12---:R-:W-:-:S05]  /*54a0*/  FMUL.FTZ R9, R18, -1.4426950216293334961 ;  /* 0xbfb8aa3b12097820 */ /* 0x006fca0000410000 */
        /* <DEDUP_REMOVED lines=8> */
.L_x_2585:
[----:B------:R-:W-:Y:S04]  /*5530*/  BSSY B0, `(.L_x_2586) ;  /* 0x000000e000007945 */ /* 0x000fe80003800000 */
[----:B------:R-:W-:Y:S05]  /*5540*/  @P6 BRA `(.L_x_2587) ;  /* 0x0000000000306947 */ /* 0x000fea0003800000 */
[----:B------:R-:W-:Y:S01]  /*5550*/  ULDC.64 UR12, c[0x0][0x270] ;  /* 0x00009c00000c7ab9 */ /* 0x000fe20000000a00 */
[----:B-12---:R-:W-:Y:S01]  /*5560*/  MOV R8, R46 ;  /* 0x0000002e00087202 */ /* 0x006fe20000000f00 */
        /* <DEDUP_REMOVED lines=10> */
.L_x_2587:
[----:B------:R-:W-:Y:S05]  /*5610*/  BSYNC B0 ;  /* 0x0000000000007941 */ /* 0x000fea0003800000 */
.L_x_2586:
[----:B------:R-:W-:Y:S05]  /*5620*/  @!P5 BRA `(.L_x_2588) ;  /* 0x000000000028d947 */ /* 0x000fea0003800000 */
[----:B------:R-:W-:Y:S01]  /*5630*/  FMUL.FTZ R4, R5, -1.4426950216293334961 ;  /* 0xbfb8aa3b05047820 */ /* 0x000fe20000410000 */
[----:B-123--:R-:W-:-:S05]  /*5640*/  FMUL.FTZ R8, R14, -1.4426950216293334961 ;  /* 0xbfb8aa3b0e087820 */ /* 0x00efca0000410000 */
        /* <DEDUP_REMOVED lines=8> */
.L_x_2588:
[----:B------:R-:W-:Y:S04]  /*56d0*/  BSSY B0, `(.L_x_2589) ;  /* 0x000000e000007945 */ /* 0x000fe80003800000 */
[----:B------:R-:W-:Y:S05]  /*56e0*/  @P0 BRA `(.L_x_2590) ;  /* 0x0000000000300947 */ /* 0x000fea0003800000 */
[----:B------:R-:W-:Y:S01]  /*56f0*/  ULDC.64 UR12, c[0x0][0x270] ;  /* 0x00009c00000c7ab9 */ /* 0x000fe20000000a00 */
[----:B-123--:R-:W-:Y:S01]  /*5700*/  MOV R8, R46 ;  /* 0x0000002e00087202 */ /* 0x00efe20000000f00 */
        /* <DEDUP_REMOVED lines=10> */
.L_x_2590:
[----:B------:R-:W-:Y:S05]  /*57b0*/  BSYNC B0 ;  /* 0x0000000000007941 */ /* 0x000fea0003800000 */
.L_x_2589:
[----:B------:R-:W-:Y:S05]  /*57c0*/  @!P5 BRA `(.L_x_2591) ;  /* 0x000000000028d947 */ /* 0x000fea0003800000 */
[----:B------:R-:W-:Y:S01]  /*57d0*/  FMUL.FTZ R6, R7, -1.4426950216293334961 ;  /* 0xbfb8aa3b07067820 */ /* 0x000fe20000410000 */
[----:B------:R-:W-:-:S05]  /*57e0*/  FMUL.FTZ R3, R16, -1.4426950216293334961 ;  /* 0xbfb8aa3b10037820 */ /* 0x000fca0000410000 */
[----:B------:R-:W1:Y:S08]  /*57f0*/  MUFU.EX2 R6, R6 ;  /* 0x0000000600067308 */ /* 0x000e700000000800 */
[----:B------:R-:W5:Y:S01]  /*5800*/  MUFU.EX2 R3, R3 ;  /* 0x0000000300037308 */ /* 0x000f620000000800 */
[----:B-1234-:R-:W-:-:S07]  /*5810*/  FADD.FTZ R8, R6, 1 ;  /* 0x3f80000006087421 */ /* 0x01efce0000010000 */
[----:B------:R-:W1:Y:S01]  /*5820*/  MUFU.RCP R8, R8 ;  /* 0x0000000800087308 */ /* 0x000e620000001000 */
[----:B-----5:R-:W-:-:S07]  /*5830*/  FADD.FTZ R4, R3, 1 ;  /* 0x3f80000003047421 */ /* 0x020fce0000010000 */
[----:B------:R-:W2:Y:S01]  /*5840*/  MUFU.RCP R5, R4 ;  /* 0x0000000400057308 */ /* 0x000ea20000001000 */
[----:B-1----:R-:W-:Y:S01]  /*5850*/  FMUL.FTZ R7, R7, R8 ;  /* 0x0000000807077220 */ /* 0x002fe20000410000 */
[----:B--2---:R-:W-:-:S07]  /*5860*/  FMUL.FTZ R16, R16, R5 ;  /* 0x0000000510107220 */ /* 0x004fce0000410000 */
.L_x_2591:
[----:B------:R-:W-:Y:S04]  /*5870*/  BSSY B0, `(.L_x_2592) ;  /* 0x000000d000007945 */ /* 0x000fe80003800000 */
[----:B------:R-:W-:Y:S05]  /*5880*/  @P1 BRA `(.L_x_2593) ;  /* 0x00000000002c1947 */ /* 0x000fea0003800000 */
        /* <DEDUP_REMOVED lines=11> */
.L_x_2593:
[----:B------:R-:W-:Y:S05]  /*5940*/  BSYNC B0 ;  /* 0x0000000000007941 */ /* 0x000fea0003800000 */
.L_x_2592:
        /* <DEDUP_REMOVED lines=9> */
[----:B------:R-:W-:Y:S05]  /*59e0*/  EXIT ;  /* 0x000000000000794d */ /* 0x000fea0003800000 */
.L_x_2595:
        /* <DEDUP_REMOVED lines=9> */
.L_x_3347:


//--------------------- .text._Z35group_norm_nhwc_fwd_one_pass_kernelI11Fp16IOBf16WLi64ELi16ELi256EEv26Group_norm_nhwc_fwd_params --------------------------
	.section	.text._Z35group_norm_nhwc_fwd_one_pass_kernelI11Fp16IOBf16WLi64ELi16ELi256EEv26Group_norm_nhwc_fwd_params,"ax",@progbits
	.align	128
        .global         _Z35group_norm_nhwc_fwd_one_pass_kernelI11Fp16IOBf16WLi64ELi16ELi256EEv26Group_norm_nhwc_fwd_params
        .type           _Z35group_norm_nhwc_fwd_one_pass_kernelI11Fp16IOBf16WLi64ELi16ELi256EEv26Group_norm_nhwc_fwd_params,@function
        .size           _Z35group_norm_nhwc_fwd_one_pass_kernelI11Fp16IOBf16WLi64ELi16ELi256EEv26Group_norm_nhwc_fwd_params,(.L_x_3348 - _Z35group_norm_nhwc_fwd_one_pass_kernelI11Fp16IOBf16WLi64ELi16ELi256EEv26Group_norm_nhwc_fwd_params)
        .other          _Z35group_norm_nhwc_fwd_one_pass_kernelI11Fp16IOBf16WLi64ELi16ELi256EEv26Group_norm_nhwc_fwd_params,@"STO_CUDA_ENTRY STV_DEFAULT"
_Z35group_norm_nhwc_fwd_one_pass_kernelI11Fp16IOBf16WLi64ELi16ELi256EEv26Group_norm_nhwc_fwd_params:
.text._Z35group_norm_nhwc_fwd_one_pass_kernelI11Fp16IOBf16WLi64ELi16ELi256EEv26Group_norm_nhwc_fwd_params:
        /* <DEDUP_REMOVED lines=20> */
.L_x_2611:
        /* <DEDUP_REMOVED lines=142> */
.L_x_2597:
[----:B------:R-:W-:Y:S05]  /*0a20*/  BSYNC B0 ;  /* 0x0000000000007941 */ /* 0x000fea0003800000 */
.L_x_2596:
        /* <DEDUP_REMOVED lines=28> */
.L_x_2600:
[----:B-1----:R-:W2:Y:S04]  /*0bf0*/  LDG.E.STRONG.GPU R6, desc[UR8][R4.64] ;  /* 0x0000000804067981 */ /* 0x002ea8000c1ef900 */
[----:B--2---:R-:W-:Y:S01]  /*0c00*/  CCTL.IVALL ;  /* 0x00000000ff00798f */ /* 0x004fe20002000000 */
[----:B------:R-:W-:Y:S05]  /*0c10*/  YIELD ;  /* 0x0000000000007946 */ /* 0x000fea0003800000 */
[----:B------:R-:W-:-:S13]  /*0c20*/  ISETP.NE.AND P0, PT, R6, R9, PT ;  /* 0x000000090600720c */ /* 0x000fda0003f05270 */
[----:B------:R-:W-:Y:S05]  /*0c30*/  @P0 BRA `(.L_x_2600) ;  /* 0xfffffffc00ec0947 */ /* 0x000fea000383ffff */
.L_x_2599:
        /* <DEDUP_REMOVED lines=12> */
.L_x_2602:
        /* <DEDUP_REMOVED lines=64> */
.L_x_2601:
        /* <DEDUP_REMOVED lines=19> */
.L_x_2604:
[----:B------:R-:W-:Y:S05]  /*1230*/  BSYNC B0 ;  /* 0x0000000000007941 */ /* 0x000fea0003800000 */
.L_x_2603:
        /* <DEDUP_REMOVED lines=32> */
.L_x_2598:
[----:B------:R-:W-:Y:S01]  /*1440*/  ULDC.64 UR6, c[0x0][0x218] ;  /* 0x0000860000067ab9 */ /* 0x000fe20000000a00 */
[----:B------:R-:W-:Y:S01]  /*1450*/  LOP3.LUT P0, RZ, R0, UR5, RZ, 0xfc, !PT ;  /* 0x0000000500ff7c12 */ /* 0x000fe2000f80fcff */
[----:B------:R-:W-:Y:S01]  /*1460*/  ULDC UR11, c[0x0][0x2a4] ;  /* 0x0000a900000b7ab9 */ /* 0x000fe20000000800 */
[----:B------:R-:W-:Y:S01]  /*1470*/  ISETP.EQ.U32.AND P2, PT, RZ, UR6, PT ;  /* 0x00000006ff007c0c */ /* 0x000fe2000bf42070 */
[----:B------:R-:W-:Y:S01]  /*1480*/  UMOV UR6, 0x400 ;  /* 0x0000040000067882 */ /* 0x000fe20000000000 */
[C---:B-1----:R-:W-:Y:S01]  /*1490*/  SHF.L.U32 R6, R26.reuse, 0x1, RZ ;  /* 0x000000011a067819 */ /* 0x042fe200000006ff */
[----:B------:R-:W-:Y:S01]  /*14a0*/  ULDC.64 UR12, c[0x0][0x228] ;  /* 0x00008a00000c7ab9 */ /* 0x000fe20000000a00 */
[----:B------:R-:W-:Y:S01]  /*14b0*/  ISETP.EQ.OR.EX P0, PT, RZ, UR7, P0, P2 ;  /* 0x00000007ff007c0c */ /* 0x000fe20008702720 */
[----:B------:R-:W1:Y:S01]  /*14c0*/  S2UR UR7, SR_CgaCtaId ;  /* 0x00000000000779c3 */ /* 0x000e620000008800 */
[----:B------:R-:W-:Y:S01]  /*14d0*/  SHF.L.U64.HI R7, R26, 0x1, R27 ;  /* 0x000000011a077819 */ /* 0x000fe2000001021b */
[----:B------:R-:W-:Y:S01]  /*14e0*/  ULDC.64 UR14, c[0x0][0x230] ;  /* 0x00008c00000e7ab9 */ /* 0x000fe20000000a00 */
[----:B------:R-:W-:-:S02]  /*14f0*/  IADD3 R8, P2, R6, UR12, RZ ;  /* 0x0000000c06087c10 */ /* 0x000fc4000ff5e0ff */
[----:B------:R-:W-:Y:S02]  /*1500*/  IADD3 R6, P3, R6, UR14, RZ ;  /* 0x0000000e06067c10 */ /* 0x000fe4000ff7e0ff */
[C---:B------:R-:W-:Y:S02]  /*1510*/  IADD3.X R9, R7.reuse, UR13, RZ, P2, !PT ;  /* 0x0000000d07097c10 */ /* 0x040fe400097fe4ff */
[----:B------:R-:W-:-:S03]  /*1520*/  IADD3.X R7, R7, UR15, RZ, P3, !PT ;  /* 0x0000000f07077c10 */ /* 0x000fc60009ffe4ff */
        /* <DEDUP_REMOVED lines=9> */
[----:B------:R-:W2:Y:S04]  /*15c0*/  LDG.E.U16 R12, desc[UR8][R8.64] ;  /* 0x00000008080c7981 */ /* 0x000ea8000c1e1500 */
[----:B------:R-:W3:Y:S04]  /*15d0*/  LDG.E.U16 R14, desc[UR8][R8.64+0x2] ;  /* 0x00000208080e7981 */ /* 0x000ee8000c1e1500 */
[----:B------:R-:W4:Y:S04]  /*15e0*/  LDG.E.U16 R13, desc[UR8][R6.64] ;  /* 0x00000008060d7981 */ /* 0x000f28000c1e1500 */
[----:B------:R0:W5:Y:S01]  /*15f0*/  LDG.E.U16 R15, desc[UR8][R6.64+0x2] ;  /* 0x00000208060f7981 */ /* 0x000162000c1e1500 */
[----:B-1----:R-:W-:Y:S01]  /*1600*/  SHF.R.U32.HI R11, RZ, 0x3, R0 ;  /* 0x00000003ff0b7819 */ /* 0x002fe20000011600 */
[----:B------:R-:W-:Y:S01]  /*1610*/  HADD2.F32 R23, -RZ, R24.H1_H1 ;  /* 0x30000018ff177230 */ /* 0x000fe20000004100 */
[----:B------:R-:W-:Y:S01]  /*1620*/  ISETP.NE.AND P2, PT, RZ, UR10, PT ;  /* 0x0000000aff007c0c */ /* 0x000fe2000bf45270 */
[----:B------:R-:W1:Y:S01]  /*1630*/  LDS.64 R4, [UR6+0x50] ;  /* 0x00005006ff047984 */ /* 0x000e620008000a00 */
[--C-:B------:R-:W-:Y:S01]  /*1640*/  HADD2.F32 R27, -RZ, R25.reuse.H0_H0 ;  /* 0x20000019ff1b7230 */ /* 0x100fe20000004100 */
[----:B------:R-:W-:Y:S01]  /*1650*/  ULDC.64 UR6, c[0x0][0x278] ;  /* 0x00009e0000067ab9 */ /* 0x000fe20000000a00 */
[----:B------:R-:W-:-:S02]  /*1660*/  HADD2.F32 R25, -RZ, R25.H1_H1 ;  /* 0x30000019ff197230 */ /* 0x000fc40000004100 */
[----:B0-----:R-:W-:Y:S02]  /*1670*/  IMAD R7, R22, UR5, R11 ;  /* 0x0000000516077c24 */ /* 0x001fe4000f8e020b */
[----:B------:R-:W-:-:S03]  /*1680*/  HADD2.F32 R11, -RZ, R24.H0_H0 ;  /* 0x20000018ff0b7230 */ /* 0x000fc60000004100 */
[----:B------:R-:W-:-:S04]  /*1690*/  IADD3 R8, R7, 0x20, RZ ;  /* 0x0000002007087810 */ /* 0x000fc80007ffe0ff */
        /* <DEDUP_REMOVED lines=11> */
[----:B0-----:R-:W-:Y:S01]  /*1750*/  @P0 FADD.FTZ R10, R4, R5 ;  /* 0x00000005040a0221 */ /* 0x001fe20000010000 */
[----:B------:R-:W-:Y:S01]  /*1760*/  HFMA2.MMA R5, -RZ, RZ, 1.875, 0 ;  /* 0x3f800000ff057435 */ /* 0x000fe200000001ff */
[----:B------:R-:W-:-:S09]  /*1770*/  SHF.R.S32.HI R4, RZ, 0x1f, R7 ;  /* 0x0000001fff047819 */ /* 0x000fd20000011407 */
        /* <DEDUP_REMOVED lines=9> */
[----:B--2---:R-:W-:Y:S02]  /*1810*/  SHF.L.U32 R6, R12, 0x10, RZ ;  /* 0x000000100c067819 */ /* 0x004fe400000006ff */
[----:B---3--:R-:W-:Y:S01]  /*1820*/  SHF.L.U32 R11, R14, 0x10, RZ ;  /* 0x000000100e0b7819 */ /* 0x008fe200000006ff */
[----:B------:R-:W-:Y:S01]  /*1830*/  FMUL.FTZ R14, R10, R5 ;  /* 0x000000050a0e7220 */ /* 0x000fe20000410000 */
[----:B----4-:R-:W-:-:S02]  /*1840*/  SHF.L.U32 R13, R13, 0x10, RZ ;  /* 0x000000100d0d7819 */ /* 0x010fc400000006ff */
[----:B-----5:R-:W-:-:S03]  /*1850*/  SHF.L.U32 R15, R15, 0x10, RZ ;  /* 0x000000100f0f7819 */ /* 0x020fc600000006ff */
[C-C-:B------:R-:W-:Y:S01]  /*1860*/  FFMA.FTZ R10, R6.reuse, R22, R13.reuse ;  /* 0x00000016060a7223 */ /* 0x140fe2000001000d */
        /* <DEDUP_REMOVED lines=14> */
.L_x_2605:
[----:B------:R-:W-:Y:S04]  /*1950*/  BSSY B0, `(.L_x_2606) ;  /* 0x000000e000007945 */ /* 0x000fe80003800000 */
[----:B------:R-:W-:Y:S05]  /*1960*/  @P0 BRA `(.L_x_2607) ;  /* 0x0000000000300947 */ /* 0x000fea0003800000 */
[----:B------:R-:W-:Y:S01]  /*1970*/  ULDC.64 UR6, c[0x0][0x270] ;  /* 0x00009c0000067ab9 */ /* 0x000fe20000000a00 */
[----:B------:R-:W-:Y:S01]  /*1980*/  MOV R5, R19 ;  /* 0x0000001300057202 */ /* 0x000fe20000000f00 */
[----:B------:R-:W-:Y:S01]  /*1990*/  IMAD R6, R4, UR6, RZ ;  /* 0x0000000604067c24 */ /* 0x000fe2000f8e02ff */
[----:B------:R-:W-:Y:S02]  /*19a0*/  MOV R4, R20 ;  /* 0x0000001400047202 */ /* 0x000fe40000000f00 */
        /* <DEDUP_REMOVED lines=8> */
.L_x_2607:
[----:B------:R-:W-:Y:S05]  /*1a30*/  BSYNC B0 ;  /* 0x0000000000007941 */ /* 0x000fea0003800000 */
.L_x_2606:
        /* <DEDUP_REMOVED lines=11> */
.L_x_2608:
        /* <DEDUP_REMOVED lines=13> */
.L_x_2610:
[----:B------:R-:W-:Y:S05]  /*1bc0*/  BSYNC B0 ;  /* 0x0000000000007941 */ /* 0x000fea0003800000 */
.L_x_2609:
[----:B-1----:R-:W1:Y:S01]  /*1bd0*/  LDC R4, c[0x0][0x10] ;  /* 0x00000400ff047b82 */ /* 0x002e620000000800 */
[----:B------:R-:W-:Y:S02]  /*1be0*/  IADD3 R16, R16, 0x1, RZ ;  /* 0x0000000110107810 */ /* 0x000fe40007ffe0ff */
[----:B-1----:R-:W-:-:S04]  /*1bf0*/  IADD3 R3, R4, R3, RZ ;  /* 0x0000000304037210 */ /* 0x002fc80007ffe0ff */
[----:B------:R-:W-:-:S13]  /*1c00*/  ISETP.GE.AND P0, PT, R3, UR4, PT ;  /* 0x0000000403007c0c */ /* 0x000fda000bf06270 */
[----:B------:R-:W-:Y:S05]  /*1c10*/  @!P0 BRA `(.L_x_2611) ;  /* 0xffffffe400488947 */ /* 0x000fea000383ffff */
[----:B------:R-:W-:Y:S05]  /*1c20*/  EXIT ;  /* 0x000000000000794d */ /* 0x000fea0003800000 */
.L_x_2612:
        /* <DEDUP_REMOVED lines=13> */
.L_x_3348:


//--------------------- .text._Z35group_norm_nhwc_fwd_one_pass_kernelI11Fp16IOBf16WLi128ELi16ELi256EEv26Group_norm_nhwc_fwd_params --------------------------
	.section	.text._Z35group_norm_nhwc_fwd_one_pass_kernelI11Fp16IOBf16WLi128ELi16ELi256EEv26Group_norm_nhwc_fwd_params,"ax",@progbits
	.align	128
        .global         _Z35group_norm_nhwc_fwd_one_pass_kernelI11Fp16IOBf16WLi128ELi16ELi256EEv26Group_norm_nhwc_fwd_params
        .type           _Z35group_norm_nhwc_fwd_one_pass_kernelI11Fp16IOBf16WLi128ELi16ELi256EEv26Group_norm_nhwc_fwd_params,@function
        .size           _Z35group_norm_nhwc_fwd_one_pass_kernelI11Fp16IOBf16WLi128ELi16ELi256EEv26Group_norm_nhwc_fwd_params,(.L_x_3349 - _Z35group_norm_nhwc_fwd_one_pass_kernelI11Fp16IOBf16WLi128ELi16ELi256EEv26Group_norm_nhwc_fwd_params)
        .other          _Z35group_norm_nhwc_fwd_one_pass_kernelI11Fp16IOBf16WLi128ELi16ELi256EEv26Group_norm_nhwc_fwd_params,@"STO_CUDA_ENTRY STV_DEFAULT"
_Z35group_norm_nhwc_fwd_one_pass_kernelI11Fp16IOBf16WLi128ELi16ELi256EEv26Group_norm_nhwc_fwd_params:
.text._Z35group_norm_nhwc_fwd_one_pass_kernelI11Fp16IOBf16WLi128ELi16ELi256EEv26Group_norm_nhwc_fwd_params:
        /* <DEDUP_REMOVED lines=18> */
.L_x_2637:
[----:B012---:R-:W0:Y:S01]  /*0120*/  LDC R7, c[0x0][0x288] ;  /* 0x0000a200ff077b82 */ /* 0x007e220000000800 */
[----:B---3--:R-:W3:Y:S01]  /*0130*/  S2R R17, SR_TID.X ;  /* 0x0000000000117919 */ /* 0x008ee20000002100 */
[----:B------:R-:W-:Y:S01]  /*0140*/  ULDC.64 UR4, c[0x0][0x278] ;  /* 0x00009e0000047ab9 */ /* 0x000fe20000000a00 */
[----:B------:R-:W-:-:S05]  /*0150*/  ULDC.64 UR10, c[0x0][0x280] ;  /* 0x0000a000000a7ab9 */ /* 0x000fca0000000a00 */
[----:B------:R-:W4:Y:S01]  /*0160*/  LDC R10, c[0x0][0x294] ;  /* 0x0000a500ff0a7b82 */ /* 0x000f220000000800 */
        /* <DEDUP_REMOVED lines=94> */
[----:B------:R-:W3:Y:S02]  /*0750*/  @P2 LDG.E R20, desc[UR8][R30.64] ;  /* 0x000000081e142981 */ /* 0x000ee4000c1e1900 */
[----:B------:R-:W-:-:S02]  /*0760*/  @P3 LEA.HI.X R9, R14, R9, R11, 0x1, P0 ;  /* 0x000000090e093211 */ /* 0x000fc400000f0c0b */
[----:B------:R-:W-:Y:S02]  /*0770*/  @P4 IADD3 R7, R13, R7, RZ ;  /* 0x000000070d074210 */ /* 0x000fe40007ffe0ff */
[C---:B0-----:R-:W-:Y:S01]  /*0780*/  @P4 LEA R4, P2, R12.reuse, R4, 0x1 ;  /* 0x000000040c044211 */ /* 0x041fe200078408ff */
[----:B------:R0:W4:Y:S01]  /*0790*/  @P3 LDG.E R21, desc[UR8][R8.64] ;  /* 0x0000000808153981 */ /* 0x000122000c1e1900 */
[----:B------:R-:W-:Y:S02]  /*07a0*/  MOV R22, RZ ;  /* 0x000000ff00167202 */ /* 0x000fe40000000f00 */
[----:B------:R-:W-:-:S05]  /*07b0*/  @P4 LEA.HI.X R5, R12, R5, R7, 0x1, P2 ;  /* 0x000000050c054211 */ /* 0x000fca00010f0c07 */
[----:B------:R-:W5:Y:S01]  /*07c0*/  @P4 LDG.E R22, desc[UR8][R4.64] ;  /* 0x0000000804164981 */ /* 0x000f62000c1e1900 */
        /* <DEDUP_REMOVED lines=13> */
[--C-:B---3--:R-:W-:Y:S02]  /*08a0*/  HADD2.F32 R13, -RZ, R20.reuse.H1_H1 ;  /* 0x30000014ff0d7230 */ /* 0x108fe40000004100 */
[----:B------:R-:W-:-:S03]  /*08b0*/  HADD2.F32 R10, -RZ, R20.H0_H0 ;  /* 0x20000014ff0a7230 */ /* 0x000fc60000004100 */
[----:B------:R-:W-:Y:S01]  /*08c0*/  FMUL.FTZ R15, R13, R13 ;  /* 0x0000000d0d0f7220 */ /* 0x000fe20000410000 */
[--C-:B----4-:R-:W-:Y:S02]  /*08d0*/  HADD2.F32 R12, -RZ, R21.reuse.H1_H1 ;  /* 0x30000015ff0c7230 */ /* 0x110fe40000004100 */
[C---:B------:R-:W-:Y:S01]  /*08e0*/  FADD.FTZ R13, R10.reuse, R13 ;  /* 0x0000000d0a0d7221 */ /* 0x040fe20000010000 */
[----:B------:R-:W-:Y:S02]  /*08f0*/  HADD2.F32 R7, -RZ, R21.H0_H0 ;  /* 0x20000015ff077230 */ /* 0x000fe40000004100 */
[----:B------:R-:W-:Y:S01]  /*0900*/  FFMA.FTZ R10, R10, R10, R15 ;  /* 0x0000000a0a0a7223 */ /* 0x000fe2000001000f */
[----:B------:R-:W-:Y:S01]  /*0910*/  FADD.FTZ R11, RZ, R11 ;  /* 0x0000000bff0b7221 */ /* 0x000fe20000010000 */
[----:B------:R-:W-:Y:S01]  /*0920*/  FMUL.FTZ R14, R12, R12 ;  /* 0x0000000c0c0e7220 */ /* 0x000fe20000410000 */
[--C-:B-----5:R-:W-:Y:S02]  /*0930*/  HADD2.F32 R4, -RZ, R22.reuse.H1_H1 ;  /* 0x30000016ff047230 */ /* 0x120fe40000004100 */
[----:B------:R-:W-:Y:S01]  /*0940*/  FADD.FTZ R6, R6, R13 ;  /* 0x0000000d06067221 */ /* 0x000fe20000010000 */
[----:B------:R-:W-:-:S02]  /*0950*/  HADD2.F32 R5, -RZ, R22.H0_H0 ;  /* 0x20000016ff057230 */ /* 0x000fc40000004100 */
[----:B------:R-:W-:Y:S01]  /*0960*/  FADD.FTZ R9, R7, R12 ;  /* 0x0000000c07097221 */ /* 0x000fe20000010000 */
[----:B------:R-:W-:Y:S01]  /*0970*/  FADD.FTZ R10, R11, R10 ;  /* 0x0000000a0b0a7221 */ /* 0x000fe20000010000 */
[----:B------:R-:W-:Y:S01]  /*0980*/  FFMA.FTZ R7, R7, R7, R14 ;  /* 0x0000000707077223 */ /* 0x000fe2000001000e */
        /* <DEDUP_REMOVED lines=61> */
.L_x_2614:
[----:B------:R-:W-:Y:S05]  /*0d60*/  BSYNC B0 ;  /* 0x0000000000007941 */ /* 0x000fea0003800000 */
.L_x_2613:
        /* <DEDUP_REMOVED lines=25> */
.L_x_2617:
[----:B0-----:R-:W2:Y:S04]  /*0f00*/  LDG.E.STRONG.GPU R6, desc[UR8][R4.64] ;  /* 0x0000000804067981 */ /* 0x001ea8000c1ef900 */
[----:B--2---:R-:W-:Y:S01]  /*0f10*/  CCTL.IVALL ;  /* 0x00000000ff00798f */ /* 0x004fe20002000000 */
[----:B------:R-:W-:Y:S05]  /*0f20*/  YIELD ;  /* 0x0000000000007946 */ /* 0x000fea0003800000 */
[----:B------:R-:W-:-:S13]  /*0f30*/  ISETP.NE.AND P0, PT, R6, R11, PT ;  /* 0x0000000b0600720c */ /* 0x000fda0003f05270 */
[----:B------:R-:W-:Y:S05]  /*0f40*/  @P0 BRA `(.L_x_2617) ;  /* 0xfffffffc00ec0947 */ /* 0x000fea000383ffff */
.L_x_2616:
        /* <DEDUP_REMOVED lines=17> */
.L_x_2621:
        /* <DEDUP_REMOVED lines=115> */
.L_x_2620:
        /* <DEDUP_REMOVED lines=61> */
.L_x_2622:
[----:B------:R-:W-:-:S13]  /*1b60*/  ISETP.NE.OR P0, PT, R10, RZ, P0 ;  /* 0x000000ff0a00720c */ /* 0x000fda0000705670 */
[----:B------:R-:W-:Y:S05]  /*1b70*/  @!P0 BRA `(.L_x_2618) ;  /* 0x00000000007c8947 */ /* 0x000fea0003800000 */
.L_x_2619:
        /* <DEDUP_REMOVED lines=31> */
.L_x_2618:
        /* <DEDUP_REMOVED lines=12> */
.L_x_2624:
[----:B------:R-:W-:Y:S05]  /*1e30*/  BSYNC B0 ;  /* 0x0000000000007941 */ /* 0x000fea0003800000 */
.L_x_2623:
        /* <DEDUP_REMOVED lines=16> */
.L_x_2615:
        /* <DEDUP_REMOVED lines=19> */
[----:B------:R-:W-:Y:S06]  /*2070*/  BAR.SYNC.DEFER_BLOCKING 0x0 ;  /* 0x0000000000007b1d */ /* 0x000fec0000010000 */
[----:B------:R-:W2:Y:S04]  /*2080*/  LDG.E.U16 R23, desc[UR8][R14.64+0x2] ;  /* 0x000002080e177981 */ /* 0x000ea8000c1e1500 */
[----:B------:R-:W3:Y:S04]  /*2090*/  LDG.E.U16 R30, desc[UR8][R10.64+0x2] ;  /* 0x000002080a1e7981 */ /* 0x000ee8000c1e1500 */
[----:B------:R4:W5:Y:S04]  /*20a0*/  LDG.E.U16 R4, desc[UR8][R14.64] ;  /* 0x000000080e047981 */ /* 0x000968000c1e1500 */
[----:B------:R1:W5:Y:S01]  /*20b0*/  LDG.E.U16 R5, desc[UR8][R10.64] ;  /* 0x000000080a057981 */ /* 0x000362000c1e1500 */
[----:B0-----:R-:W-:-:S02]  /*20c0*/  HADD2.F32 R28, -RZ, R19.H0_H0 ;  /* 0x20000013ff1c7230 */ /* 0x001fc40000004100 */
[----:B------:R-:W-:Y:S01]  /*20d0*/  HADD2.F32 R32, -RZ, R19.H1_H1 ;  /* 0x30000013ff207230 */ /* 0x000fe20000004100 */
[----:B------:R-:W0:Y:S01]  /*20e0*/  LDS.64 R6, [UR4+0x50] ;  /* 0x00005004ff067984 */ /* 0x000e220008000a00 */
[--C-:B------:R-:W-:Y:S01]  /*20f0*/  HADD2.F32 R12, -RZ, R21.reuse.H1_H1 ;  /* 0x30000015ff0c7230 */ /* 0x100fe20000004100 */
[----:B------:R-:W-:Y:S01]  /*2100*/  ULDC.64 UR4, c[0x0][0x278] ;  /* 0x00009e0000047ab9 */ /* 0x000fe20000000a00 */
[--C-:B----4-:R-:W-:Y:S01]  /*2110*/  HADD2.F32 R14, -RZ, R20.reuse.H0_H0 ;  /* 0x20000014ff0e7230 */ /* 0x110fe20000004100 */
[----:B------:R-:W4:Y:S01]  /*2120*/  S2R R13, SR_TID.X ;  /* 0x00000000000d7919 */ /* 0x000f220000002100 */
[----:B------:R-:W-:Y:S02]  /*2130*/  HADD2.F32 R20, -RZ, R20.H1_H1 ;  /* 0x30000014ff147230 */ /* 0x000fe40000004100 */
[----:B-1----:R-:W-:Y:S02]  /*2140*/  HADD2.F32 R10, -RZ, R21.H0_H0 ;  /* 0x20000015ff0a7230 */ /* 0x002fe40000004100 */
[----:B------:R-:W-:-:S02]  /*2150*/  HADD2.F32 R8, -RZ, R22.H0_H0 ;  /* 0x20000016ff087230 */ /* 0x000fc40000004100 */
[----:B------:R-:W-:Y:S02]  /*2160*/  HADD2.F32 R22, -RZ, R22.H1_H1 ;  /* 0x30000016ff167230 */ /* 0x000fe40000004100 */
[----:B0-----:R-:W-:-:S04]  /*2170*/  FMUL.FTZ R31, R6, UR7 ;  /* 0x00000007061f7c20 */ /* 0x001fc80008410000 */
[----:B------:R-:W-:Y:S01]  /*2180*/  FMUL.FTZ R6, R31, R31 ;  /* 0x0000001f1f067220 */ /* 0x000fe20000410000 */
[--C-:B------:R-:W-:Y:S01]  /*2190*/  FADD.FTZ R29, R28, -R31.reuse ;  /* 0x8000001f1c1d7221 */ /* 0x100fe20000010000 */
[--C-:B------:R-:W-:Y:S01]  /*21a0*/  FADD.FTZ R11, R32, -R31.reuse ;  /* 0x8000001f200b7221 */ /* 0x100fe20000010000 */
[--C-:B------:R-:W-:Y:S01]  /*21b0*/  FADD.FTZ R19, R14, -R31.reuse ;  /* 0x8000001f0e137221 */ /* 0x100fe20000010000 */
[----:B------:R-:W-:Y:S01]  /*21c0*/  FFMA.FTZ R6, R7, UR7, -R6 ;  /* 0x0000000707067c23 */ /* 0x000fe20008010806 */
[--C-:B------:R-:W-:Y:S01]  /*21d0*/  FADD.FTZ R33, R20, -R31.reuse ;  /* 0x8000001f14217221 */ /* 0x100fe20000010000 */
[----:B------:R-:W0:Y:S01]  /*21e0*/  LDC R7, c[0x0][0x294] ;  /* 0x0000a500ff077b82 */ /* 0x000e220000000800 */
[--C-:B------:R-:W-:Y:S01]  /*21f0*/  FADD.FTZ R15, R10, -R31.reuse ;  /* 0x8000001f0a0f7221 */ /* 0x100fe20000010000 */
[----:B------:R-:W-:Y:S01]  /*2200*/  FADD.FTZ R21, R8, -R31 ;  /* 0x8000001f08157221 */ /* 0x000fe20000010000 */
[----:B------:R-:W-:Y:S01]  /*2210*/  FSETP.GTU.FTZ.AND P0, PT, R6, RZ, PT ;  /* 0x000000ff0600720b */ /* 0x000fe20003f1c000 */
[----:B------:R-:W1:Y:S01]  /*2220*/  S2R R28, SR_TID.X ;  /* 0x00000000001c7919 */ /* 0x000e620000002100 */
[----:B------:R-:W-:-:S11]  /*2230*/  SHF.R.U32.HI R8, RZ, 0x3, R17 ;  /* 0x00000003ff087819 */ /* 0x000fd60000011611 */
[----:B------:R-:W4:Y:S01]  /*2240*/  @P0 LDC R9, c[0x0][0x238] ;  /* 0x00008e00ff090b82 */ /* 0x000f220000000800 */
[----:B0-----:R-:W-:Y:S02]  /*2250*/  IMAD R7, R7, UR6, R8 ;  /* 0x0000000607077c24 */ /* 0x001fe4000f8e0208 */
[----:B----4-:R-:W-:Y:S01]  /*2260*/  @P0 FADD.FTZ R9, R6, R9 ;  /* 0x0000000906090221 */ /* 0x010fe20000010000 */
[----:B------:R-:W-:-:S10]  /*2270*/  HFMA2.MMA R6, -RZ, RZ, 1.875, 0 ;  /* 0x3f800000ff067435 */ /* 0x000fd400000001ff */
[----:B------:R0:W4:Y:S01]  /*2280*/  @P0 MUFU.RSQ R6, R9 ;  /* 0x0000000900060308 */ /* 0x0001220000001400 */
[C---:B------:R-:W-:Y:S01]  /*2290*/  ISETP.GE.U32.AND P0, PT, R7.reuse, UR4, PT ;  /* 0x0000000407007c0c */ /* 0x040fe2000bf06070 */
[--C-:B0-----:R-:W-:Y:S01]  /*22a0*/  FADD.FTZ R9, R12, -R31.reuse ;  /* 0x8000001f0c097221 */ /* 0x101fe20000010000 */
[----:B------:R-:W-:Y:S01]  /*22b0*/  FADD.FTZ R31, R22, -R31 ;  /* 0x8000001f161f7221 */ /* 0x000fe20000010000 */
[----:B------:R-:W-:-:S04]  /*22c0*/  IADD3 R12, R7, 0x20, RZ ;  /* 0x00000020070c7810 */ /* 0x000fc80007ffe0ff */
[----:B------:R-:W-:Y:S01]  /*22d0*/  ISETP.GE.U32.AND P2, PT, R12, UR4, PT ;  /* 0x000000040c007c0c */ /* 0x000fe2000bf46070 */
[-C--:B----4-:R-:W-:Y:S01]  /*22e0*/  FMUL.FTZ R11, R11, R6.reuse ;  /* 0x000000060b0b7220 */ /* 0x090fe20000410000 */
[-C--:B------:R-:W-:Y:S01]  /*22f0*/  FMUL.FTZ R33, R33, R6.reuse ;  /* 0x0000000621217220 */ /* 0x080fe20000410000 */
[-C--:B------:R-:W-:Y:S01]  /*2300*/  FMUL.FTZ R35, R9, R6.reuse ;  /* 0x0000000609237220 */ /* 0x080fe20000410000 */
[-C--:B------:R-:W-:Y:S01]  /*2310*/  FMUL.FTZ R31, R31, R6.reuse ;  /* 0x000000061f1f7220 */ /* 0x080fe20000410000 */
[-C--:B------:R-:W-:Y:S01]  /*2320*/  FMUL.FTZ R20, R15, R6.reuse ;  /* 0x000000060f147220 */ /* 0x080fe20000410000 */
[-C--:B------:R-:W-:Y:S01]  /*2330*/  FMUL.FTZ R22, R29, R6.reuse ;  /* 0x000000061d167220 */ /* 0x080fe20000410000 */
[----:B------:R-:W-:Y:S01]  /*2340*/  FMUL.FTZ R21, R21, R6 ;  /* 0x0000000615157220 */ /* 0x000fe20000410000 */
[----:B------:R-:W-:-:S04]  /*2350*/  IADD3 R15, R7, 0x60, RZ ;  /* 0x00000060070f7810 */ /* 0x000fc80007ffe0ff */
[----:B------:R-:W-:Y:S02]  /*2360*/  ISETP.GE.U32.AND P4, PT, R15, UR4, PT ;  /* 0x000000040f007c0c */ /* 0x000fe4000bf86070 */
[----:B--2---:R-:W-:Y:S02]  /*2370*/  SHF.L.U32 R23, R23, 0x10, RZ ;  /* 0x0000001017177819 */ /* 0x004fe400000006ff */
[----:B---3--:R-:W-:Y:S02]  /*2380*/  SHF.L.U32 R30, R30, 0x10, RZ ;  /* 0x000000101e1e7819 */ /* 0x008fe400000006ff */
[----:B-----5:R-:W-:-:S03]  /*2390*/  SHF.L.U32 R4, R4, 0x10, RZ ;  /* 0x0000001004047819 */ /* 0x020fc600000006ff */
[C-C-:B------:R-:W-:Y:S01]  /*23a0*/  FFMA.FTZ R8, R23.reuse, R11, R30.reuse ;  /* 0x0000000b17087223 */ /* 0x140fe2000001001e */
[C-C-:B------:R-:W-:Y:S01]  /*23b0*/  FFMA.FTZ R9, R23.reuse, R33, R30.reuse ;  /* 0x0000002117097223 */ /* 0x140fe2000001001e */
[C-C-:B------:R-:W-:Y:S01]  /*23c0*/  FFMA.FTZ R10, R23.reuse, R35, R30.reuse ;  /* 0x00000023170a7223 */ /* 0x140fe2000001001e */
[----:B------:R-:W-:Y:S01]  /*23d0*/  FFMA.FTZ R11, R23, R31, R30 ;  /* 0x0000001f170b7223 */ /* 0x000fe2000001001e */
[----:B------:R-:W-:Y:S01]  /*23e0*/  FMUL.FTZ R23, R19, R6 ;  /* 0x0000000613177220 */ /* 0x000fe20000410000 */
[----:B------:R-:W-:Y:S02]  /*23f0*/  SHF.R.S32.HI R19, RZ, 0x1f, R7 ;  /* 0x0000001fff137819 */ /* 0x000fe40000011407 */
[----:B------:R-:W-:Y:S02]  /*2400*/  SHF.R.S32.HI R6, RZ, 0x1f, R12 ;  /* 0x0000001fff067819 */ /* 0x000fe4000001140c */
[----:B------:R-:W-:Y:S02]  /*2410*/  ISETP.GE.AND.EX P0, PT, R19, UR5, PT, P0 ;  /* 0x0000000513007c0c */ /* 0x000fe4000bf06300 */
[----:B------:R-:W-:-:S02]  /*2420*/  ISETP.GE.AND.EX P2, PT, R6, UR5, PT, P2 ;  /* 0x0000000506007c0c */ /* 0x000fc4000bf46320 */
[----:B------:R-:W-:Y:S02]  /*2430*/  ISETP.LT.U32.AND P0, PT, R17, 0x100, !P0 ;  /* 0x000001001100780c */ /* 0x000fe40004701070 */
[----:B------:R-:W-:Y:S02]  /*2440*/  IADD3 R17, R7, 0x40, RZ ;  /* 0x0000004007117810 */ /* 0x000fe40007ffe0ff */
[----:B------:R-:W-:Y:S02]  /*2450*/  ISETP.LT.U32.AND P2, PT, R13, 0x100, !P2 ;  /* 0x000001000d00780c */ /* 0x000fe40005741070 */
[----:B------:R-:W-:Y:S01]  /*2460*/  ISETP.GE.U32.AND P3, PT, R17, UR4, PT ;  /* 0x0000000411007c0c */ /* 0x000fe2000bf66070 */
[----:B------:R-:W-:Y:S01]  /*2470*/  ULDC.U8 UR4, c[0x0][0x28c] ;  /* 0x0000a30000047ab9 */ /* 0x000fe20000000000 */
[----:B------:R-:W-:Y:S02]  /*2480*/  SHF.R.S32.HI R14, RZ, 0x1f, R17 ;  /* 0x0000001fff0e7819 */ /* 0x000fe40000011411 */
[----:B------:R-:W-:-:S02]  /*2490*/  ISETP.NE.AND P5, PT, RZ, UR4, PT ;  /* 0x00000004ff007c0c */ /* 0x000fc4000bfa5270 */
[----:B------:R-:W-:Y:S02]  /*24a0*/  SHF.R.S32.HI R13, RZ, 0x1f, R15 ;  /* 0x0000001fff0d7819 */ /* 0x000fe4000001140f */
[----:B------:R-:W-:Y:S02]  /*24b0*/  ISETP.GE.AND.EX P3, PT, R14, UR5, PT, P3 ;  /* 0x000000050e007c0c */ /* 0x000fe4000bf66330 */
[----:B------:R-:W-:Y:S02]  /*24c0*/  ISETP.GE.AND.EX P4, PT, R13, UR5, PT, P4 ;  /* 0x000000050d007c0c */ /* 0x000fe4000bf86340 */
[----:B------:R-:W-:Y:S02]  /*24d0*/  SHF.L.U32 R5, R5, 0x10, RZ ;  /* 0x0000001005057819 */ /* 0x000fe400000006ff */
[C---:B-1----:R-:W-:Y:S02]  /*24e0*/  ISETP.LT.U32.AND P3, PT, R28.reuse, 0x100, !P3 ;  /* 0x000001001c00780c */ /* 0x042fe40005f61070 */
[----:B------:R-:W-:Y:S01]  /*24f0*/  ISETP.LT.U32.AND P4, PT, R28, 0x100, !P4 ;  /* 0x000001001c00780c */ /* 0x000fe20006781070 */
[C-C-:B------:R-:W-:Y:S01]  /*2500*/  FFMA.FTZ R28, R4.reuse, R23, R5.reuse ;  /* 0x00000017041c7223 */ /* 0x140fe20000010005 */
[C-C-:B------:R-:W-:Y:S01]  /*2510*/  FFMA.FTZ R23, R4.reuse, R20, R5.reuse ;  /* 0x0000001404177223 */ /* 0x140fe20000010005 */
[C-C-:B------:R-:W-:Y:S01]  /*2520*/  FFMA.FTZ R20, R4.reuse, R21, R5.reuse ;  /* 0x0000001504147223 */ /* 0x140fe20000010005 */
        /* <DEDUP_REMOVED lines=12> */
.L_x_2625:
        /* <DEDUP_REMOVED lines=14> */
.L_x_2627:
[----:B------:R-:W-:Y:S05]  /*26d0*/  BSYNC B0 ;  /* 0x0000000000007941 */ /* 0x000fea0003800000 */
.L_x_2626:
[----:B------:R-:W-:Y:S05]  /*26e0*/  @!P5 BRA `(.L_x_2628) ;  /* 0x000000000028d947 */ /* 0x000fea0003800000 */
        /* <DEDUP_REMOVED lines=10> */
.L_x_2628:
        /* <DEDUP_REMOVED lines=14> */
.L_x_2630:
[----:B------:R-:W-:Y:S05]  /*2870*/  BSYNC B0 ;  /* 0x0000000000007941 */ /* 0x000fea0003800000 */
.L_x_2629:
        /* <DEDUP_REMOVED lines=11> */
.L_x_2631:
        /* <DEDUP_REMOVED lines=10> */
[----:B-1----:R-:W-:Y:S02]  /*29d0*/  LEA R6, P0, R4, UR4, 0x1 ;  /* 0x0000000404067c11 */ /* 0x002fe4000f8008ff */
[----:B------:R-:W-:-:S04]  /*29e0*/  IADD3 R17, R5, R17, RZ ;  /* 0x0000001105117210 */ /* 0x000fc80007ffe0ff */
[----:B------:R-:W-:-:S05]  /*29f0*/  LEA.HI.X R7, R4, UR5, R17, 0x1, P0 ;  /* 0x0000000504077c11 */ /* 0x000fca00080f0c11 */
[----:B------:R2:W-:Y:S02]  /*2a00*/  STG.E desc[UR8][R6.64], R23 ;  /* 0x0000001706007986 */ /* 0x0005e4000c101908 */
.L_x_2633:
[----:B------:R-:W-:Y:S05]  /*2a10*/  BSYNC B0 ;  /* 0x0000000000007941 */ /* 0x000fea0003800000 */
.L_x_2632:
        /* <DEDUP_REMOVED lines=11> */
.L_x_2634:
        /* <DEDUP_REMOVED lines=13> */
.L_x_2636:
[----:B------:R-:W-:Y:S05]  /*2ba0*/  BSYNC B0 ;  /* 0x0000000000007941 */ /* 0x000fea0003800000 */
.L_x_2635:
[----:B------:R-:W-:Y:S01]  /*2bb0*/  ULDC UR4, c[0x0][0x288] ;  /* 0x0000a20000047ab9 */ /* 0x000fe20000000800 */
[----:B------:R-:W-:Y:S01]  /*2bc0*/  ULDC UR5, c[0x0][0x258] ;  /* 0x0000960000057ab9 */ /* 0x000fe20000000800 */
[----:B------:R-:W-:Y:S01]  /*2bd0*/  IADD3 R18, R3, R18, RZ ;  /* 0x0000001203127210 */ /* 0x000fe20007ffe0ff */
[----:B------:R-:W-:Y:S01]  /*2be0*/  UIMAD UR4, UR4, UR5, URZ ;  /* 0x00000005040472a4 */ /* 0x000fe2000f8e023f */
[----:B------:R-:W-:-:S05]  /*2bf0*/  IADD3 R16, R16, 0x1, RZ ;  /* 0x0000000110107810 */ /* 0x000fca0007ffe0ff */
[----:B------:R-:W-:-:S13]  /*2c00*/  ISETP.GE.AND P0, PT, R18, UR4, PT ;  /* 0x0000000412007c0c */ /* 0x000fda000bf06270 */
[----:B------:R-:W-:Y:S05]  /*2c10*/  @!P0 BRA `(.L_x_2637) ;  /* 0xffffffd400408947 */ /* 0x000fea000383ffff */
[----:B------:R-:W-:Y:S05]  /*2c20*/  EXIT ;  /* 0x000000000000794d */ /* 0x000fea0003800000 */
.L_x_2638:
        /* <DEDUP_REMOVED lines=13> */
.L_x_3349:


//--------------------- .text._Z35group_norm_nhwc_fwd_one_pass_kernelI11Fp16IOBf16WLi256ELi16ELi256EEv26Group_norm_nhwc_fwd_params --------------------------
	.section	.text._Z35group_norm_nhwc_fwd_one_pass_kernelI11Fp16IOBf16WLi256ELi16ELi256EEv26Group_norm_nhwc_fwd_params,"ax",@progbits
	.align	128
        .global         _Z35group_norm_nhwc_fwd_one_pass_kernelI11Fp16IOBf16WLi256ELi16ELi256EEv26Group_norm_nhwc_fwd_params
        .type           _Z35group_norm_nhwc_fwd_one_pass_kernelI11Fp16IOBf16WLi256ELi16ELi256EEv26Group_norm_nhwc_fwd_params,@function
        .size           _Z35group_norm_nhwc_fwd_one_pass_kernelI11Fp16IOBf16WLi256ELi16ELi256EEv26Group_norm_nhwc_fwd_params,(.L_x_3350 - _Z35group_norm_nhwc_fwd_one_pass_kernelI11Fp16IOBf16WLi256ELi16ELi256EEv26Group_norm_nhwc_fwd_params)
        .other          _Z35group_norm_nhwc_fwd_one_pass_kernelI11Fp16IOBf16WLi256ELi16ELi256EEv26Group_norm_nhwc_fwd_params,@"STO_CUDA_ENTRY STV_DEFAULT"
_Z35group_norm_nhwc_fwd_one_pass_kernelI11Fp16IOBf16WLi256ELi16ELi256EEv26Group_norm_nhwc_fwd_params:
.text._Z35group_norm_nhwc_fwd_one_pass_kernelI11Fp16IOBf16WLi256ELi16ELi256EEv26Group_norm_nhwc_fwd_params:
        /* <DEDUP_REMOVED lines=23> */
[C---:B------:R-:W-:Y:S02]  /*0170*/  IADD3 R32, R2.reuse, 0x20, RZ ;  /* 0x0000002002207810 */ /* 0x040fe40007ffe0ff */
[----:B------:R-:W-:Y:S02]  /*0180*/  IADD3 R31, R2, 0xe0, RZ ;  /* 0x000000e0021f7810 */ /* 0x000fe40007ffe0ff */
[----:B------:R-:W-:Y:S02]  /*0190*/  SHF.R.S32.HI R3, RZ, 0x5, R3 ;  /* 0x00000005ff037819 */ /* 0x000fe40000011403 */
[----:B------:R-:W-:Y:S02]  /*01a0*/  SHF.R.S32.HI R36, RZ, 0x1f, R32 ;  /* 0x0000001fff247819 */ /* 0x000fe40000011420 */
[----:B------:R-:W-:Y:S02]  /*01b0*/  SHF.R.S32.HI R35, RZ, 0x1f, R31 ;  /* 0x0000001fff237819 */ /* 0x000fe4000001141f */
[----:B------:R-:W-:Y:S01]  /*01c0*/  LEA R33, R3, UR4, 0x3 ;  /* 0x0000000403217c11 */ /* 0x000fe2000f8e18ff */
[----:B--2---:R-:W-:-:S06]  /*01d0*/  UMOV UR4, URZ ;  /* 0x0000003f00047c82 */ /* 0x004fcc0008000000 */
.L_x_2675:
[----:B0-----:R-:W0:Y:S01]  /*01e0*/  LDC R9, c[0x0][0x288] ;  /* 0x0000a200ff097b82 */ /* 0x001e220000000800 */
[----:B------:R-:W-:Y:S01]  /*01f0*/  IABS R8, UR11 ;  /* 0x0000000b00087c13 */ /* 0x000fe20008000000 */
[----:B------:R-:W-:Y:S01]  /*0200*/  ULDC.64 UR14, c[0x0][0x278] ;  /* 0x00009e00000e7ab9 */ /* 0x000fe20000000a00 */
[----:B------:R-:W-:Y:S01]  /*0210*/  ISETP.GT.U32.AND P2, PT, R34, 0xff, PT ;  /* 0x000000ff2200780c */ /* 0x000fe20003f44070 */
[----:B------:R-:W-:Y:S01]  /*0220*/  ULDC.64 UR6, c[0x0][0x280] ;  /* 0x0000a00000067ab9 */ /* 0x000fe20000000a00 */
[C---:B------:R-:W-:Y:S02]  /*0230*/  IADD3 R19, R2.reuse, 0x40, RZ ;  /* 0x0000004002137810 */ /* 0x040fe40007ffe0ff */
[----:B------:R-:W-:Y:S02]  /*0240*/  CS2R R28, SRZ ;  /* 0x00000000001c7805 */ /* 0x000fe4000001ff00 */
[----:B------:R-:W-:Y:S02]  /*0250*/  IADD3 R18, R2, 0x60, RZ ;  /* 0x0000006002127810 */ /* 0x000fe40007ffe0ff */
[----:B0123--:R-:W-:-:S02]  /*0260*/  IABS R6, R9 ;  /* 0x0000000900067213 */ /* 0x00ffc40000000000 */
[----:B------:R-:W-:Y:S02]  /*0270*/  ISETP.NE.AND P3, PT, R9, RZ, PT ;  /* 0x000000ff0900720c */ /* 0x000fe40003f65270 */
[----:B------:R-:W0:Y:S08]  /*0280*/  I2F.RP R3, R6 ;  /* 0x0000000600037306 */ /* 0x000e300000209400 */
[----:B0-----:R-:W0:Y:S02]  /*0290*/  MUFU.RCP R3, R3 ;  /* 0x0000000300037308 */ /* 0x001e240000001000 */
[----:B0---4-:R-:W-:-:S06]  /*02a0*/  IADD3 R4, R3, 0xffffffe, RZ ;  /* 0x0ffffffe03047810 */ /* 0x011fcc0007ffe0ff */
[----:B------:R0:W1:Y:S02]  /*02b0*/  F2I.FTZ.U32.TRUNC.NTZ R5, R4 ;  /* 0x0000000400057305 */ /* 0x000064000021f000 */
[----:B0-----:R-:W-:Y:S01]  /*02c0*/  HFMA2.MMA R4, -RZ, RZ, 0, 0 ;  /* 0x00000000ff047435 */ /* 0x001fe200000001ff */
[----:B-1----:R-:W-:-:S05]  /*02d0*/  IADD3 R7, RZ, -R5, RZ ;  /* 0x80000005ff077210 */ /* 0x002fca0007ffe0ff */
[----:B------:R-:W-:-:S04]  /*02e0*/  IMAD R7, R7, R6, RZ ;  /* 0x0000000607077224 */ /* 0x000fc800078e02ff */
[----:B------:R-:W-:Y:S01]  /*02f0*/  IMAD.HI.U32 R5, R5, R7, R4 ;  /* 0x0000000705057227 */ /* 0x000fe200078e0004 */
[----:B------:R-:W-:-:S05]  /*0300*/  MOV R7, R8 ;  /* 0x0000000800077202 */ /* 0x000fca0000000f00 */
[----:B------:R-:W-:-:S05]  /*0310*/  IMAD.HI.U32 R5, R5, R7, RZ ;  /* 0x0000000705057227 */ /* 0x000fca00078e00ff */
[----:B------:R-:W-:-:S05]  /*0320*/  IADD3 R3, -R5, RZ, RZ ;  /* 0x000000ff05037210 */ /* 0x000fca0007ffe1ff */
[----:B------:R-:W-:Y:S01]  /*0330*/  IMAD R3, R6, R3, R7 ;  /* 0x0000000306037224 */ /* 0x000fe200078e0207 */
[----:B------:R-:W-:-:S04]  /*0340*/  SHF.R.S32.HI R7, RZ, 0x1f, R2 ;  /* 0x0000001fff077819 */ /* 0x000fc80000011402 */
[----:B------:R-:W-:-:S13]  /*0350*/  ISETP.GT.U32.AND P1, PT, R6, R3, PT ;  /* 0x000000030600720c */ /* 0x000fda0003f24070 */
[-C--:B------:R-:W-:Y:S02]  /*0360*/  @!P1 IADD3 R3, R3, -R6.reuse, RZ ;  /* 0x8000000603039210 */ /* 0x080fe40007ffe0ff */
[----:B------:R-:W-:Y:S02]  /*0370*/  @!P1 IADD3 R5, R5, 0x1, RZ ;  /* 0x0000000105059810 */ /* 0x000fe40007ffe0ff */
[----:B------:R-:W-:Y:S02]  /*0380*/  ISETP.GE.U32.AND P0, PT, R3, R6, PT ;  /* 0x000000060300720c */ /* 0x000fe40003f06070 */
[----:B------:R-:W-:Y:S02]  /*0390*/  LOP3.LUT R3, R9, UR11, RZ, 0x3c, !PT ;  /* 0x0000000b09037c12 */ /* 0x000fe4000f8e3cff */
[----:B------:R-:W-:Y:S02]  /*03a0*/  ISETP.GE.U32.AND P1, PT, R2, UR14, PT ;  /* 0x0000000e02007c0c */ /* 0x000fe4000bf26070 */
[----:B------:R-:W-:-:S02]  /*03b0*/  ISETP.GE.AND P4, PT, R3, RZ, PT ;  /* 0x000000ff0300720c */ /* 0x000fc40003f86270 */
[----:B------:R-:W-:Y:S02]  /*03c0*/  ISETP.GE.OR.EX P1, PT, R7, UR15, P2, P1 ;  /* 0x0000000f07007c0c */ /* 0x000fe40009726710 */
[----:B------:R-:W-:Y:S02]  /*03d0*/  SHF.L.U32 R3, R34, 0x1, RZ ;  /* 0x0000000122037819 */ /* 0x000fe400000006ff */
[----:B------:R-:W-:Y:S02]  /*03e0*/  SHF.R.S32.HI R6, RZ, 0x1f, R18 ;  /* 0x0000001fff067819 */ /* 0x000fe40000011412 */
[----:B------:R-:W-:Y:S02]  /*03f0*/  @P0 IADD3 R5, R5, 0x1, RZ ;  /* 0x0000000105050810 */ /* 0x000fe40007ffe0ff */
[----:B------:R-:W-:Y:S02]  /*0400*/  ISETP.GE.U32.AND P0, PT, R32, UR14, PT ;  /* 0x0000000e20007c0c */ /* 0x000fe4000bf06070 */
[----:B------:R-:W-:-:S02]  /*0410*/  MOV R25, R5 ;  /* 0x0000000500197202 */ /* 0x000fc40000000f00 */
[----:B------:R-:W-:Y:S01]  /*0420*/  ISETP.GE.AND.EX P0, PT, R36, UR15, PT, P0 ;  /* 0x0000000f24007c0c */ /* 0x000fe2000bf06300 */
[----:B------:R-:W0:Y:S01]  /*0430*/  @!P1 LDC.64 R4, c[0x0][0x270] ;  /* 0x00009c00ff049b82 */ /* 0x000e220000000a00 */
[----:B------:R-:W-:Y:S02]  /*0440*/  @!P4 IADD3 R25, -R25, RZ, RZ ;  /* 0x000000ff1919c210 */ /* 0x000fe40007ffe1ff */
[----:B------:R-:W-:Y:S02]  /*0450*/  ISETP.LT.U32.AND P0, PT, R34, 0x100, !P0 ;  /* 0x000001002200780c */ /* 0x000fe40004701070 */
[----:B------:R-:W-:Y:S02]  /*0460*/  @!P3 LOP3.LUT R25, RZ, R9, RZ, 0x33, !PT ;  /* 0x00000009ff19b212 */ /* 0x000fe400078e33ff */
[----:B------:R-:W-:Y:S02]  /*0470*/  LOP3.LUT R3, R3, 0xe, RZ, 0xc0, !PT ;  /* 0x0000000e03037812 */ /* 0x000fe400078ec0ff */
[----:B------:R-:W-:-:S02]  /*0480*/  IADD3 R26, -R25, RZ, RZ ;  /* 0x000000ff191a7210 */ /* 0x000fc40007ffe1ff */
[----:B------:R-:W-:Y:S02]  /*0490*/  ISETP.GE.U32.AND P3, PT, R19, UR14, PT ;  /* 0x0000000e13007c0c */ /* 0x000fe4000bf66070 */
[----:B------:R-:W-:Y:S01]  /*04a0*/  SHF.R.S32.HI R10, RZ, 0x1f, R25 ;  /* 0x0000001fff0a7819 */ /* 0x000fe20000011419 */
[----:B------:R-:W-:Y:S01]  /*04b0*/  IMAD R26, R9, R26, UR11 ;  /* 0x0000000b091a7e24 */ /* 0x000fe2000f8e021a */
[----:B------:R-:W-:Y:S01]  /*04c0*/  ISETP.GE.U32.AND P4, PT, R18, UR14, PT ;  /* 0x0000000e12007c0c */ /* 0x000fe2000bf86070 */
[----:B------:R-:W1:Y:S02]  /*04d0*/  @P0 LDC.64 R12, c[0x0][0x270] ;  /* 0x00009c00ff0c0b82 */ /* 0x000e640000000a00 */
[----:B------:R-:W-:Y:S01]  /*04e0*/  IMAD R10, R10, UR6, RZ ;  /* 0x000000060a0a7c24 */ /* 0x000fe2000f8e02ff */
[----:B------:R-:W-:Y:S02]  /*04f0*/  LEA R26, R26, R3, 0x4 ;  /* 0x000000031a1a7211 */ /* 0x000fe400078e20ff */
[----:B------:R-:W-:Y:S01]  /*0500*/  SHF.R.S32.HI R3, RZ, 0x1f, R19 ;  /* 0x0000001fff037819 */ /* 0x000fe20000011413 */
[----:B------:R-:W-:Y:S01]  /*0510*/  IMAD R23, R25, UR7, R10 ;  /* 0x0000000719177c24 */ /* 0x000fe2000f8e020a */
[--C-:B------:R-:W-:Y:S01]  /*0520*/  SHF.R.S32.HI R27, RZ, 0x1f, R26.reuse ;  /* 0x0000001fff1b7819 */ /* 0x100fe2000001141a */
[----:B------:R-:W2:Y:S01]  /*0530*/  @P0 LDC.64 R8, c[0x0][0x220] ;  /* 0x00008800ff080b82 */ /* 0x000ea20000000a00 */
[----:B------:R-:W-:Y:S01]  /*0540*/  ISETP.GE.OR.EX P2, PT, R3, UR15, P2, P3 ;  /* 0x0000000f03007c0c */ /* 0x000fe20009746730 */
[----:B0-----:R-:W-:Y:S01]  /*0550*/  @!P1 IMAD R7, R7, R4, RZ ;  /* 0x0000000407079224 */ /* 0x001fe200078e02ff */
[----:B------:R-:W-:Y:S01]  /*0560*/  ISETP.GE.AND.EX P3, PT, R6, UR15, PT, P4 ;  /* 0x0000000f06007c0c */ /* 0x000fe2000bf66340 */
[----:B------:R-:W-:-:S03]  /*0570*/  IMAD.WIDE.U32 R24, R25, UR6, R26 ;  /* 0x0000000619187c25 */ /* 0x000fc6000f8e001a */
[----:B------:R-:W-:Y:S01]  /*0580*/  ISETP.LT.U32.AND P3, PT, R34, 0x100, !P3 ;  /* 0x000001002200780c */ /* 0x000fe20005f61070 */
[----:B------:R-:W0:Y:S01]  /*0590*/  @!P1 LDC.64 R10, c[0x0][0x220] ;  /* 0x00008800ff0a9b82 */ /* 0x000e220000000a00 */
[----:B------:R-:W-:Y:S01]  /*05a0*/  IADD3 R23, R25, R23, RZ ;  /* 0x0000001719177210 */ /* 0x000fe20007ffe0ff */
[----:B------:R-:W-:Y:S01]  /*05b0*/  @!P1 IMAD R7, R2, R5, R7 ;  /* 0x0000000502079224 */ /* 0x000fe200078e0207 */
[-C--:B------:R-:W-:Y:S02]  /*05c0*/  @P0 MOV R22, R24.reuse ;  /* 0x0000001800160202 */ /* 0x080fe40000000f00 */
[----:B------:R-:W-:Y:S01]  /*05d0*/  @!P1 MOV R20, R24 ;  /* 0x0000001800149202 */ /* 0x000fe20000000f00 */
[----:B-1----:R-:W-:-:S04]  /*05e0*/  @P0 IMAD R14, R36, R12, RZ ;  /* 0x0000000c240e0224 */ /* 0x002fc800078e02ff */
[C---:B------:R-:W-:Y:S02]  /*05f0*/  @P0 IMAD R21, R32.reuse, R13, R14 ;  /* 0x0000000d20150224 */ /* 0x040fe400078e020e */
[----:B------:R-:W1:Y:S01]  /*0600*/  @P3 LDC.64 R16, c[0x0][0x270] ;  /* 0x00009c00ff103b82 */ /* 0x000e620000000a00 */
[----:B------:R-:W-:-:S05]  /*0610*/  @P0 IMAD.WIDE.U32 R12, R32, R12, R22 ;  /* 0x0000000c200c0225 */ /* 0x000fca00078e0016 */
[----:B------:R-:W-:Y:S02]  /*0620*/  @P0 IADD3 R13, R13, R21, RZ ;  /* 0x000000150d0d0210 */ /* 0x000fe40007ffe0ff */
[----:B------:R-:W3:Y:S01]  /*0630*/  @!P2 LDC.64 R14, c[0x0][0x270] ;  /* 0x00009c00ff0eab82 */ /* 0x000ee20000000a00 */
[----:B------:R-:W-:Y:S02]  /*0640*/  @!P1 MOV R21, R23 ;  /* 0x0000001700159202 */ /* 0x000fe40000000f00 */
[----:B--2---:R-:W-:Y:S01]  /*0650*/  @P0 LEA R8, P4, R12, R8, 0x1 ;  /* 0x000000080c080211 */ /* 0x004fe200078808ff */
[C---:B------:R-:W-:Y:S01]  /*0660*/  @!P1 IMAD.WIDE.U32 R4, R2.reuse, R4, R20 ;  /* 0x0000000402049225 */ /* 0x040fe200078e0014 */
[----:B------:R-:W-:Y:S02]  /*0670*/  IADD3 R20, R2, 0x80, RZ ;  /* 0x0000008002147810 */ /* 0x000fe40007ffe0ff */
[----:B------:R-:W-:Y:S02]  /*0680*/  @P0 LEA.HI.X R9, R12, R9, R13, 0x1, P4 ;  /* 0x000000090c090211 */ /* 0x000fe400020f0c0d */
[----:B------:R-:W-:Y:S01]  /*0690*/  @!P1 IADD3 R7, R5, R7, RZ ;  /* 0x0000000705079210 */ /* 0x000fe20007ffe0ff */
[----:B------:R-:W2:Y:S01]  /*06a0*/  @P3 LDC.64 R12, c[0x0][0x220] ;  /* 0x00008800ff0c3b82 */ /* 0x000ea20000000a00 */
[----:B------:R-:W-:Y:S01]  /*06b0*/  ISETP.GE.U32.AND P4, PT, R20, UR14, PT ;  /* 0x0000000e14007c0c */ /* 0x000fe2000bf86070 */
[----:B------:R4:W5:Y:S01]  /*06c0*/  @P0 LDG.E R28, desc[UR8][R8.64] ;  /* 0x00000008081c0981 */ /* 0x000962000c1e1900 */
[----:B------:R-:W-:-:S02]  /*06d0*/  SHF.R.S32.HI R5, RZ, 0x1f, R20 ;  /* 0x0000001fff057819 */ /* 0x000fc40000011414 */
[C---:B0-----:R-:W-:Y:S02]  /*06e0*/  @!P1 LEA R10, P5, R4.reuse, R10, 0x1 ;  /* 0x0000000a040a9211 */ /* 0x041fe400078a08ff */
[----:B------:R-:W-:Y:S02]  /*06f0*/  ISETP.GE.AND.EX P0, PT, R5, UR15, PT, P4 ;  /* 0x0000000f05007c0c */ /* 0x000fe4000bf06340 */
[----:B------:R-:W-:Y:S01]  /*0700*/  @!P1 LEA.HI.X R11, R4, R11, R7, 0x1, P5 ;  /* 0x0000000b040b9211 */ /* 0x000fe200028f0c07 */
[----:B-1----:R-:W-:Y:S01]  /*0710*/  @P3 IMAD R21, R6, R16, RZ ;  /* 0x0000001006153224 */ /* 0x002fe200078e02ff */
[----:B----4-:R-:W0:Y:S01]  /*0720*/  @!P2 LDC.64 R8, c[0x0][0x220] ;  /* 0x00008800ff08ab82 */ /* 0x010e220000000a00 */
[----:B---3--:R-:W-:Y:S01]  /*0730*/  @!P2 IMAD R4, R3, R14, RZ ;  /* 0x0000000e0304a224 */ /* 0x008fe200078e02ff */
[----:B------:R-:W-:Y:S02]  /*0740*/  ISETP.LT.U32.AND P0, PT, R34, 0x100, !P0 ;  /* 0x000001002200780c */ /* 0x000fe40004701070 */
[----:B------:R-:W-:-:S02]  /*0750*/  @!P2 MOV R6, R24 ;  /* 0x000000180006a202 */ /* 0x000fc40000000f00 */
[----:B------:R-:W-:Y:S01]  /*0760*/  @!P2 MOV R7, R23 ;  /* 0x000000170007a202 */ /* 0x000fe20000000f00 */
[C---:B------:R-:W-:Y:S01]  /*0770*/  @!P2 IMAD R3, R19.reuse, R15, R4 ;  /* 0x0000000f1303a224 */ /* 0x040fe200078e0204 */
[----:B------:R-:W-:Y:S01]  /*0780*/  IADD3 R4, R2, 0xa0, RZ ;  /* 0x000000a002047810 */ /* 0x000fe20007ffe0ff */
[----:B------:R-:W-:Y:S01]  /*0790*/  @!P2 IMAD.WIDE.U32 R14, R19, R14, R6 ;  /* 0x0000000e130ea225 */ /* 0x000fe200078e0006 */
[----:B------:R-:W-:Y:S02]  /*07a0*/  @P3 MOV R6, R24 ;  /* 0x0000001800063202 */ /* 0x000fe40000000f00 */
[----:B------:R-:W-:Y:S02]  /*07b0*/  @P3 MOV R7, R23 ;  /* 0x0000001700073202 */ /* 0x000fe40000000f00 */
[----:B------:R-:W-:Y:S02]  /*07c0*/  ISETP.GE.U32.AND P4, PT, R4, UR14, PT ;  /* 0x0000000e04007c0c */ /* 0x000fe4000bf86070 */
[----:B------:R-:W-:Y:S01]  /*07d0*/  SHF.R.S32.HI R19, RZ, 0x1f, R4 ;  /* 0x0000001fff137819 */ /* 0x000fe20000011404 */
[----:B------:R-:W-:-:S02]  /*07e0*/  @P3 IMAD R21, R18, R17, R21 ;  /* 0x0000001112153224 */ /* 0x000fc400078e0215 */
[----:B------:R-:W-:Y:S01]  /*07f0*/  @P3 IMAD.WIDE.U32 R16, R18, R16, R6 ;  /* 0x0000001012103225 */ /* 0x000fe200078e0006 */
[----:B------:R-:W-:Y:S01]  /*0800*/  ISETP.GE.AND.EX P4, PT, R19, UR15, PT, P4 ;  /* 0x0000000f13007c0c */ /* 0x000fe2000bf86340 */
[----:B------:R-:W1:Y:S03]  /*0810*/  @P0 LDC.64 R6, c[0x0][0x270] ;  /* 0x00009c00ff060b82 */ /* 0x000e660000000a00 */
[----:B------:R-:W-:Y:S02]  /*0820*/  ISETP.LT.U32.AND P4, PT, R34, 0x100, !P4 ;  /* 0x000001002200780c */ /* 0x000fe40006781070 */
[----:B------:R-:W-:Y:S02]  /*0830*/  @P3 IADD3 R21, R17, R21, RZ ;  /* 0x0000001511153210 */ /* 0x000fe40007ffe0ff */
[----:B--2---:R-:W-:Y:S02]  /*0840*/  @P3 LEA R12, P6, R16, R12, 0x1 ;  /* 0x0000000c100c3211 */ /* 0x004fe400078c08ff */
[----:B------:R-:W-:-:S02]  /*0850*/  @!P2 IADD3 R3, R15, R3, RZ ;  /* 0x000000030f03a210 */ /* 0x000fc40007ffe0ff */
[----:B0-----:R-:W-:Y:S02]  /*0860*/  @!P2 LEA R8, P5, R14, R8, 0x1 ;  /* 0x000000080e08a211 */ /* 0x001fe400078a08ff */
[----:B------:R-:W-:Y:S02]  /*0870*/  @P3 LEA.HI.X R13, R16, R13, R21, 0x1, P6 ;  /* 0x0000000d100d3211 */ /* 0x000fe400030f0c15 */
[----:B------:R-:W0:Y:S01]  /*0880*/  @P0 LDC.64 R16, c[0x0][0x220] ;  /* 0x00008800ff100b82 */ /* 0x000e220000000a00 */
[----:B------:R-:W-:Y:S01]  /*0890*/  @!P2 LEA.HI.X R9, R14, R9, R3, 0x1, P5 ;  /* 0x000000090e09a211 */ /* 0x000fe200028f0c03 */
[----:B------:R-:W-:Y:S01]  /*08a0*/  HFMA2.MMA R3, -RZ, RZ, 0, 0 ;  /* 0x00000000ff037435 */ /* 0x000fe200000001ff */
[----:B------:R-:W-:-:S05]  /*08b0*/  IADD3 R18, R2, 0xc0, RZ ;  /* 0x000000c002127810 */ /* 0x000fca0007ffe0ff */
[----:B------:R-:W2:Y:S01]  /*08c0*/  @P4 LDC.64 R14, c[0x0][0x270] ;  /* 0x00009c00ff0e4b82 */ /* 0x000ea20000000a00 */
[----:B-1----:R-:W-:Y:S01]  /*08d0*/  @P0 IMAD R21, R5, R6, RZ ;  /* 0x0000000605150224 */ /* 0x002fe200078e02ff */
[----:B------:R-:W-:Y:S01]  /*08e0*/  SHF.R.S32.HI R5, RZ, 0x1f, R18 ;  /* 0x0000001fff057819 */ /* 0x000fe20000011412 */
[----:B------:R-:W-:Y:S01]  /*08f0*/  HFMA2.MMA R30, -RZ, RZ, 0, 0 ;  /* 0x00000000ff1e7435 */ /* 0x000fe200000001ff */
[----:B------:R1:W3:Y:S01]  /*0900*/  @P3 LDG.E R3, desc[UR8][R12.64] ;  /* 0x000000080c033981 */ /* 0x0002e2000c1e1900 */
[----:B------:R-:W-:Y:S01]  /*0910*/  ISETP.GE.U32.AND P3, PT, R18, UR14, PT ;  /* 0x0000000e12007c0c */ /* 0x000fe2000bf66070 */
[----:B------:R-:W-:Y:S01]  /*0920*/  @P0 IMAD R21, R20, R7, R21 ;  /* 0x0000000714150224 */ /* 0x000fe200078e0215 */
[----:B------:R-:W-:Y:S01]  /*0930*/  ISETP.GE.U32.AND P5, PT, R31, UR14, PT ;  /* 0x0000000e1f007c0c */ /* 0x000fe2000bfa6070 */
[----:B------:R-:W4:Y:S01]  /*0940*/  @!P2 LDG.E R29, desc[UR8][R8.64] ;  /* 0x00000008081da981 */ /* 0x000f22000c1e1900 */
[----:B------:R-:W-:-:S04]  /*0950*/  ISETP.GE.AND.EX P3, PT, R5, UR15, PT, P3 ;  /* 0x0000000f05007c0c */ /* 0x000fc8000bf66330 */
[----:B------:R2:W3:Y:S01]  /*0960*/  @!P1 LDG.E R30, desc[UR8][R10.64] ;  /* 0x000000080a1e9981 */ /* 0x0004e2000c1e1900 */
[----:B-1----:R-:W-:Y:S02]  /*0970*/  @P0 MOV R12, R24 ;  /* 0x00000018000c0202 */ /* 0x002fe40000000f00 */
[----:B------:R-:W-:Y:S02]  /*0980*/  @P0 MOV R13, R23 ;  /* 0x00000017000d0202 */ /* 0x000fe40000000f00 */
[----:B------:R-:W-:Y:S01]  /*0990*/  ISETP.LT.U32.AND P3, PT, R34, 0x100, !P3 ;  /* 0x000001002200780c */ /* 0x000fe20005f61070 */
[----:B------:R-:W-:-:S03]  /*09a0*/  @P0 IMAD.WIDE.U32 R6, R20, R6, R12 ;  /* 0x0000000614060225 */ /* 0x000fc600078e000c */
[----:B------:R-:W1:Y:S01]  /*09b0*/  @P4 LDC.64 R12, c[0x0][0x220] ;  /* 0x00008800ff0c4b82 */ /* 0x000e620000000a00 */
[----:B------:R-:W-:Y:S02]  /*09c0*/  ISETP.GE.AND.EX P5, PT, R35, UR15, PT, P5 ;  /* 0x0000000f23007c0c */ /* 0x000fe4000bfa6350 */
[----:B------:R-:W-:Y:S02]  /*09d0*/  @P0 IADD3 R21, R7, R21, RZ ;  /* 0x0000001507150210 */ /* 0x000fe40007ffe0ff */
[----:B0-----:R-:W-:Y:S02]  /*09e0*/  @P0 LEA R16, P6, R6, R16, 0x1 ;  /* 0x0000001006100211 */ /* 0x001fe400078c08ff */
[----:B------:R-:W-:Y:S01]  /*09f0*/  ISETP.LT.U32.AND P5, PT, R34, 0x100, !P5 ;  /* 0x000001002200780c */ /* 0x000fe20006fa1070 */
[----:B--2---:R-:W-:Y:S01]  /*0a00*/  @P4 IMAD R19, R19, R14, RZ ;  /* 0x0000000e13134224 */ /* 0x004fe200078e02ff */
[----:B------:R-:W-:Y:S02]  /*0a10*/  @P0 LEA.HI.X R17, R6, R17, R21, 0x1, P6 ;  /* 0x0000001106110211 */ /* 0x000fe400030f0c15 */
[----:B------:R-:W-:-:S02]  /*0a20*/  @P4 MOV R6, R24 ;  /* 0x0000001800064202 */ /* 0x000fc40000000f00 */
[----:B------:R-:W-:Y:S01]  /*0a30*/  @P4 MOV R7, R23 ;  /* 0x0000001700074202 */ /* 0x000fe20000000f00 */
[C---:B------:R-:W-:Y:S02]  /*0a40*/  @P4 IMAD R19, R4.reuse, R15, R19 ;  /* 0x0000000f04134224 */ /* 0x040fe400078e0213 */
[----:B------:R-:W-:-:S03]  /*0a50*/  @P4 IMAD.WIDE.U32 R14, R4, R14, R6 ;  /* 0x0000000e040e4225 */ /* 0x000fc600078e0006 */
[----:B------:R-:W0:Y:S02]  /*0a60*/  @P3 LDC.64 R6, c[0x0][0x270] ;  /* 0x00009c00ff063b82 */ /* 0x000e240000000a00 */
[----:B------:R-:W-:-:S06]  /*0a70*/  @P4 IADD3 R19, R15, R19, RZ ;  /* 0x000000130f134210 */ /* 0x000fcc0007ffe0ff */
[----:B------:R-:W2:Y:S01]  /*0a80*/  @P5 LDC.64 R10, c[0x0][0x270] ;  /* 0x00009c00ff0a5b82 */ /* 0x000ea20000000a00 */
[C---:B-1----:R-:W-:Y:S02]  /*0a90*/  @P4 LEA R12, P6, R14.reuse, R12, 0x1 ;  /* 0x0000000c0e0c4211 */ /* 0x042fe400078c08ff */
[----:B------:R-:W-:Y:S02]  /*0aa0*/  MOV R4, RZ ;  /* 0x000000ff00047202 */ /* 0x000fe40000000f00 */
[----:B------:R-:W-:-:S03]  /*0ab0*/  @P4 LEA.HI.X R13, R14, R13, R19, 0x1, P6 ;  /* 0x0000000d0e0d4211 */ /* 0x000fc600030f0c13 */
[----:B------:R-:W1:Y:S01]  /*0ac0*/  @P3 LDC.64 R14, c[0x0][0x220] ;  /* 0x00008800ff0e3b82 */ /* 0x000e620000000a00 */
[----:B------:R0:W3:Y:S07]  /*0ad0*/  @P0 LDG.E R4, desc[UR8][R16.64] ;  /* 0x0000000810040981 */ /* 0x0000ee000c1e1900 */
[----:B------:R-:W1:Y:S01]  /*0ae0*/  @P5 LDC.64 R8, c[0x0][0x220] ;  /* 0x00008800ff085b82 */ /* 0x000e620000000a00 */
[----:B0-----:R-:W-:Y:S01]  /*0af0*/  @P3 IMAD R5, R5, R6, RZ ;  /* 0x0000000605053224 */ /* 0x001fe200078e02ff */
[----:B------:R-:W-:-:S02]  /*0b00*/  @P3 MOV R16, R24 ;  /* 0x0000001800103202 */ /* 0x000fc40000000f00 */
[----:B------:R-:W-:Y:S01]  /*0b10*/  @P3 MOV R17, R23 ;  /* 0x0000001700113202 */ /* 0x000fe20000000f00 */
[C---:B------:R-:W-:Y:S01]  /*0b20*/  @P3 IMAD R7, R18.reuse, R7, R5 ;  /* 0x0000000712073224 */ /* 0x040fe200078e0205 */
[----:B------:R-:W-:Y:S01]  /*0b30*/  HFMA2.MMA R5, -RZ, RZ, 0, 0 ;  /* 0x00000000ff057435 */ /* 0x000fe200000001ff */
[----:B------:R-:W-:-:S04]  /*0b40*/  @P3 IMAD.WIDE.U32 R16, R18, R6, R16 ;  /* 0x0000000612103225 */ /* 0x000fc800078e0010 */
[----:B--2---:R-:W-:Y:S01]  /*0b50*/  @P5 IMAD R6, R35, R10, RZ ;  /* 0x0000000a23065224 */ /* 0x004fe200078e02ff */
[----:B------:R-:W-:Y:S02]  /*0b60*/  @P3 IADD3 R18, R17, R7, RZ ;  /* 0x0000000711123210 */ /* 0x000fe40007ffe0ff */
[----:B------:R-:W-:Y:S01]  /*0b70*/  @P5 MOV R7, R23 ;  /* 0x0000001700075202 */ /* 0x000fe20000000f00 */
[----:B------:R-:W-:Y:S01]  /*0b80*/  @P5 IMAD R19, R31, R11, R6 ;  /* 0x0000000b1f135224 */ /* 0x000fe200078e0206 */
[----:B------:R-:W-:Y:S01]  /*0b90*/  @P5 MOV R6, R24 ;  /* 0x0000001800065202 */ /* 0x000fe20000000f00 */
[----:B------:R0:W2:Y:S01]  /*0ba0*/  @P4 LDG.E R5, desc[UR8][R12.64] ;  /* 0x000000080c054981 */ /* 0x0000a2000c1e1900 */
[----:B-1----:R-:W-:-:S03]  /*0bb0*/  @P3 LEA R14, P0, R16, R14, 0x1 ;  /* 0x0000000e100e3211 */ /* 0x002fc600078008ff */
[----:B------:R-:W-:Y:S01]  /*0bc0*/  @P5 IMAD.WIDE.U32 R10, R31, R10, R6 ;  /* 0x0000000a1f0a5225 */ /* 0x000fe200078e0006 */
[----:B------:R-:W-:Y:S02]  /*0bd0*/  CS2R R6, SRZ ;  /* 0x0000000000067805 */ /* 0x000fe4000001ff00 */
[----:B------:R-:W-:Y:S02]  /*0be0*/  @P3 LEA.HI.X R15, R16, R15, R18, 0x1, P0 ;  /* 0x0000000f100f3211 */ /* 0x000fe400000f0c12 */
[----:B------:R-:W-:Y:S02]  /*0bf0*/  @P5 IADD3 R19, R11, R19, RZ ;  /* 0x000000130b135210 */ /* 0x000fe40007ffe0ff */
[C---:B------:R-:W-:Y:S01]  /*0c00*/  @P5 LEA R8, P0, R10.reuse, R8, 0x1 ;  /* 0x000000080a085211 */ /* 0x040fe200078008ff */
[----:B------:R-:W2:Y:S03]  /*0c10*/  @P3 LDG.E R6, desc[UR8][R14.64] ;  /* 0x000000080e063981 */ /* 0x000ea6000c1e1900 */
[----:B------:R-:W-:-:S05]  /*0c20*/  @P5 LEA.HI.X R9, R10, R9, R19, 0x1, P0 ;  /* 0x000000090a095211 */ /* 0x000fca00000f0c13 */
[----:B------:R4:W2:Y:S01]  /*0c30*/  @P5 LDG.E R7, desc[UR8][R8.64] ;  /* 0x0000000808075981 */ /* 0x0008a2000c1e1900 */
[----:B------:R-:W-:Y:S01]  /*0c40*/  ISETP.GT.AND P0, PT, R37, 0x1e, PT ;  /* 0x0000001e2500780c */ /* 0x000fe20003f04270 */
[--C-:B-----5:R-:W-:Y:S02]  /*0c50*/  HADD2.F32 R17, -RZ, R28.reuse.H1_H1 ;  /* 0x3000001cff117230 */ /* 0x120fe40000004100 */
[----:B0-----:R-:W-:-:S03]  /*0c60*/  HADD2.F32 R12, -RZ, R28.H0_H0 ;  /* 0x2000001cff0c7230 */ /* 0x001fc60000004100 */
[----:B------:R-:W-:Y:S01]  /*0c70*/  FMUL.FTZ R19, R17, R17 ;  /* 0x0000001111137220 */ /* 0x000fe20000410000 */
[----:B----4-:R-:W-:Y:S02]  /*0c80*/  HADD2.F32 R9, -RZ, R29.H1_H1 ;  /* 0x3000001dff097230 */ /* 0x010fe40000004100 */
[--C-:B---3--:R-:W-:Y:S02]  /*0c90*/  HADD2.F32 R11, -RZ, R30.reuse.H1_H1 ;  /* 0x3000001eff0b7230 */ /* 0x108fe40000004100 */
[----:B------:R-:W-:-:S03]  /*0ca0*/  HADD2.F32 R10, -RZ, R30.H0_H0 ;  /* 0x2000001eff0a7230 */ /* 0x000fc60000004100 */
[----:B------:R-:W-:Y:S02]  /*0cb0*/  FMUL.FTZ R13, R11, R11 ;  /* 0x0000000b0b0d7220 */ /* 0x000fe40000410000 */
[C---:B------:R-:W-:Y:S01]  /*0cc0*/  FADD.FTZ R11, R10.reuse, R11 ;  /* 0x0000000b0a0b7221 */ /* 0x040fe20000010000 */
[----:B------:R-:W-:Y:S02]  /*0cd0*/  HADD2.F32 R8, -RZ, R29.H0_H0 ;  /* 0x2000001dff087230 */ /* 0x000fe40000004100 */
[----:B------:R-:W-:Y:S01]  /*0ce0*/  FFMA.FTZ R13, R10, R10, R13 ;  /* 0x0000000a0a0d7223 */ /* 0x000fe2000001000d */
[----:B------:R-:W-:Y:S01]  /*0cf0*/  FADD.FTZ R10, R12, R17 ;  /* 0x000000110c0a7221 */ /* 0x000fe20000010000 */
[----:B------:R-:W-:Y:S01]  /*0d00*/  FADD.FTZ R11, RZ, R11 ;  /* 0x0000000bff0b7221 */ /* 0x000fe20000010000 */
[----:B------:R-:W-:Y:S01]  /*0d10*/  FMUL.FTZ R15, R9, R9 ;  /* 0x00000009090f7220 */ /* 0x000fe20000410000 */
[----:B------:R-:W-:Y:S01]  /*0d20*/  FADD.FTZ R9, R8, R9 ;  /* 0x0000000908097221 */ /* 0x000fe20000010000 */
[----:B------:R-:W-:Y:S01]  /*0d30*/  FFMA.FTZ R12, R12, R12, R19 ;  /* 0x0000000c0c0c7223 */ /* 0x000fe20000010013 */
[----:B------:R-:W-:Y:S01]  /*0d40*/  FADD.FTZ R10, R11, R10 ;  /* 0x0000000a0b0a7221 */ /* 0x000fe20000010000 */
[----:B------:R-:W-:Y:S01]  /*0d50*/  FFMA.FTZ R15, R8, R8, R15 ;  /* 0x00000008080f7223 */ /* 0x000fe2000001000f */
[----:B------:R-:W-:Y:S01]  /*0d60*/  FADD.FTZ R13, RZ, R13 ;  /* 0x0000000dff0d7221 */ /* 0x000fe20000010000 */
[----:B------:R-:W-:-:S02]  /*0d70*/  HADD2.F32 R11, -RZ, R3.H1_H1 ;  /* 0x30000003ff0b7230 */ /* 0x000fc40000004100 */
[----:B------:R-:W-:Y:S02]  /*0d80*/  HADD2.F32 R8, -RZ, R3.H0_H0 ;  /* 0x20000003ff087230 */ /* 0x000fe40000004100 */
[----:B------:R-:W-:Y:S01]  /*0d90*/  FADD.FTZ R12, R13, R12 ;  /* 0x0000000c0d0c7221 */ /* 0x000fe20000010000 */
[----:B------:R-:W-:Y:S01]  /*0da0*/  FADD.FTZ R9, R10, R9 ;  /* 0x000000090a097221 */ /* 0x000fe20000010000 */
[----:B------:R-:W-:Y:S01]  /*0db0*/  FMUL.FTZ R13, R11, R11 ;  /* 0x0000000b0b0d7220 */ /* 0x000fe20000410000 */
[----:B------:R-:W-:Y:S01]  /*0dc0*/  FADD.FTZ R10, R8, R11 ;  /* 0x0000000b080a7221 */ /* 0x000fe20000010000 */
[----:B------:R-:W-:Y:S02]  /*0dd0*/  FADD.FTZ R12, R12, R15 ;  /* 0x0000000f0c0c7221 */ /* 0x000fe40000010000 */
[----:B------:R-:W-:Y:S01]  /*0de0*/  FFMA.FTZ R13, R8, R8, R13 ;  /* 0x00000008080d7223 */ /* 0x000fe2000001000d */
[----:B------:R-:W-:-:S03]  /*0df0*/  FADD.FTZ R9, R9, R10 ;  /* 0x0000000a09097221 */ /* 0x000fc60000010000 */
[----:B------:R-:W-:Y:S01]  /*0e00*/  FADD.FTZ R12, R12, R13 ;  /* 0x0000000d0c0c7221 */ /* 0x000fe20000010000 */
[--C-:B------:R-:W-:Y:S02]  /*0e10*/  HADD2.F32 R14, -RZ, R4.reuse.H1_H1 ;  /* 0x30000004ff0e7230 */ /* 0x100fe40000004100 */
[----:B------:R-:W-:-:S03]  /*0e20*/  HADD2.F32 R11, -RZ, R4.H0_H0 ;  /* 0x20000004ff0b7230 */ /* 0x000fc60000004100 */
[----:B------:R-:W-:Y:S02]  /*0e30*/  FMUL.FTZ R8, R14, R14 ;  /* 0x0000000e0e087220 */ /* 0x000fe40000410000 */
[C---:B------:R-:W-:Y:S02]  /*0e40*/  FADD.FTZ R14, R11.reuse, R14 ;  /* 0x0000000e0b0e7221 */ /* 0x040fe40000010000 */
[----:B------:R-:W-:Y:S02]  /*0e50*/  FFMA.FTZ R11, R11, R11, R8 ;  /* 0x0000000b0b0b7223 */ /* 0x000fe40000010008 */
[----:B------:R-:W-:Y:S02]  /*0e60*/  FADD.FTZ R9, R9, R14 ;  /* 0x0000000e09097221 */ /* 0x000fe40000010000 */
[----:B------:R-:W-:Y:S01]  /*0e70*/  FADD.FTZ R11, R12, R11 ;  /* 0x0000000b0c0b7221 */ /* 0x000fe20000010000 */
[--C-:B--2---:R-:W-:Y:S02]  /*0e80*/  HADD2.F32 R15, -RZ, R5.reuse.H1_H1 ;  /* 0x30000005ff0f7230 */ /* 0x104fe40000004100 */
[----:B------:R-:W-:-:S03]  /*0e90*/  HADD2.F32 R10, -RZ, R5.H0_H0 ;  /* 0x20000005ff0a7230 */ /* 0x000fc60000004100 */
[----:B------:R-:W-:Y:S02]  /*0ea0*/  FMUL.FTZ R13, R15, R15 ;  /* 0x0000000f0f0d7220 */ /* 0x000fe40000410000 */
[C---:B------:R-:W-:Y:S02]  /*0eb0*/  FADD.FTZ R14, R10.reuse, R15 ;  /* 0x0000000f0a0e7221 */ /* 0x040fe40000010000 */
[----:B------:R-:W-:Y:S01]  /*0ec0*/  FFMA.FTZ R10, R10, R10, R13 ;  /* 0x0000000a0a0a7223 */ /* 0x000fe2000001000d */
[--C-:B------:R-:W-:Y:S02]  /*0ed0*/  HADD2.F32 R8, -RZ, R6.reuse.H1_H1 ;  /* 0x30000006ff087230 */ /* 0x100fe40000004100 */
[----:B------:R-:W-:Y:S01]  /*0ee0*/  FADD.FTZ R9, R9, R14 ;  /* 0x0000000e09097221 */ /* 0x000fe20000010000 */
[----:B------:R-:W-:Y:S02]  /*0ef0*/  HADD2.F32 R13, -RZ, R6.H0_H0 ;  /* 0x20000006ff0d7230 */ /* 0x000fe40000004100 */
[----:B------:R-:W-:Y:S01]  /*0f00*/  FADD.FTZ R10, R11, R10 ;  /* 0x0000000a0b0a7221 */ /* 0x000fe20000010000 */
[----:B------:R-:W-:Y:S01]  /*0f10*/  FMUL.FTZ R12, R8, R8 ;  /* 0x00000008080c7220 */ /* 0x000fe20000410000 */
[----:B------:R-:W-:-:S02]  /*0f20*/  HADD2.F32 R14, -RZ, R7.H1_H1 ;  /* 0x30000007ff0e7230 */ /* 0x000fc40000004100 */
[C---:B------:R-:W-:Y:S01]  /*0f30*/  FADD.FTZ R8, R13.reuse, R8 ;  /* 0x000000080d087221 */ /* 0x040fe20000010000 */
[----:B------:R-:W-:Y:S02]  /*0f40*/  HADD2.F32 R11, -RZ, R7.H0_H0 ;  /* 0x20000007ff0b7230 */ /* 0x000fe40000004100 */
        /* <DEDUP_REMOVED lines=43> */
[----:B------:R-:W0:Y:S04]  /*1200*/  LDS.128 R8, [UR6+0x10] ;  /* 0x00001006ff087984 */ /* 0x000e280008000c00 */
[----:B------:R-:W1:Y:S04]  /*1210*/  LDS.128 R12, [UR6+0x20] ;  /* 0x00002006ff0c7984 */ /* 0x000e680008000c00 */
[----:B------:R-:W2:Y:S01]  /*1220*/  LDS.128 R16, [UR6+0x30] ;  /* 0x00003006ff107984 */ /* 0x000ea20008000c00 */
[----:B0-----:R-:W-:Y:S01]  /*1230*/  FADD.FTZ R20, R20, R8 ;  /* 0x0000000814147221 */ /* 0x001fe20000010000 */
[----:B------:R-:W-:-:S03]  /*1240*/  FADD.FTZ R8, R21, R9 ;  /* 0x0000000915087221 */ /* 0x000fc60000010000 */
[----:B------:R-:W-:Y:S01]  /*1250*/  FADD.FTZ R9, R20, R10 ;  /* 0x0000000a14097221 */ /* 0x000fe20000010000 */
[----:B------:R-:W-:Y:S01]  /*1260*/  FADD.FTZ R8, R8, R11 ;  /* 0x0000000b08087221 */ /* 0x000fe20000010000 */
[----:B------:R-:W0:Y:S02]  /*1270*/  LDS.64 R20, [UR6+0x40] ;  /* 0x00004006ff147984 */ /* 0x000e240008000a00 */
        /* <DEDUP_REMOVED lines=8> */
[----:B0-----:R-:W-:Y:S01]  /*1300*/  FADD.FTZ R20, R9, R20 ;  /* 0x0000001409147221 */ /* 0x001fe20000010000 */
[----:B------:R-:W-:-:S07]  /*1310*/  FADD.FTZ R21, R8, R21 ;  /* 0x0000001508157221 */ /* 0x000fce0000010000 */
.L_x_2640:
[----:B------:R-:W-:Y:S05]  /*1320*/  BSYNC B0 ;  /* 0x0000000000007941 */ /* 0x000fea0003800000 */
.L_x_2639:
        /* <DEDUP_REMOVED lines=31> */
.L_x_2643:
[----:B-1----:R-:W2:Y:S04]  /*1520*/  LDG.E.STRONG.GPU R9, desc[UR8][R10.64] ;  /* 0x000000080a097981 */ /* 0x002ea8000c1ef900 */
[----:B--2---:R-:W-:Y:S01]  /*1530*/  CCTL.IVALL ;  /* 0x00000000ff00798f */ /* 0x004fe20002000000 */
[----:B------:R-:W-:Y:S05]  /*1540*/  YIELD ;  /* 0x0000000000007946 */ /* 0x000fea0003800000 */
[----:B------:R-:W-:-:S13]  /*1550*/  ISETP.NE.AND P0, PT, R9, R16, PT ;  /* 0x000000100900720c */ /* 0x000fda0003f05270 */
[----:B------:R-:W-:Y:S05]  /*1560*/  @P0 BRA `(.L_x_2643) ;  /* 0xfffffffc00ec0947 */ /* 0x000fea000383ffff */
.L_x_2642:
        /* <DEDUP_REMOVED lines=17> */
.L_x_2647:
[----:B------:R-:W-:-:S13]  /*1680*/  ISETP.EQ.OR P6, PT, R10, UR10, P3 ;  /* 0x0000000a0a007c0c */ /* 0x000fda0009fc2670 */
[----:B------:R-:W-:-:S04]  /*1690*/  @!P6 IMAD R15, R10, UR12, R0 ;  /* 0x0000000c0a0fec24 */ /* 0x000fc8000f8e0200 */
[----:B------:R-:W-:-:S06]  /*16a0*/  @!P6 IMAD.WIDE.U32 R14, R15, 0x8, R12 ;  /* 0x000000080f0ee825 */ /* 0x000fcc00078e000c */
[----:B------:R-:W0:Y:S01]  /*16b0*/  @!P6 LDG.E.64 R14, desc[UR8][R14.64] ;  /* 0x000000080e0ee981 */ /* 0x000e22000c1e1b00 */
[C---:B------:R-:W-:Y:S02]  /*16c0*/  IADD3 R17, R10.reuse, 0x1, RZ ;  /* 0x000000010a117810 */ /* 0x040fe40007ffe0ff */
[C---:B------:R-:W-:Y:S02]  /*16d0*/  IADD3 R19, R10.reuse, 0x2, RZ ;  /* 0x000000020a137810 */ /* 0x040fe40007ffe0ff */
[----:B------:R-:W-:Y:S02]  /*16e0*/  ISETP.EQ.OR P4, PT, R17, UR10, P3 ;  /* 0x0000000a11007c0c */ /* 0x000fe40009f82670 */
[----:B------:R-:W-:Y:S02]  /*16f0*/  ISETP.EQ.OR P5, PT, R19, UR10, P3 ;  /* 0x0000000a13007c0c */ /* 0x000fe40009fa2670 */
[----:B------:R-:W-:-:S09]  /*1700*/  IADD3 R11, R10, 0x3, RZ ;  /* 0x000000030a0b7810 */ /* 0x000fd20007ffe0ff */
[--C-:B------:R-:W-:Y:S02]  /*1710*/  @!P4 IMAD R17, R17, UR12, R0.reuse ;  /* 0x0000000c1111cc24 */ /* 0x100fe4000f8e0200 */
[----:B------:R-:W-:Y:S02]  /*1720*/  @!P5 IMAD R19, R19, UR12, R0 ;  /* 0x0000000c1313dc24 */ /* 0x000fe4000f8e0200 */
[----:B------:R-:W-:-:S06]  /*1730*/  @!P4 IMAD.WIDE.U32 R16, R17, 0x8, R12 ;  /* 0x000000081110c825 */ /* 0x000fcc00078e000c */
        /* <DEDUP_REMOVED lines=9> */
[----:B------:R-:W-:Y:S01]  /*17d0*/  IADD3 R11, R10, 0x4, RZ ;  /* 0x000000040a0b7810 */ /* 0x000fe20007ffe0ff */
[----:B--2---:R-:W-:Y:S01]  /*17e0*/  @!P4 FADD.FTZ R21, R21, R17 ;  /* 0x000000111515c221 */ /* 0x004fe20000010000 */
[----:B------:R-:W-:Y:S02]  /*17f0*/  @!P4 FADD.FTZ R20, R20, R16 ;  /* 0x000000101414c221 */ /* 0x000fe40000010000 */
[----:B------:R-:W-:-:S13]  /*1800*/  ISETP.EQ.OR P4, PT, R11, UR10, P3 ;  /* 0x0000000a0b007c0c */ /* 0x000fda0009f82670 */
[----:B------:R-:W-:-:S04]  /*1810*/  @!P4 IMAD R17, R11, UR12, R0 ;  /* 0x0000000c0b11cc24 */ /* 0x000fc8000f8e0200 */
[----:B------:R-:W-:Y:S01]  /*1820*/  @!P4 IMAD.WIDE.U32 R16, R17, 0x8, R12 ;  /* 0x000000081110c825 */ /* 0x000fe200078e000c */
[----:B------:R-:W-:-:S05]  /*1830*/  IADD3 R11, R10, 0x6, RZ ;  /* 0x000000060a0b7810 */ /* 0x000fca0007ffe0ff */
[----:B------:R-:W2:Y:S01]  /*1840*/  @!P4 LDG.E.64 R16, desc[UR8][R16.64] ;  /* 0x000000081010c981 */ /* 0x000ea2000c1e1b00 */
[----:B---3--:R-:W-:Y:S01]  /*1850*/  @!P5 FADD.FTZ R21, R21, R15 ;  /* 0x0000000f1515d221 */ /* 0x008fe20000010000 */
[----:B------:R-:W-:Y:S01]  /*1860*/  IADD3 R15, R10, 0x5, RZ ;  /* 0x000000050a0f7810 */ /* 0x000fe20007ffe0ff */
[----:B------:R-:W-:-:S03]  /*1870*/  @!P5 FADD.FTZ R20, R20, R14 ;  /* 0x0000000e1414d221 */ /* 0x000fc60000010000 */
[----:B------:R-:W-:-:S13]  /*1880*/  ISETP.EQ.OR P5, PT, R15, UR10, P3 ;  /* 0x0000000a0f007c0c */ /* 0x000fda0009fa2670 */
[----:B------:R-:W-:-:S04]  /*1890*/  @!P5 IMAD R15, R15, UR12, R0 ;  /* 0x0000000c0f0fdc24 */ /* 0x000fc8000f8e0200 */
[----:B------:R-:W-:-:S04]  /*18a0*/  @!P5 IMAD.WIDE.U32 R14, R15, 0x8, R12 ;  /* 0x000000080f0ed825 */ /* 0x000fc800078e000c */
[----:B----4-:R-:W-:Y:S01]  /*18b0*/  @!P6 FADD.FTZ R20, R20, R18 ;  /* 0x000000121414e221 */ /* 0x010fe20000010000 */
[----:B------:R-:W-:Y:S01]  /*18c0*/  @!P6 FADD.FTZ R21, R21, R19 ;  /* 0x000000131515e221 */ /* 0x000fe20000010000 */
[----:B------:R-:W-:Y:S01]  /*18d0*/  ISETP.EQ.OR P6, PT, R11, UR10, P3 ;  /* 0x0000000a0b007c0c */ /* 0x000fe20009fc2670 */
[----:B------:R-:W3:-:S12]  /*18e0*/  @!P5 LDG.E.64 R14, desc[UR8][R14.64] ;  /* 0x000000080e0ed981 */ /* 0x000ed8000c1e1b00 */
[----:B------:R-:W-:-:S04]  /*18f0*/  @!P6 IMAD R19, R11, UR12, R0 ;  /* 0x0000000c0b13ec24 */ /* 0x000fc8000f8e0200 */
[----:B------:R-:W-:-:S06]  /*1900*/  @!P6 IMAD.WIDE.U32 R18, R19, 0x8, R12 ;  /* 0x000000081312e825 */ /* 0x000fcc00078e000c */
[----:B------:R-:W4:Y:S01]  /*1910*/  @!P6 LDG.E.64 R18, desc[UR8][R18.64] ;  /* 0x000000081212e981 */ /* 0x000f22000c1e1b00 */
[----:B--2---:R-:W-:Y:S01]  /*1920*/  @!P4 FADD.FTZ R21, R21, R17 ;  /* 0x000000111515c221 */ /* 0x004fe20000010000 */
[----:B------:R-:W-:Y:S01]  /*1930*/  IADD3 R11, R10, 0x7, RZ ;  /* 0x000000070a0b7810 */ /* 0x000fe20007ffe0ff */
[----:B------:R-:W-:-:S03]  /*1940*/  @!P4 FADD.FTZ R20, R20, R16 ;  /* 0x000000101414c221 */ /* 0x000fc60000010000 */
[----:B------:R-:W-:-:S13]  /*1950*/  ISETP.EQ.OR P4, PT, R11, UR10, P3 ;  /* 0x0000000a0b007c0c */ /* 0x000fda0009f82670 */
[----:B------:R-:W-:Y:S01]  /*1960*/  @!P4 IMAD R17, R11, UR12, R0 ;  /* 0x0000000c0b11cc24 */ /* 0x000fe2000f8e0200 */
[----:B------:R-:W-:-:S03]  /*1970*/  IADD3 R11, R10, 0x9, RZ ;  /* 0x000000090a0b7810 */ /* 0x000fc60007ffe0ff */
[----:B------:R-:W-:-:S06]  /*1980*/  @!P4 IMAD.WIDE.U32 R16, R17, 0x8, R12 ;  /* 0x000000081110c825 */ /* 0x000fcc00078e000c */
[----:B------:R-:W2:Y:S01]  /*1990*/  @!P4 LDG.E.64 R16, desc[UR8][R16.64] ;  /* 0x000000081010c981 */ /* 0x000ea2000c1e1b00 */
[----:B---3--:R-:W-:Y:S01]  /*19a0*/  @!P5 FADD.FTZ R21, R21, R15 ;  /* 0x0000000f1515d221 */ /* 0x008fe20000010000 */
[----:B------:R-:W-:Y:S01]  /*19b0*/  IADD3 R15, R10, 0x8, RZ ;  /* 0x000000080a0f7810 */ /* 0x000fe20007ffe0ff */
[----:B------:R-:W-:-:S03]  /*19c0*/  @!P5 FADD.FTZ R20, R20, R14 ;  /* 0x0000000e1414d221 */ /* 0x000fc60000010000 */
[----:B------:R-:W-:-:S13]  /*19d0*/  ISETP.EQ.OR P5, PT, R15, UR10, P3 ;  /* 0x0000000a0f007c0c */ /* 0x000fda0009fa2670 */
[----:B------:R-:W-:Y:S02]  /*19e0*/  @!P5 IMAD R15, R15, UR12, R0 ;  /* 0x0000000c0f0fdc24 */ /* 0x000fe4000f8e0200 */
[----:B----4-:R-:W-:Y:S02]  /*19f0*/  @!P6 FADD.FTZ R20, R20, R18 ;  /* 0x000000121414e221 */ /* 0x010fe40000010000 */
[----:B------:R-:W-:-:S04]  /*1a00*/  @!P5 IMAD.WIDE.U32 R14, R15, 0x8, R12 ;  /* 0x000000080f0ed825 */ /* 0x000fc800078e000c */
[----:B------:R-:W-:Y:S01]  /*1a10*/  @!P6 FADD.FTZ R21, R21, R19 ;  /* 0x000000131515e221 */ /* 0x000fe20000010000 */
[----:B------:R-:W-:Y:S01]  /*1a20*/  ISETP.EQ.OR P6, PT, R11, UR10, P3 ;  /* 0x0000000a0b007c0c */ /* 0x000fe20009fc2670 */
[----:B------:R-:W3:-:S12]  /*1a30*/  @!P5 LDG.E.64 R14, desc[UR8][R14.64] ;  /* 0x000000080e0ed981 */ /* 0x000ed8000c1e1b00 */
[----:B------:R-:W-:-:S04]  /*1a40*/  @!P6 IMAD R19, R11, UR12, R0 ;  /* 0x0000000c0b13ec24 */ /* 0x000fc8000f8e0200 */
[----:B------:R-:W-:-:S06]  /*1a50*/  @!P6 IMAD.WIDE.U32 R18, R19, 0x8, R12 ;  /* 0x000000081312e825 */ /* 0x000fcc00078e000c */
[----:B------:R-:W4:Y:S01]  /*1a60*/  @!P6 LDG.E.64 R18, desc[UR8][R18.64] ;  /* 0x000000081212e981 */ /* 0x000f22000c1e1b00 */
[----:B--2---:R-:W-:Y:S01]  /*1a70*/  @!P4 FADD.FTZ R20, R20, R16 ;  /* 0x000000101414c221 */ /* 0x004fe20000010000 */
[----:B------:R-:W-:Y:S01]  /*1a80*/  @!P4 FADD.FTZ R21, R21, R17 ;  /* 0x000000111515c221 */ /* 0x000fe20000010000 */
[C---:B------:R-:W-:Y:S02]  /*1a90*/  IADD3 R17, R10.reuse, 0xa, RZ ;  /* 0x0000000a0a117810 */ /* 0x040fe40007ffe0ff */
[----:B------:R-:W-:Y:S01]  /*1aa0*/  IADD3 R11, R10, 0xc, RZ ;  /* 0x0000000c0a0b7810 */ /* 0x000fe20007ffe0ff */
[----:B---3--:R-:W-:Y:S01]  /*1ab0*/  @!P5 FADD.FTZ R20, R20, R14 ;  /* 0x0000000e1414d221 */ /* 0x008fe20000010000 */
[----:B------:R-:W-:Y:S01]  /*1ac0*/  @!P5 FADD.FTZ R21, R21, R15 ;  /* 0x0000000f1515d221 */ /* 0x000fe20000010000 */
[----:B------:R-:W-:Y:S02]  /*1ad0*/  ISETP.EQ.OR P5, PT, R17, UR10, P3 ;  /* 0x0000000a11007c0c */ /* 0x000fe40009fa2670 */
[----:B------:R-:W-:-:S04]  /*1ae0*/  IADD3 R15, R10, 0xb, RZ ;  /* 0x0000000b0a0f7810 */ /* 0x000fc80007ffe0ff */
[----:B------:R-:W-:-:S07]  /*1af0*/  ISETP.EQ.OR P4, PT, R15, UR10, P3 ;  /* 0x0000000a0f007c0c */ /* 0x000fce0009f82670 */
[----:B------:R-:W-:-:S04]  /*1b00*/  @!P5 IMAD R17, R17, UR12, R0 ;  /* 0x0000000c1111dc24 */ /* 0x000fc8000f8e0200 */
[----:B------:R-:W-:-:S04]  /*1b10*/  @!P5 IMAD.WIDE.U32 R16, R17, 0x8, R12 ;  /* 0x000000081110d825 */ /* 0x000fc800078e000c */
[----:B----4-:R-:W-:Y:S01]  /*1b20*/  @!P6 FADD.FTZ R20, R20, R18 ;  /* 0x000000121414e221 */ /* 0x010fe20000010000 */
[----:B------:R-:W-:Y:S01]  /*1b30*/  @!P6 FADD.FTZ R21, R21, R19 ;  /* 0x000000131515e221 */ /* 0x000fe20000010000 */
[----:B------:R-:W-:Y:S01]  /*1b40*/  ISETP.EQ.OR P6, PT, R11, UR10, P3 ;  /* 0x0000000a0b007c0c */ /* 0x000fe20009fc2670 */
[----:B------:R-:W-:Y:S01]  /*1b50*/  @!P4 IMAD R15, R15, UR12, R0 ;  /* 0x0000000c0f0fcc24 */ /* 0x000fe2000f8e0200 */
[----:B------:R-:W2:Y:S03]  /*1b60*/  @!P5 LDG.E.64 R16, desc[UR8][R16.64] ;  /* 0x000000081010d981 */ /* 0x000ea6000c1e1b00 */
[----:B------:R-:W-:-:S06]  /*1b70*/  @!P4 IMAD.WIDE.U32 R14, R15, 0x8, R12 ;  /* 0x000000080f0ec825 */ /* 0x000fcc00078e000c */
[----:B------:R-:W3:Y:S02]  /*1b80*/  @!P4 LDG.E.64 R14, desc[UR8][R14.64] ;  /* 0x000000080e0ec981 */ /* 0x000ee4000c1e1b00 */
[----:B------:R-:W-:-:S04]  /*1b90*/  @!P6 IMAD R19, R11, UR12, R0 ;  /* 0x0000000c0b13ec24 */ /* 0x000fc8000f8e0200 */
[----:B------:R-:W-:-:S06]  /*1ba0*/  @!P6 IMAD.WIDE.U32 R18, R19, 0x8, R12 ;  /* 0x000000081312e825 */ /* 0x000fcc00078e000c */
[----:B------:R-:W4:Y:S01]  /*1bb0*/  @!P6 LDG.E.64 R18, desc[UR8][R18.64] ;  /* 0x000000081212e981 */ /* 0x000f22000c1e1b00 */
[C---:B------:R-:W-:Y:S01]  /*1bc0*/  IADD3 R11, R10.reuse, 0xf, RZ ;  /* 0x0000000f0a0b7810 */ /* 0x040fe20007ffe0ff */
[----:B--2---:R-:W-:Y:S01]  /*1bd0*/  @!P5 FADD.FTZ R21, R21, R17 ;  /* 0x000000111515d221 */ /* 0x004fe20000010000 */
[----:B------:R-:W-:Y:S01]  /*1be0*/  IADD3 R17, R10, 0xd, RZ ;  /* 0x0000000d0a117810 */ /* 0x000fe20007ffe0ff */
[----:B------:R-:W-:-:S03]  /*1bf0*/  @!P5 FADD.FTZ R20, R20, R16 ;  /* 0x000000101414d221 */ /* 0x000fc60000010000 */
[----:B------:R-:W-:Y:S01]  /*1c00*/  ISETP.EQ.OR P5, PT, R17, UR10, P3 ;  /* 0x0000000a11007c0c */ /* 0x000fe20009fa2670 */
[----:B---3--:R-:W-:Y:S01]  /*1c10*/  @!P4 FADD.FTZ R21, R21, R15 ;  /* 0x0000000f1515c221 */ /* 0x008fe20000010000 */
[----:B------:R-:W-:Y:S01]  /*1c20*/  IADD3 R15, R10, 0xe, RZ ;  /* 0x0000000e0a0f7810 */ /* 0x000fe20007ffe0ff */
[----:B------:R-:W-:-:S03]  /*1c30*/  @!P4 FADD.FTZ R20, R20, R14 ;  /* 0x0000000e1414c221 */ /* 0x000fc60000010000 */
[----:B------:R-:W-:-:S07]  /*1c40*/  ISETP.EQ.OR P4, PT, R15, UR10, P3 ;  /* 0x0000000a0f007c0c */ /* 0x000fce0009f82670 */
        /* <DEDUP_REMOVED lines=22> */
.L_x_2646:
[----:B------:R-:W-:-:S13]  /*1db0*/  ISETP.GT.AND P4, PT, R9, 0x4, PT ;  /* 0x000000040900780c */ /* 0x000fda0003f84270 */
[----:B------:R-:W-:Y:S05]  /*1dc0*/  @!P4 BRA `(.L_x_2648) ;  /* 0x0000000000ecc947 */ /* 0x000fea0003800000 */
[C---:B------:R-:W-:Y:S02]  /*1dd0*/  ISETP.EQ.OR P0, PT, R10.reuse, UR10, P3 ;  /* 0x0000000a0a007c0c */ /* 0x040fe40009f02670 */
[----:B------:R-:W-:-:S11]  /*1de0*/  IADD3 R15, R10, 0x1, RZ ;  /* 0x000000010a0f7810 */ /* 0x000fd60007ffe0ff */
[----:B------:R-:W-:-:S04]  /*1df0*/  @!P0 IMAD R17, R10, UR12, R0 ;  /* 0x0000000c0a118c24 */ /* 0x000fc8000f8e0200 */
[----:B------:R-:W-:Y:S01]  /*1e00*/  @!P0 IMAD.WIDE.U32 R16, R17, 0x8, R12 ;  /* 0x0000000811108825 */ /* 0x000fe200078e000c */
[----:B------:R-:W-:-:S05]  /*1e10*/  ISETP.EQ.OR P4, PT, R15, UR10, P3 ;  /* 0x0000000a0f007c0c */ /* 0x000fca0009f82670 */
[----:B------:R-:W0:Y:S08]  /*1e20*/  @!P0 LDG.E.64 R16, desc[UR8][R16.64] ;  /* 0x0000000810108981 */ /* 0x000e30000c1e1b00 */
[----:B------:R-:W-:-:S04]  /*1e30*/  @!P4 IMAD R15, R15, UR12, R0 ;  /* 0x0000000c0f0fcc24 */ /* 0x000fc8000f8e0200 */
[----:B------:R-:W-:-:S06]  /*1e40*/  @!P4 IMAD.WIDE.U32 R14, R15, 0x8, R12 ;  /* 0x000000080f0ec825 */ /* 0x000fcc00078e000c */
[----:B------:R-:W2:Y:S01]  /*1e50*/  @!P4 LDG.E.64 R14, desc[UR8][R14.64] ;  /* 0x000000080e0ec981 */ /* 0x000ea2000c1e1b00 */
[C---:B------:R-:W-:Y:S02]  /*1e60*/  IADD3 R19, R10.reuse, 0x2, RZ ;  /* 0x000000020a137810 */ /* 0x040fe40007ffe0ff */
[C---:B------:R-:W-:Y:S02]  /*1e70*/  IADD3 R11, R10.reuse, 0x3, RZ ;  /* 0x000000030a0b7810 */ /* 0x040fe40007ffe0ff */
[----:B------:R-:W-:Y:S02]  /*1e80*/  ISETP.EQ.OR P5, PT, R19, UR10, P3 ;  /* 0x0000000a13007c0c */ /* 0x000fe40009fa2670 */
[----:B------:R-:W-:Y:S02]  /*1e90*/  ISETP.EQ.OR P6, PT, R11, UR10, P3 ;  /* 0x0000000a0b007c0c */ /* 0x000fe40009fc2670 */
[----:B------:R-:W-:Y:S01]  /*1ea0*/  IADD3 R10, R10, 0x4, RZ ;  /* 0x000000040a0a7810 */ /* 0x000fe20007ffe0ff */
[----:B0-----:R-:W-:-:S08]  /*1eb0*/  @!P0 FADD.FTZ R21, R21, R17 ;  /* 0x0000001115158221 */ /* 0x001fd00000010000 */
[----:B------:R-:W-:Y:S02]  /*1ec0*/  @!P5 IMAD R17, R19, UR12, R0 ;  /* 0x0000000c1311dc24 */ /* 0x000fe4000f8e0200 */
[----:B------:R-:W-:Y:S01]  /*1ed0*/  @!P0 FADD.FTZ R20, R20, R16 ;  /* 0x0000001014148221 */ /* 0x000fe20000010000 */
[----:B------:R-:W-:Y:S01]  /*1ee0*/  @!P6 IMAD R19, R11, UR12, R0 ;  /* 0x0000000c0b13ec24 */ /* 0x000fe2000f8e0200 */
[----:B------:R-:W-:Y:S01]  /*1ef0*/  ISETP.EQ.OR P0, PT, R10, UR10, P3 ;  /* 0x0000000a0a007c0c */ /* 0x000fe20009f02670 */
[----:B------:R-:W-:-:S04]  /*1f00*/  @!P5 IMAD.WIDE.U32 R16, R17, 0x8, R12 ;  /* 0x000000081110d825 */ /* 0x000fc800078e000c */
[----:B------:R-:W-:Y:S02]  /*1f10*/  @!P6 IMAD.WIDE.U32 R18, R19, 0x8, R12 ;  /* 0x000000081312e825 */ /* 0x000fe400078e000c */
[----:B------:R-:W3:Y:S04]  /*1f20*/  @!P5 LDG.E.64 R16, desc[UR8][R16.64] ;  /* 0x000000081010d981 */ /* 0x000ee8000c1e1b00 */
[----:B------:R-:W4:Y:S01]  /*1f30*/  @!P6 LDG.E.64 R18, desc[UR8][R18.64] ;  /* 0x000000081212e981 */ /* 0x000f22000c1e1b00 */
[----:B--2---:R-:W-:Y:S01]  /*1f40*/  @!P4 FADD.FTZ R21, R21, R15 ;  /* 0x0000000f1515c221 */ /* 0x004fe20000010000 */
[----:B------:R-:W-:Y:S02]  /*1f50*/  @!P0 IMAD R15, R10, UR12, R0 ;  /* 0x0000000c0a0f8c24 */ /* 0x000fe4000f8e0200 */
[----:B------:R-:W-:-:S02]  /*1f60*/  @!P4 FADD.FTZ R20, R20, R14 ;  /* 0x0000000e1414c221 */ /* 0x000fc40000010000 */
[----:B------:R-:W-:-:S06]  /*1f70*/  @!P0 IMAD.WIDE.U32 R14, R15, 0x8, R12 ;  /* 0x000000080f0e8825 */ /* 0x000fcc00078e000c */
[----:B------:R-:W2:Y:S01]  /*1f80*/  @!P0 LDG.E.64 R14, desc[UR8][R14.64] ;  /* 0x000000080e0e8981 */ /* 0x000ea2000c1e1b00 */
[----:B------:R-:W-:-:S04]  /*1f90*/  IADD3 R11, R10, 0x3, RZ ;  /* 0x000000030a0b7810 */ /* 0x000fc80007ffe0ff */
[----:B------:R-:W-:Y:S01]  /*1fa0*/  ISETP.EQ.OR P4, PT, R11, UR10, P3 ;  /* 0x0000000a0b007c0c */ /* 0x000fe20009f82670 */
[----:B---3--:R-:W-:Y:S01]  /*1fb0*/  @!P5 FADD.FTZ R21, R21, R17 ;  /* 0x000000111515d221 */ /* 0x008fe20000010000 */
[----:B------:R-:W-:Y:S01]  /*1fc0*/  IADD3 R17, R10, 0x1, RZ ;  /* 0x000000010a117810 */ /* 0x000fe20007ffe0ff */
[----:B------:R-:W-:Y:S02]  /*1fd0*/  @!P5 FADD.FTZ R20, R20, R16 ;  /* 0x000000101414d221 */ /* 0x000fe40000010000 */
[----:B----4-:R-:W-:Y:S01]  /*1fe0*/  @!P6 FADD.FTZ R21, R21, R19 ;  /* 0x000000131515e221 */ /* 0x010fe20000010000 */
[----:B------:R-:W-:Y:S01]  /*1ff0*/  IADD3 R19, R10, 0x2, RZ ;  /* 0x000000020a137810 */ /* 0x000fe20007ffe0ff */
[----:B------:R-:W-:Y:S01]  /*2000*/  @!P6 FADD.FTZ R20, R20, R18 ;  /* 0x000000121414e221 */ /* 0x000fe20000010000 */
[----:B------:R-:W-:-:S05]  /*2010*/  ISETP.EQ.OR P5, PT, R17, UR10, P3 ;  /* 0x0000000a11007c0c */ /* 0x000fca0009fa2670 */
[----:B------:R-:W-:Y:S01]  /*2020*/  @!P4 IMAD R18, R11, UR12, R0 ;  /* 0x0000000c0b12cc24 */ /* 0x000fe2000f8e0200 */
[----:B------:R-:W-:Y:S01]  /*2030*/  ISETP.EQ.OR P6, PT, R19, UR10, P3 ;  /* 0x0000000a13007c0c */ /* 0x000fe20009fc2670 */
[----:B--2---:R-:W-:Y:S01]  /*2040*/  @!P0 FADD.FTZ R21, R21, R15 ;  /* 0x0000000f15158221 */ /* 0x004fe20000010000 */
[----:B------:R-:W-:-:S05]  /*2050*/  @!P0 FADD.FTZ R20, R20, R14 ;  /* 0x0000000e14148221 */ /* 0x000fca0000010000 */
[----:B------:R-:W-:-:S06]  /*2060*/  @!P5 IMAD R17, R17, UR12, R0 ;  /* 0x0000000c1111dc24 */ /* 0x000fcc000f8e0200 */
[----:B------:R-:W-:Y:S02]  /*2070*/  @!P6 IMAD R15, R19, UR12, R0 ;  /* 0x0000000c130fec24 */ /* 0x000fe4000f8e0200 */
[----:B------:R-:W-:-:S04]  /*2080*/  @!P5 IMAD.WIDE.U32 R16, R17, 0x8, R12 ;  /* 0x000000081110d825 */ /* 0x000fc800078e000c */
[--C-:B------:R-:W-:Y:S02]  /*2090*/  @!P6 IMAD.WIDE.U32 R14, R15, 0x8, R12.reuse ;  /* 0x000000080f0ee825 */ /* 0x100fe400078e000c */
        /* <DEDUP_REMOVED lines=14> */
.L_x_2648:
[----:B------:R-:W-:-:S13]  /*2180*/  ISETP.NE.OR P0, PT, R9, RZ, P0 ;  /* 0x000000ff0900720c */ /* 0x000fda0000705670 */
[----:B------:R-:W-:Y:S05]  /*2190*/  @!P0 BRA `(.L_x_2644) ;  /* 0x00000000007c8947 */ /* 0x000fea0003800000 */
.L_x_2645:
        /* <DEDUP_REMOVED lines=8> */
[----:B------:R-:W-:-:S04]  /*2220*/  IADD3 R11, R10, 0x3, RZ ;  /* 0x000000030a0b7810 */ /* 0x000fc80007ffe0ff */
[----:B------:R-:W-:-:S05]  /*2230*/  ISETP.EQ.OR P0, PT, R11, UR10, P3 ;  /* 0x0000000a0b007c0c */ /* 0x000fca0009f02670 */
[----:B------:R-:W-:-:S04]  /*2240*/  @!P6 IMAD R17, R17, UR12, R0 ;  /* 0x0000000c1111ec24 */ /* 0x000fc8000f8e0200 */
[----:B------:R-:W-:-:S06]  /*2250*/  @!P6 IMAD.WIDE.U32 R16, R17, 0x8, R12 ;  /* 0x000000081110e825 */ /* 0x000fcc00078e000c */
[----:B------:R-:W2:Y:S01]  /*2260*/  @!P6 LDG.E.64 R16, desc[UR8][R16.64] ;  /* 0x000000081010e981 */ /* 0x000ea2000c1e1b00 */
[----:B0-----:R-:W-:Y:S01]  /*2270*/  @!P5 FADD.FTZ R21, R21, R15 ;  /* 0x0000000f1515d221 */ /* 0x001fe20000010000 */
[----:B------:R-:W-:Y:S02]  /*2280*/  @!P4 IMAD R15, R19, UR12, R0 ;  /* 0x0000000c130fcc24 */ /* 0x000fe4000f8e0200 */
[----:B------:R-:W-:Y:S01]  /*2290*/  @!P5 FADD.FTZ R20, R20, R14 ;  /* 0x0000000e1414d221 */ /* 0x000fe20000010000 */
[----:B------:R-:W-:Y:S02]  /*22a0*/  @!P0 IMAD R19, R11, UR12, R0 ;  /* 0x0000000c0b138c24 */ /* 0x000fe4000f8e0200 */
[----:B------:R-:W-:-:S04]  /*22b0*/  @!P4 IMAD.WIDE.U32 R14, R15, 0x8, R12 ;  /* 0x000000080f0ec825 */ /* 0x000fc800078e000c */
[----:B------:R-:W-:Y:S02]  /*22c0*/  @!P0 IMAD.WIDE.U32 R18, R19, 0x8, R12 ;  /* 0x0000000813128825 */ /* 0x000fe400078e000c */
[----:B------:R-:W3:Y:S04]  /*22d0*/  @!P4 LDG.E.64 R14, desc[UR8][R14.64] ;  /* 0x000000080e0ec981 */ /* 0x000ee8000c1e1b00 */
[----:B------:R-:W4:Y:S01]  /*22e0*/  @!P0 LDG.E.64 R18, desc[UR8][R18.64] ;  /* 0x0000000812128981 */ /* 0x000f22000c1e1b00 */
[----:B------:R-:W-:-:S04]  /*22f0*/  IADD3 R9, R9, -0x4, RZ ;  /* 0xfffffffc09097810 */ /* 0x000fc80007ffe0ff */
[----:B------:R-:W-:Y:S01]  /*2300*/  ISETP.NE.AND P5, PT, R9, RZ, PT ;  /* 0x000000ff0900720c */ /* 0x000fe20003fa5270 */
[----:B--2---:R-:W-:Y:S01]  /*2310*/  @!P6 FADD.FTZ R20, R20, R16 ;  /* 0x000000101414e221 */ /* 0x004fe20000010000 */
[----:B------:R-:W-:Y:S01]  /*2320*/  @!P6 FADD.FTZ R21, R21, R17 ;  /* 0x000000111515e221 */ /* 0x000fe20000010000 */
[----:B------:R-:W-:Y:S02]  /*2330*/  IADD3 R10, R10, 0x4, RZ ;  /* 0x000000040a0a7810 */ /* 0x000fe40007ffe0ff */
[----:B---3--:R-:W-:Y:S01]  /*2340*/  @!P4 FADD.FTZ R20, R20, R14 ;  /* 0x0000000e1414c221 */ /* 0x008fe20000010000 */
[----:B------:R-:W-:-:S03]  /*2350*/  @!P4 FADD.FTZ R21, R21, R15 ;  /* 0x0000000f1515c221 */ /* 0x000fc60000010000 */
[----:B----4-:R-:W-:Y:S01]  /*2360*/  @!P0 FADD.FTZ R20, R20, R18 ;  /* 0x0000001214148221 */ /* 0x010fe20000010000 */
[----:B------:R-:W-:-:S03]  /*2370*/  @!P0 FADD.FTZ R21, R21, R19 ;  /* 0x0000001315158221 */ /* 0x000fc60000010000 */
[----:B------:R-:W-:Y:S05]  /*2380*/  @P5 BRA `(.L_x_2645) ;  /* 0xfffffffc00845947 */ /* 0x000fea000383ffff */
.L_x_2644:
        /* <DEDUP_REMOVED lines=11> */
.L_x_2650:
[----:B------:R-:W-:Y:S05]  /*2440*/  BSYNC B0 ;  /* 0x0000000000007941 */ /* 0x000fea0003800000 */
.L_x_2649:
        /* <DEDUP_REMOVED lines=16> */
.L_x_2641:
        /* <DEDUP_REMOVED lines=9> */
[----:B------:R-:W-:Y:S01]  /*25e0*/  SHF.R.S32.HI R13, RZ, 0x1f, R26 ;  /* 0x0000001fff0d7819 */ /* 0x000fe2000001141a */
[----:B------:R-:W-:Y:S01]  /*25f0*/  ULDC.64 UR18, c[0x0][0x230] ;  /* 0x00008c0000127ab9 */ /* 0x000fe20000000a00 */
[----:B------:R-:W-:-:S02]  /*2600*/  SHF.L.U32 R12, R26, 0x1, RZ ;  /* 0x000000011a0c7819 */ /* 0x000fc400000006ff */
[----:B------:R-:W-:Y:S02]  /*2610*/  SHF.L.U64.HI R13, R26, 0x1, R13 ;  /* 0x000000011a0d7819 */ /* 0x000fe4000001020d */
[C---:B------:R-:W-:Y:S02]  /*2620*/  IADD3 R10, P4, R12.reuse, UR16, RZ ;  /* 0x000000100c0a7c10 */ /* 0x040fe4000ff9e0ff */
[----:B------:R-:W-:-:S03]  /*2630*/  IADD3 R12, P5, R12, UR18, RZ ;  /* 0x000000120c0c7c10 */ /* 0x000fc6000ffbe0ff */
[----:B------:R-:W2:Y:S01]  /*2640*/  @!P0 LDC.64 R8, c[0x0][0x218] ;  /* 0x00008600ff088b82 */ /* 0x000ea20000000a00 */
[----:B------:R-:W-:Y:S01]  /*2650*/  @!P0 FMUL.FTZ R15, R21, UR14 ;  /* 0x0000000e150f8c20 */ /* 0x000fe20008410000 */
[----:B------:R-:W-:Y:S01]  /*2660*/  @!P0 FMUL.FTZ R14, R20, UR14 ;  /* 0x0000000e140e8c20 */ /* 0x000fe20008410000 */
[----:B-1----:R-:W-:-:S09]  /*2670*/  ULEA UR6, UR7, UR6, 0x18 ;  /* 0x0000000607067291 */ /* 0x002fd2000f8ec03f */
[----:B------:R-:W-:Y:S01]  /*2680*/  @!P3 STS.64 [UR6+0x50], R20 ;  /* 0x00005014ff00b988 */ /* 0x000fe20008000a06 */
[----:B--2---:R-:W-:Y:S01]  /*2690*/  @!P0 IMAD.WIDE R8, R11, 0x8, R8 ;  /* 0x000000080b088825 */ /* 0x004fe200078e0208 */
[C---:B------:R-:W-:Y:S01]  /*26a0*/  IADD3.X R11, R13.reuse, UR17, RZ, P4, !PT ;  /* 0x000000110d0b7c10 */ /* 0x040fe2000a7fe4ff */
[----:B------:R-:W-:Y:S01]  /*26b0*/  ULDC.64 UR16, c[0x0][0x278] ;  /* 0x00009e0000107ab9 */ /* 0x000fe20000000a00 */
[----:B------:R-:W-:Y:S02]  /*26c0*/  IADD3.X R13, R13, UR19, RZ, P5, !PT ;  /* 0x000000130d0d7c10 */ /* 0x000fe4000affe4ff */
[----:B------:R1:W-:Y:S01]  /*26d0*/  @!P0 STG.E.64 desc[UR8][R8.64], R14 ;  /* 0x0000000e08008986 */ /* 0x0003e2000c101b08 */
[----:B------:R-:W-:Y:S06]  /*26e0*/  BAR.SYNC.DEFER_BLOCKING 0x0 ;  /* 0x0000000000007b1d */ /* 0x000fec0000010000 */
[----:B------:R-:W2:Y:S04]  /*26f0*/  LDG.E.U16 R17, desc[UR8][R12.64] ;  /* 0x000000080c117981 */ /* 0x000ea8000c1e1500 */
[----:B------:R-:W3:Y:S04]  /*2700*/  LDG.E.U16 R18, desc[UR8][R10.64] ;  /* 0x000000080a127981 */ /* 0x000ee8000c1e1500 */
[----:B-1----:R1:W4:Y:S04]  /*2710*/  LDG.E.U16 R15, desc[UR8][R10.64+0x2] ;  /* 0x000002080a0f7981 */ /* 0x002328000c1e1500 */
        /* <DEDUP_REMOVED lines=11> */
[----:B------:R-:W-:Y:S02]  /*27d0*/  HADD2.F32 R9, -RZ, R28.H0_H0 ;  /* 0x2000001cff097230 */ /* 0x000fe40000004100 */
[----:B-1----:R-:W-:Y:S02]  /*27e0*/  HADD2.F32 R10, -RZ, R3.H0_H0 ;  /* 0x20000003ff0a7230 */ /* 0x002fe40000004100 */
[----:B------:R-:W-:Y:S02]  /*27f0*/  HADD2.F32 R19, -RZ, R4.H0_H0 ;  /* 0x20000004ff137230 */ /* 0x000fe40000004100 */
[--C-:B------:R-:W-:Y:S01]  /*2800*/  FADD.FTZ R14, R9, -R20.reuse ;  /* 0x80000014090e7221 */ /* 0x100fe20000010000 */
[----:B------:R-:W-:Y:S02]  /*2810*/  HADD2.F32 R21, -RZ, R30.H0_H0 ;  /* 0x2000001eff157230 */ /* 0x000fe40000004100 */
[----:B------:R-:W-:Y:S01]  /*2820*/  FADD.FTZ R9, R10, -R20 ;  /* 0x800000140a097221 */ /* 0x000fe20000010000 */
[----:B------:R-:W-:-:S02]  /*2830*/  HADD2.F32 R27, -RZ, R29.H0_H0 ;  /* 0x2000001dff1b7230 */ /* 0x000fc40000004100 */
[--C-:B------:R-:W-:Y:S01]  /*2840*/  FADD.FTZ R10, R19, -R20.reuse ;  /* 0x80000014130a7221 */ /* 0x100fe20000010000 */
[----:B------:R-:W-:Y:S01]  /*2850*/  HADD2.F32 R11, -RZ, R5.H0_H0 ;  /* 0x20000005ff0b7230 */ /* 0x000fe20000004100 */
[----:B0-----:R-:W-:Y:S01]  /*2860*/  @P0 R2UR UR7, R26 ;  /* 0x000000001a0702ca */ /* 0x001fe200000e0000 */
[----:B------:R-:W-:Y:S02]  /*2870*/  HADD2.F32 R19, -RZ, R7.H0_H0 ;  /* 0x20000007ff137230 */ /* 0x000fe40000004100 */
[--C-:B------:R-:W-:Y:S01]  /*2880*/  FADD.FTZ R21, R21, -R20.reuse ;  /* 0x8000001415157221 */ /* 0x100fe20000010000 */
[--C-:B------:R-:W-:Y:S01]  /*2890*/  FADD.FTZ R8, R27, -R20.reuse ;  /* 0x800000141b087221 */ /* 0x100fe20000010000 */
[--C-:B------:R-:W-:Y:S01]  /*28a0*/  FADD.FTZ R11, R11, -R20.reuse ;  /* 0x800000140b0b7221 */ /* 0x100fe20000010000 */
[----:B------:R-:W-:Y:S01]  /*28b0*/  UMOV UR6, 0x3f800000 ;  /* 0x3f80000000067882 */ /* 0x000fe20000000000 */
[----:B------:R-:W-:Y:S01]  /*28c0*/  FADD.FTZ R26, R19, -R20 ;  /* 0x80000014131a7221 */ /* 0x000fe20000010000 */
[----:B------:R-:W-:Y:S01]  /*28d0*/  ISETP.NE.AND P5, PT, RZ, UR13, PT ;  /* 0x0000000dff007c0c */ /* 0x000fe2000bfa5270 */
[----:B------:R-:W-:-:S04]  /*28e0*/  HADD2.F32 R30, -RZ, R30.H1_H1 ;  /* 0x3000001eff1e7230 */ /* 0x000fc80000004100 */
[----:B------:R-:W-:Y:S02]  /*28f0*/  @UP0 UMOV UR6, UR7 ;  /* 0x0000000700060c82 */ /* 0x000fe40008000000 */
[----:B------:R-:W-:Y:S01]  /*2900*/  FMUL.FTZ R21, R21, UR6 ;  /* 0x0000000615157c20 */ /* 0x000fe20008410000 */
[----:B------:R-:W-:Y:S01]  /*2910*/  FMUL.FTZ R14, R14, UR6 ;  /* 0x000000060e0e7c20 */ /* 0x000fe20008410000 */
[----:B------:R-:W-:Y:S01]  /*2920*/  FMUL.FTZ R8, R8, UR6 ;  /* 0x0000000608087c20 */ /* 0x000fe20008410000 */
[----:B------:R-:W-:Y:S01]  /*2930*/  FMUL.FTZ R9, R9, UR6 ;  /* 0x0000000609097c20 */ /* 0x000fe20008410000 */
[----:B------:R-:W-:Y:S01]  /*2940*/  FMUL.FTZ R10, R10, UR6 ;  /* 0x000000060a0a7c20 */ /* 0x000fe20008410000 */
[----:B------:R-:W-:Y:S01]  /*2950*/  FMUL.FTZ R11, R11, UR6 ;  /* 0x000000060b0b7c20 */ /* 0x000fe20008410000 */
[----:B------:R-:W-:Y:S01]  /*2960*/  FMUL.FTZ R26, R26, UR6 ;  /* 0x000000061a1a7c20 */ /* 0x000fe20008410000 */
[----:B------:R-:W-:Y:S01]  /*2970*/  HADD2.F32 R28, -RZ, R28.H1_H1 ;  /* 0x3000001cff1c7230 */ /* 0x000fe20000004100 */
[----:B------:R-:W-:Y:S01]  /*2980*/  ISETP.GE.U32.AND P0, PT, R32, UR16, PT ;  /* 0x0000001020007c0c */ /* 0x000fe2000bf06070 */
[----:B------:R-:W-:Y:S01]  /*2990*/  FADD.FTZ R30, R30, -R20 ;  /* 0x800000141e1e7221 */ /* 0x000fe20000010000 */
[----:B------:R-:W-:-:S02]  /*29a0*/  HADD2.F32 R27, -RZ, R6.H1_H1 ;  /* 0x30000006ff1b7230 */ /* 0x000fc40000004100 */
[----:B------:R-:W-:Y:S02]  /*29b0*/  HADD2.F32 R19, -RZ, R5.H1_H1 ;  /* 0x30000005ff137230 */ /* 0x000fe40000004100 */
[----:B------:R-:W-:Y:S01]  /*29c0*/  FADD.FTZ R28, R28, -R20 ;  /* 0x800000141c1c7221 */ /* 0x000fe20000010000 */
[----:B------:R-:W-:Y:S01]  /*29d0*/  ISETP.GE.AND.EX P0, PT, R36, UR17, PT, P0 ;  /* 0x0000001124007c0c */ /* 0x000fe2000bf06300 */
[----:B------:R-:W-:-:S03]  /*29e0*/  FMUL.FTZ R30, R30, UR6 ;  /* 0x000000061e1e7c20 */ /* 0x000fc60008410000 */
[----:B------:R-:W-:Y:S02]  /*29f0*/  ISETP.LT.U32.AND P0, PT, R34, 0x100, !P0 ;  /* 0x000001002200780c */ /* 0x000fe40004701070 */
[----:B--2---:R-:W-:Y:S01]  /*2a00*/  SHF.L.U32 R13, R17, 0x10, RZ ;  /* 0x00000010110d7819 */ /* 0x004fe200000006ff */
[----:B------:R-:W-:-:S05]  /*2a10*/  HADD2.F32 R17, -RZ, R6.H0_H0 ;  /* 0x20000006ff117230 */ /* 0x000fca0000004100 */
[----:B------:R-:W-:Y:S01]  /*2a20*/  FADD.FTZ R12, R17, -R20 ;  /* 0x80000014110c7221 */ /* 0x000fe20000010000 */
[----:B---3--:R-:W-:-:S03]  /*2a30*/  SHF.L.U32 R18, R18, 0x10, RZ ;  /* 0x0000001012127819 */ /* 0x008fc600000006ff */
[----:B------:R-:W-:Y:S02]  /*2a40*/  FMUL.FTZ R12, R12, UR6 ;  /* 0x000000060c0c7c20 */ /* 0x000fe40008410000 */
        /* <DEDUP_REMOVED lines=8> */
[----:B------:R-:W-:-:S02]  /*2ad0*/  HADD2.F32 R26, -RZ, R29.H1_H1 ;  /* 0x3000001dff1a7230 */ /* 0x000fc40000004100 */
[----:B------:R-:W-:Y:S01]  /*2ae0*/  HADD2.F32 R17, -RZ, R3.H1_H1 ;  /* 0x30000003ff117230 */ /* 0x000fe20000004100 */
[----:B----4-:R-:W-:Y:S01]  /*2af0*/  SHF.L.U32 R3, R15, 0x10, RZ ;  /* 0x000000100f037819 */ /* 0x010fe200000006ff */
[----:B------:R-:W-:Y:S01]  /*2b00*/  HADD2.F32 R18, -RZ, R4.H1_H1 ;  /* 0x30000004ff127230 */ /* 0x000fe20000004100 */
[----:B-----5:R-:W-:Y:S01]  /*2b10*/  SHF.L.U32 R4, R16, 0x10, RZ ;  /* 0x0000001010047819 */ /* 0x020fe200000006ff */
[----:B------:R-:W-:Y:S02]  /*2b20*/  HADD2.F32 R29, -RZ, R7.H1_H1 ;  /* 0x30000007ff1d7230 */ /* 0x000fe40000004100 */
[--C-:B------:R-:W-:Y:S01]  /*2b30*/  FADD.FTZ R15, R27, -R20.reuse ;  /* 0x800000141b0f7221 */ /* 0x100fe20000010000 */
[--C-:B------:R-:W-:Y:S01]  /*2b40*/  FADD.FTZ R26, R26, -R20.reuse ;  /* 0x800000141a1a7221 */ /* 0x100fe20000010000 */
[--C-:B------:R-:W-:Y:S01]  /*2b50*/  FADD.FTZ R5, R17, -R20.reuse ;  /* 0x8000001411057221 */ /* 0x100fe20000010000 */
[--C-:B------:R-:W-:Y:S01]  /*2b60*/  FADD.FTZ R6, R18, -R20.reuse ;  /* 0x8000001412067221 */ /* 0x100fe20000010000 */
[--C-:B------:R-:W-:Y:S01]  /*2b70*/  FADD.FTZ R7, R19, -R20.reuse ;  /* 0x8000001413077221 */ /* 0x100fe20000010000 */
[----:B------:R-:W-:Y:S01]  /*2b80*/  FMUL.FTZ R27, R28, UR6 ;  /* 0x000000061c1b7c20 */ /* 0x000fe20008410000 */
[----:B------:R-:W-:Y:S01]  /*2b90*/  FADD.FTZ R20, R29, -R20 ;  /* 0x800000141d147221 */ /* 0x000fe20000010000 */
        /* <DEDUP_REMOVED lines=12> */
.L_x_2651:
[----:B------:R-:W-:Y:S04]  /*2c60*/  BSSY B0, `(.L_x_2652) ;  /* 0x000000f000007945 */ /* 0x000fe80003800000 */
[----:B------:R-:W-:Y:S05]  /*2c70*/  @P1 BRA `(.L_x_2653) ;  /* 0x0000000000341947 */ /* 0x000fea0003800000 */
[----:B------:R-:W-:Y:S01]  /*2c80*/  SHF.R.S32.HI R16, RZ, 0x1f, R2 ;  /* 0x0000001fff107819 */ /* 0x000fe20000011402 */
[----:B------:R-:W-:Y:S01]  /*2c90*/  ULDC.64 UR14, c[0x0][0x270] ;  /* 0x00009c00000e7ab9 */ /* 0x000fe20000000a00 */
[----:B------:R-:W-:Y:S02]  /*2ca0*/  MOV R17, R23 ;  /* 0x0000001700117202 */ /* 0x000fe40000000f00 */
[----:B------:R-:W-:Y:S01]  /*2cb0*/  F2FP.F16.F32.PACK_AB R21, R28, R21 ;  /* 0x000000151c15723e */ /* 0x000fe200000000ff */
[----:B------:R-:W-:Y:S01]  /*2cc0*/  IMAD R19, R16, UR14, RZ ;  /* 0x0000000e10137c24 */ /* 0x000fe2000f8e02ff */
[----:B------:R-:W-:-:S03]  /*2cd0*/  MOV R16, R24 ;  /* 0x0000001800107202 */ /* 0x000fc60000000f00 */
[C---:B------:R-:W-:Y:S02]  /*2ce0*/  IMAD R19, R2.reuse, UR15, R19 ;  /* 0x0000000f02137c24 */ /* 0x040fe4000f8e0213 */
[----:B------:R-:W-:Y:S01]  /*2cf0*/  IMAD.WIDE.U32 R16, R2, UR14, R16 ;  /* 0x0000000e02107c25 */ /* 0x000fe2000f8e0010 */
[----:B------:R-:W-:-:S04]  /*2d00*/  ULDC.64 UR14, c[0x0][0x210] ;  /* 0x00008400000e7ab9 */ /* 0x000fc80000000a00 */
[----:B------:R-:W-:Y:S02]  /*2d10*/  IADD3 R19, R17, R19, RZ ;  /* 0x0000001311137210 */ /* 0x000fe40007ffe0ff */
[----:B------:R-:W-:-:S04]  /*2d20*/  LEA R18, P1, R16, UR14, 0x1 ;  /* 0x0000000e10127c11 */ /* 0x000fc8000f8208ff */
[----:B------:R-:W-:-:S05]  /*2d30*/  LEA.HI.X R19, R16, UR15, R19, 0x1, P1 ;  /* 0x0000000f10137c11 */ /* 0x000fca00088f0c13 */
[----:B------:R0:W-:Y:S04]  /*2d40*/  STG.E desc[UR8][R18.64], R21 ;  /* 0x0000001512007986 */ /* 0x0001e8000c101908 */
.L_x_2653:
[----:B------:R-:W-:Y:S05]  /*2d50*/  BSYNC B0 ;  /* 0x0000000000007941 */ /* 0x000fea0003800000 */
.L_x_2652:
[----:B------:R-:W-:Y:S01]  /*2d60*/  FMUL.FTZ R26, R26, UR6 ;  /* 0x000000061a1a7c20 */ /* 0x000fe20008410000 */
        /* <DEDUP_REMOVED lines=12> */
.L_x_2654:
        /* <DEDUP_REMOVED lines=14> */
.L_x_2656:
[----:B------:R-:W-:Y:S05]  /*2f10*/  BSYNC B0 ;  /* 0x0000000000007941 */ /* 0x000fea0003800000 */
.L_x_2655:
        /* <DEDUP_REMOVED lines=12> */
.L_x_2657:
[----:B------:R-:W-:Y:S04]  /*2fe0*/  BSSY B0, `(.L_x_2658) ;  /* 0x0000010000007945 */ /* 0x000fe80003800000 */
        /* <DEDUP_REMOVED lines=15> */
.L_x_2659:
[----:B------:R-:W-:Y:S05]  /*30e0*/  BSYNC B0 ;  /* 0x0000000000007941 */ /* 0x000fea0003800000 */
.L_x_2658:
[C---:B-1----:R-:W-:Y:S01]  /*30f0*/  IADD3 R27, R2.reuse, 0x60, RZ ;  /* 0x00000060021b7810 */ /* 0x042fe20007ffe0ff */
[----:B0-----:R-:W-:Y:S01]  /*3100*/  FMUL.FTZ R21, R15, UR6 ;  /* 0x000000060f157c20 */ /* 0x001fe20008410000 */
[C---:B------:R-:W-:Y:S01]  /*3110*/  IADD3 R18, R2.reuse, 0x80, RZ ;  /* 0x0000008002127810 */ /* 0x040fe20007ffe0ff */
[----:B------:R-:W-:Y:S01]  /*3120*/  FMUL.FTZ R5, R5, UR6 ;  /* 0x0000000605057c20 */ /* 0x000fe20008410000 */
[----:B------:R-:W-:Y:S01]  /*3130*/  IADD3 R8, R2, 0xa0, RZ ;  /* 0x000000a002087810 */ /* 0x000fe20007ffe0ff */
[----:B------:R-:W-:Y:S01]  /*3140*/  FMUL.FTZ R6, R6, UR6 ;  /* 0x0000000606067c20 */ /* 0x000fe20008410000 */
[----:B------:R-:W-:Y:S01]  /*3150*/  IADD3 R14, R2, 0xc0, RZ ;  /* 0x000000c0020e7810 */ /* 0x000fe20007ffe0ff */
[----:B------:R-:W-:Y:S01]  /*3160*/  FMUL.FTZ R7, R7, UR6 ;  /* 0x0000000607077c20 */ /* 0x000fe20008410000 */
[----:B------:R-:W-:Y:S01]  /*3170*/  ISETP.GE.U32.AND P4, PT, R27, UR16, PT ;  /* 0x000000101b007c0c */ /* 0x000fe2000bf86070 */
[----:B------:R-:W-:Y:S01]  /*3180*/  FMUL.FTZ R29, R20, UR6 ;  /* 0x00000006141d7c20 */ /* 0x000fe20008410000 */
[----:B------:R-:W-:Y:S01]  /*3190*/  ISETP.GE.U32.AND P0, PT, R18, UR16, PT ;  /* 0x0000001012007c0c */ /* 0x000fe2000bf06070 */
[C-C-:B------:R-:W-:Y:S01]  /*31a0*/  FFMA.FTZ R20, R3.reuse, R21, R4.reuse ;  /* 0x0000001503147223 */ /* 0x140fe20000010004 */
[----:B------:R-:W-:Y:S01]  /*31b0*/  ISETP.GE.U32.AND P1, PT, R8, UR16, PT ;  /* 0x0000001008007c0c */ /* 0x000fe2000bf26070 */
[C-C-:B------:R-:W-:Y:S01]  /*31c0*/  FFMA.FTZ R15, R3.reuse, R6, R4.reuse ;  /* 0x00000006030f7223 */ /* 0x140fe20000010004 */
[----:B------:R-:W-:Y:S01]  /*31d0*/  ISETP.GE.U32.AND P2, PT, R14, UR16, PT ;  /* 0x000000100e007c0c */ /* 0x000fe2000bf46070 */
[--C-:B------:R-:W-:Y:S01]  /*31e0*/  FFMA.FTZ R19, R3, R7, R4.reuse ;  /* 0x0000000703137223 */ /* 0x100fe20000010004 */
[----:B------:R-:W-:Y:S01]  /*31f0*/  ISETP.GE.U32.AND P3, PT, R31, UR16, PT ;  /* 0x000000101f007c0c */ /* 0x000fe2000bf66070 */
[C-C-:B------:R-:W-:Y:S01]  /*3200*/  FFMA.FTZ R21, R3.reuse, R29, R4.reuse ;  /* 0x0000001d03157223 */ /* 0x140fe20000010004 */
[----:B------:R-:W-:Y:S01]  /*3210*/  SHF.R.S32.HI R28, RZ, 0x1f, R27 ;  /* 0x0000001fff1c7819 */ /* 0x000fe2000001141b */
[----:B------:R-:W-:Y:S01]  /*3220*/  FFMA.FTZ R30, R3, R5, R4 ;  /* 0x00000005031e7223 */ /* 0x000fe20000010004 */
[----:B------:R-:W-:-:S02]  /*3230*/  SHF.R.S32.HI R26, RZ, 0x1f, R18 ;  /* 0x0000001fff1a7819 */ /* 0x000fc40000011412 */
[----:B------:R-:W-:Y:S02]  /*3240*/  SHF.R.S32.HI R16, RZ, 0x1f, R8 ;  /* 0x0000001fff107819 */ /* 0x000fe40000011408 */
[----:B------:R-:W-:Y:S02]  /*3250*/  SHF.R.S32.HI R17, RZ, 0x1f, R14 ;  /* 0x0000001fff117819 */ /* 0x000fe4000001140e */
[----:B------:R-:W-:Y:S02]  /*3260*/  ISETP.GE.AND.EX P4, PT, R28, UR17, PT, P4 ;  /* 0x000000111c007c0c */ /* 0x000fe4000bf86340 */
[----:B------:R-:W-:Y:S02]  /*3270*/  ISETP.GE.AND.EX P0, PT, R26, UR17, PT, P0 ;  /* 0x000000111a007c0c */ /* 0x000fe4000bf06300 */
[----:B------:R-:W-:Y:S02]  /*3280*/  ISETP.GE.AND.EX P1, PT, R16, UR17, PT, P1 ;  /* 0x0000001110007c0c */ /* 0x000fe4000bf26310 */
[----:B------:R-:W-:-:S02]  /*3290*/  ISETP.GE.AND.EX P2, PT, R17, UR17, PT, P2 ;  /* 0x0000001111007c0c */ /* 0x000fc4000bf46320 */
[----:B------:R-:W-:Y:S02]  /*32a0*/  ISETP.GE.AND.EX P3, PT, R35, UR17, PT, P3 ;  /* 0x0000001123007c0c */ /* 0x000fe4000bf66330 */
[C---:B------:R-:W-:Y:S02]  /*32b0*/  ISETP.LT.U32.AND P4, PT, R34.reuse, 0x100, !P4 ;  /* 0x000001002200780c */ /* 0x040fe40006781070 */
[C---:B------:R-:W-:Y:S02]  /*32c0*/  ISETP.LT.U32.AND P0, PT, R34.reuse, 0x100, !P0 ;  /* 0x000001002200780c */ /* 0x040fe40004701070 */
        /* <DEDUP_REMOVED lines=14> */
.L_x_2660:
        /* <DEDUP_REMOVED lines=14> */
.L_x_2662:
[----:B------:R-:W-:Y:S05]  /*3490*/  BSYNC B0 ;  /* 0x0000000000007941 */ /* 0x000fea0003800000 */
.L_x_2661:
        /* <DEDUP_REMOVED lines=11> */
.L_x_2663:
        /* <DEDUP_REMOVED lines=10> */
[----:B0-----:R-:W-:-:S02]  /*35f0*/  LEA R6, P0, R4, UR14, 0x1 ;  /* 0x0000000e04067c11 */ /* 0x001fc4000f8008ff */
[----:B------:R-:W-:-:S04]  /*3600*/  IADD3 R3, R5, R3, RZ ;  /* 0x0000000305037210 */ /* 0x000fc80007ffe0ff */
[----:B------:R-:W-:-:S05]  /*3610*/  LEA.HI.X R7, R4, UR15, R3, 0x1, P0 ;  /* 0x0000000f04077c11 */ /* 0x000fca00080f0c03 */
[----:B------:R1:W-:Y:S02]  /*3620*/  STG.E desc[UR8][R6.64], R15 ;  /* 0x0000000f06007986 */ /* 0x0003e4000c101908 */
.L_x_2665:
[----:B------:R-:W-:Y:S05]  /*3630*/  BSYNC B0 ;  /* 0x0000000000007941 */ /* 0x000fea0003800000 */
.L_x_2664:
        /* <DEDUP_REMOVED lines=11> */
.L_x_2666:
        /* <DEDUP_REMOVED lines=10> */
[----:B01----:R-:W-:-:S02]  /*3790*/  LEA R6, P0, R4, UR14, 0x1 ;  /* 0x0000000e04067c11 */ /* 0x003fc4000f8008ff */
[----:B------:R-:W-:-:S04]  /*37a0*/  IADD3 R3, R5, R3, RZ ;  /* 0x0000000305037210 */ /* 0x000fc80007ffe0ff */
[----:B------:R-:W-:-:S05]  /*37b0*/  LEA.HI.X R7, R4, UR15, R3, 0x1, P0 ;  /* 0x0000000f04077c11 */ /* 0x000fca00080f0c03 */
[----:B------:R2:W-:Y:S02]  /*37c0*/  STG.E desc[UR8][R6.64], R11 ;  /* 0x0000000b06007986 */ /* 0x0005e4000c101908 */
.L_x_2668:
[----:B------:R-:W-:Y:S05]  /*37d0*/  BSYNC B0 ;  /* 0x0000000000007941 */ /* 0x000fea0003800000 */
.L_x_2667:
[----:B------:R-:W-:Y:S05]  /*37e0*/  @!P5 BRA `(.L_x_2669) ;  /* 0x000000000028d947 */ /* 0x000fea0003800000 */
[----:B012---:R-:W-:Y:S01]  /*37f0*/  FMUL.FTZ R6, R20, -1.4426950216293334961 ;  /* 0xbfb8aa3b14067820 */ /* 0x007fe20000410000 */
        /* <DEDUP_REMOVED lines=9> */
.L_x_2669:
        /* <DEDUP_REMOVED lines=10> */
[----:B012---:R-:W-:-:S02]  /*3930*/  LEA R6, P0, R4, UR14, 0x1 ;  /* 0x0000000e04067c11 */ /* 0x007fc4000f8008ff */
[----:B------:R-:W-:-:S04]  /*3940*/  IADD3 R17, R5, R17, RZ ;  /* 0x0000001105117210 */ /* 0x000fc80007ffe0ff */
[----:B------:R-:W-:-:S05]  /*3950*/  LEA.HI.X R7, R4, UR15, R17, 0x1, P0 ;  /* 0x0000000f04077c11 */ /* 0x000fca00080f0c11 */
[----:B------:R3:W-:Y:S02]  /*3960*/  STG.E desc[UR8][R6.64], R3 ;  /* 0x0000000306007986 */ /* 0x0007e4000c101908 */
.L_x_2671:
[----:B------:R-:W-:Y:S05]  /*3970*/  BSYNC B0 ;  /* 0x0000000000007941 */ /* 0x000fea0003800000 */
.L_x_2670:
[----:B------:R-:W-:Y:S05]  /*3980*/  @!P5 BRA `(.L_x_2672) ;  /* 0x000000000028d947 */ /* 0x000fea0003800000 */
[----:B---3--:R-:W-:Y:S01]  /*3990*/  FMUL.FTZ R3, R13, -1.4426950216293334961 ;  /* 0xbfb8aa3b0d037820 */ /* 0x008fe20000410000 */
[----:B------:R-:W-:-:S05]  /*39a0*/  FMUL.FTZ R5, R21, -1.4426950216293334961 ;  /* 0xbfb8aa3b15057820 */ /* 0x000fca0000410000 */
[----:B------:R-:W3:Y:S08]  /*39b0*/  MUFU.EX2 R3, R3 ;  /* 0x0000000300037308 */ /* 0x000ef00000000800 */
[----:B------:R-:W0:Y:S01]  /*39c0*/  MUFU.EX2 R5, R5 ;  /* 0x0000000500057308 */ /* 0x000e220000000800 */
[----:B---3--:R-:W-:-:S07]  /*39d0*/  FADD.FTZ R4, R3, 1 ;  /* 0x3f80000003047421 */ /* 0x008fce0000010000 */
[----:B------:R-:W3:Y:S01]  /*39e0*/  MUFU.RCP R4, R4 ;  /* 0x0000000400047308 */ /* 0x000ee20000001000 */
[----:B012---:R-:W-:-:S07]  /*39f0*/  FADD.FTZ R6, R5, 1 ;  /* 0x3f80000005067421 */ /* 0x007fce0000010000 */
[----:B------:R-:W0:Y:S01]  /*3a00*/  MUFU.RCP R6, R6 ;  /* 0x0000000600067308 */ /* 0x000e220000001000 */
[----:B---3--:R-:W-:Y:S01]  /*3a10*/  FMUL.FTZ R13, R13, R4 ;  /* 0x000000040d0d7220 */ /* 0x008fe20000410000 */
[----:B0-----:R-:W-:-:S07]  /*3a20*/  FMUL.FTZ R21, R21, R6 ;  /* 0x0000000615157220 */ /* 0x001fce0000410000 */
.L_x_2672:
[----:B------:R-:W-:Y:S04]  /*3a30*/  BSSY B0, `(.L_x_2673) ;  /* 0x000000d000007945 */ /* 0x000fe80003800000 */
[----:B------:R-:W-:Y:S05]  /*3a40*/  @!P3 BRA `(.L_x_2674) ;  /* 0x00000000002cb947 */ /* 0x000fea0003800000 */
[----:B------:R-:W-:Y:S01]  /*3a50*/  ULDC.64 UR6, c[0x0][0x270] ;  /* 0x00009c0000067ab9 */ /* 0x000fe20000000a00 */
[----:B------:R-:W-:Y:S01]  /*3a60*/  MOV R22, R24 ;  /* 0x0000001800167202 */ /* 0x000fe20000000f00 */
[----:B------:R-:W-:Y:S01]  /*3a70*/  IMAD R4, R35, UR6, RZ ;  /* 0x0000000623047c24 */ /* 0x000fe2000f8e02ff */
[----:B------:R-:W-:-:S03]  /*3a80*/  F2FP.F16.F32.PACK_AB R13, R21, R13 ;  /* 0x0000000d150d723e */ /* 0x000fc600000000ff */
[----:B------:R-:W-:-:S04]  /*3a90*/  IMAD.WIDE.U32 R22, R31, UR6, R22 ;  /* 0x000000061f167c25 */ /* 0x000fc8000f8e0016 */
[----:B---3--:R-:W-:Y:S01]  /*3aa0*/  IMAD R3, R31, UR7, R4 ;  /* 0x000000071f037c24 */ /* 0x008fe2000f8e0204 */
[----:B------:R-:W-:Y:S02]  /*3ab0*/  ULDC.64 UR6, c[0x0][0x210] ;  /* 0x0000840000067ab9 */ /* 0x000fe40000000a00 */
[----:B------:R-:W-:Y:S02]  /*3ac0*/  LEA R4, P0, R22, UR6, 0x1 ;  /* 0x0000000616047c11 */ /* 0x000fe4000f8008ff */
[----:B------:R-:W-:-:S04]  /*3ad0*/  IADD3 R3, R23, R3, RZ ;  /* 0x0000000317037210 */ /* 0x000fc80007ffe0ff */
[----:B------:R-:W-:-:S05]  /*3ae0*/  LEA.HI.X R5, R22, UR7, R3, 0x1, P0 ;  /* 0x0000000716057c11 */ /* 0x000fca00080f0c03 */
[----:B------:R4:W-:Y:S02]  /*3af0*/  STG.E desc[UR8][R4.64], R13 ;  /* 0x0000000d04007986 */ /* 0x0009e4000c101908 */
.L_x_2674:
[----:B------:R-:W-:Y:S05]  /*3b00*/  BSYNC B0 ;  /* 0x0000000000007941 */ /* 0x000fea0003800000 */
.L_x_2673:
[----:B------:R-:W-:Y:S02]  /*3b10*/  UIADD3 UR11, UR12, UR11, URZ ;  /* 0x0000000b0c0b7290 */ /* 0x000fe4000fffe03f */
[----:B------:R-:W-:Y:S02]  /*3b20*/  UIADD3 UR4, UR4, 0x1, URZ ;  /* 0x0000000104047890 */ /* 0x000fe4000fffe03f */
[----:B------:R-:W-:-:S06]  /*3b30*/  UISETP.GE.AND UP0, UPT, UR11, UR5, UPT ;  /* 0x000000050b00728c */ /* 0x000fcc000bf06270 */
[----:B------:R-:W-:-:S13]  /*3b40*/  PLOP3.LUT P0, PT, PT, PT, UP0, 0x80, 0x0 ;  /* 0x000000000000781c */ /* 0x000fda0003f0f008 */
[----:B------:R-:W-:Y:S05]  /*3b50*/  @!P0 BRA `(.L_x_2675) ;  /* 0xffffffc400a08947 */ /* 0x000fea000383ffff */
[----:B------:R-:W-:Y:S05]  /*3b60*/  EXIT ;  /* 0x000000000000794d */ /* 0x000fea0003800000 */
.L_x_2676:
        /* <DEDUP_REMOVED lines=9> */
.L_x_3350:


//--------------------- .text._Z35group_norm_nhwc_fwd_one_pass_kernelI11Fp16IOBf16WLi512ELi16ELi256EEv26Group_norm_nhwc_fwd_params --------------------------
	.section	.text._Z35group_norm_nhwc_fwd_one_pass_kernelI11Fp16IOBf16WLi512ELi16ELi256EEv26Group_norm_nhwc_fwd_params,"ax",@progbits
	.align	128
        .global         _Z35group_norm_nhwc_fwd_one_pass_kernelI11Fp16IOBf16WLi512ELi16ELi256EEv26Group_norm_nhwc_fwd_params
        .type           _Z35group_norm_nhwc_fwd_one_pass_kernelI11Fp16IOBf16WLi512ELi16ELi256EEv26Group_norm_nhwc_fwd_params,@function
        .size           _Z35group_norm_nhwc_fwd_one_pass_kernelI11Fp16IOBf16WLi512ELi16ELi256EEv26Group_norm_nhwc_fwd_params,(.L_x_3351 - _Z35group_norm_nhwc_fwd_one_pass_kernelI11Fp16IOBf16WLi512ELi16ELi256EEv26Group_norm_nhwc_fwd_params)
        .other          _Z35group_norm_nhwc_fwd_one_pass_kernelI11Fp16IOBf16WLi512ELi16ELi256EEv26Group_norm_nhwc_fwd_params,@"STO_CUDA_ENTRY STV_DEFAULT"
_Z35group_norm_nhwc_fwd_one_pass_kernelI11Fp16IOBf16WLi512ELi16ELi256EEv26Group_norm_nhwc_fwd_params:
.text._Z35group_norm_nhwc_fwd_one_pass_kernelI11Fp16IOBf16WLi512ELi16ELi256EEv26Group_norm_nhwc_fwd_params:
        /* <DEDUP_REMOVED lines=11> */
.L_x_2738:
[----:B0123--:R-:W0:Y:S01]  /*00b0*/  LDC R9, c[0x0][0x288] ;  /* 0x0000a200ff097b82 */ /* 0x00fe220000000800 */
[----:B------:R-:W1:Y:S01]  /*00c0*/  S2R R20, SR_TID.X ;  /* 0x0000000000147919 */ /* 0x000e620000002100 */
[----:B------:R-:W-:Y:S01]  /*00d0*/  ULDC.64 UR14, c[0x0][0x278] ;  /* 0x00009e00000e7ab9 */ /* 0x000fe20000000a00 */
[----:B------:R-:W-:-:S05]  /*00e0*/  ULDC.64 UR12, c[0x0][0x280] ;  /* 0x0000a000000c7ab9 */ /* 0x000fca0000000a00 */
[----:B------:R-:W2:Y:S01]  /*00f0*/  S2UR UR6, SR_CTAID.X ;  /* 0x00000000000679c3 */ /* 0x000ea20000002500 */
[----:B0---4-:R-:W-:-:S04]  /*0100*/  IABS R5, R9 ;  /* 0x0000000900057213 */ /* 0x011fc80000000000 */
        /* <DEDUP_REMOVED lines=480> */
.L_x_2678:
[----:B------:R-:W-:Y:S05]  /*1f10*/  BSYNC B0 ;  /* 0x0000000000007941 */ /* 0x000fea0003800000 */
.L_x_2677:
        /* <DEDUP_REMOVED lines=30> */
.L_x_2681:
[----:B0-----:R-:W2:Y:S04]  /*2100*/  LDG.E.STRONG.GPU R21, desc[UR10][R16.64] ;  /* 0x0000000a10157981 */ /* 0x001ea8000c1ef900 */
[----:B--2---:R-:W-:Y:S01]  /*2110*/  CCTL.IVALL ;  /* 0x00000000ff00798f */ /* 0x004fe20002000000 */
[----:B------:R-:W-:Y:S05]  /*2120*/  YIELD ;  /* 0x0000000000007946 */ /* 0x000fea0003800000 */
[----:B------:R-:W-:-:S13]  /*2130*/  ISETP.NE.AND P6, PT, R21, R54, PT ;  /* 0x000000361500720c */ /* 0x000fda0003fc5270 */
[----:B------:R-:W-:Y:S05]  /*2140*/  @P6 BRA `(.L_x_2681) ;  /* 0xfffffffc00ec6947 */ /* 0x000fea000383ffff */
.L_x_2680:
        /* <DEDUP_REMOVED lines=20> */
.L_x_2685:
        /* <DEDUP_REMOVED lines=117> */
.L_x_2684:
        /* <DEDUP_REMOVED lines=62> */
.L_x_2686:
[----:B------:R-:W-:-:S06]  /*2dc0*/  UISETP.NE.OR UP0, UPT, UR7, URZ, UP0 ;  /* 0x0000003f0700728c */ /* 0x000fcc0008705670 */
[----:B------:R-:W-:-:S13]  /*2dd0*/  PLOP3.LUT P6, PT, PT, PT, UP0, 0x80, 0x0 ;  /* 0x000000000000781c */ /* 0x000fda0003fcf008 */
[----:B------:R-:W-:Y:S05]  /*2de0*/  @!P6 BRA `(.L_x_2682) ;  /* 0x000000000088e947 */ /* 0x000fea0003800000 */
.L_x_2683:
[----:B------:R-:W0:Y:S01]  /*2df0*/  S2UR UR8, SR_CTAID.X ;  /* 0x00000000000879c3 */ /* 0x000e220000002500 */
[----:B------:R-:W-:Y:S01]  /*2e00*/  NOP ;  /* 0x0000000000007918 */ /* 0x000fe20000000000 */
.L_x_2687:
        /* <DEDUP_REMOVED lines=32> */
.L_x_2682:
        /* <DEDUP_REMOVED lines=10> */
.L_x_2689:
[----:B------:R-:W-:Y:S05]  /*30b0*/  BSYNC B0 ;  /* 0x0000000000007941 */ /* 0x000fea0003800000 */
.L_x_2688:
        /* <DEDUP_REMOVED lines=17> */
.L_x_2679:
        /* <DEDUP_REMOVED lines=20> */
[----:B------:R0:W-:Y:S01]  /*3310*/  @!P6 STG.E.64 desc[UR10][R20.64], R16 ;  /* 0x000000101400e986 */ /* 0x0001e2000c101b0a */
[----:B------:R-:W-:Y:S01]  /*3320*/  BAR.SYNC.DEFER_BLOCKING 0x0 ;  /* 0x0000000000007b1d */ /* 0x000fe20000010000 */
[----:B------:R-:W-:-:S07]  /*3330*/  HADD2.F32 R51, -RZ, R10.H1_H1 ;  /* 0x3000000aff337230 */ /* 0x000fce0000004100 */
[----:B0-----:R-:W0:Y:S01]  /*3340*/  LDC R21, c[0x0][0x294] ;  /* 0x0000a500ff157b82 */ /* 0x001e220000000800 */
[----:B------:R-:W1:Y:S02]  /*3350*/  LDS.64 R18, [UR7+0x50] ;  /* 0x00005007ff127984 */ /* 0x000e640008000a00 */
[----:B-1----:R-:W-:-:S05]  /*3360*/  FMUL.FTZ R18, R18, UR8 ;  /* 0x0000000812127c20 */ /* 0x002fca0008410000 */
        /* <DEDUP_REMOVED lines=14> */
[----:B------:R-:W-:-:S11]  /*3450*/  UMOV UR8, 0x3f800000 ;  /* 0x3f80000000087882 */ /* 0x000fd60000000000 */
[----:B------:R-:W1:Y:S01]  /*3460*/  @P5 MUFU.RSQ R20, R20 ;  /* 0x0000001400145308 */ /* 0x000e620000001400 */
[----:B------:R-:W-:Y:S02]  /*3470*/  IADD3 R16, P5, R23, UR12, RZ ;  /* 0x0000000c17107c10 */ /* 0x000fe4000ffbe0ff */
[----:B------:R-:W3:Y:S02]  /*3480*/  LDG.E.U16 R23, desc[UR10][R18.64+0x2] ;  /* 0x0000020a12177981 */ /* 0x000ee4000c1e1500 */
[----:B------:R-:W-:Y:S02]  /*3490*/  IADD3.X R17, R50, UR13, RZ, P5, !PT ;  /* 0x0000000d32117c10 */ /* 0x000fe4000affe4ff */
[----:B------:R-:W-:-:S03]  /*34a0*/  PLOP3.LUT P5, PT, PT, PT, UP0, 0x80, 0x0 ;  /* 0x000000000000781c */ /* 0x000fc60003faf008 */
[----:B------:R-:W4:Y:S04]  /*34b0*/  LDG.E.U16 R34, desc[UR10][R16.64] ;  /* 0x0000000a10227981 */ /* 0x000f28000c1e1500 */
[----:B------:R-:W5:Y:S06]  /*34c0*/  LDG.E.U16 R35, desc[UR10][R16.64+0x2] ;  /* 0x0000020a10237981 */ /* 0x000f6c000c1e1500 */
[----:B-1----:R-:W-:-:S02]  /*34d0*/  @P5 R2UR UR8, R20 ;  /* 0x00000000140852ca */ /* 0x002fc400000e0000 */
[----:B------:R-:W1:Y:S01]  /*34e0*/  S2R R20, SR_TID.X ;  /* 0x0000000000147919 */ /* 0x000e620000002100 */
[----:B------:R-:W-:Y:S01]  /*34f0*/  ISETP.NE.AND P5, PT, RZ, UR9, PT ;  /* 0x00000009ff007c0c */ /* 0x000fe2000bfa5270 */
[----:B------:R-:W-:-:S05]  /*3500*/  HADD2.F32 R50, -RZ, R10.H0_H0 ;  /* 0x2000000aff327230 */ /* 0x000fca0000004100 */
[----:B------:R-:W-:Y:S01]  /*3510*/  FADD.FTZ R10, R50, -UR7 ;  /* 0x80000007320a7e21 */ /* 0x000fe20008010000 */
[----:B------:R-:W-:-:S03]  /*3520*/  FADD.FTZ R50, R51, -UR7 ;  /* 0x8000000733327e21 */ /* 0x000fc60008010000 */
[----:B------:R-:W-:Y:S01]  /*3530*/  FMUL.FTZ R10, R10, UR8 ;  /* 0x000000080a0a7c20 */ /* 0x000fe20008410000 */
[----:B------:R-:W-:Y:S01]  /*3540*/  FMUL.FTZ R51, R50, UR8 ;  /* 0x0000000832337c20 */ /* 0x000fe20008410000 */
[----:B--2---:R-:W-:Y:S02]  /*3550*/  SHF.L.U32 R22, R22, 0x10, RZ ;  /* 0x0000001016167819 */ /* 0x004fe400000006ff */
[----:B---3--:R-:W-:Y:S02]  /*3560*/  SHF.L.U32 R23, R23, 0x10, RZ ;  /* 0x0000001017177819 */ /* 0x008fe400000006ff */
[----:B----4-:R-:W-:Y:S02]  /*3570*/  SHF.L.U32 R19, R34, 0x10, RZ ;  /* 0x0000001022137819 */ /* 0x010fe400000006ff */
[----:B-----5:R-:W-:Y:S01]  /*3580*/  SHF.L.U32 R18, R35, 0x10, RZ ;  /* 0x0000001023127819 */ /* 0x020fe200000006ff */
[--C-:B------:R-:W-:Y:S02]  /*3590*/  HADD2.F32 R34, -RZ, R11.reuse.H0_H0 ;  /* 0x2000000bff227230 */ /* 0x100fe40000004100 */
[----:B------:R-:W-:Y:S01]  /*35a0*/  FFMA.FTZ R50, R22, R10, R19 ;  /* 0x0000000a16327223 */ /* 0x000fe20000010013 */
[----:B------:R-:W-:-:S02]  /*35b0*/  HADD2.F32 R35, -RZ, R11.H1_H1 ;  /* 0x3000000bff237230 */ /* 0x000fc40000004100 */
[----:B------:R-:W-:Y:S01]  /*35c0*/  FFMA.FTZ R51, R23, R51, R18 ;  /* 0x0000003317337223 */ /* 0x000fe20000010012 */
[----:B01----:R-:W-:Y:S06]  /*35d0*/  @!P5 BRA `(.L_x_2690) ;  /* 0x000000000028d947 */ /* 0x003fec0003800000 */
        /* <DEDUP_REMOVED lines=10> */
.L_x_2690:
        /* <DEDUP_REMOVED lines=15> */
.L_x_2692:
[----:B------:R-:W-:Y:S05]  /*3770*/  BSYNC B0 ;  /* 0x0000000000007941 */ /* 0x000fea0003800000 */
.L_x_2691:
        /* <DEDUP_REMOVED lines=23> */
.L_x_2693:
        /* <DEDUP_REMOVED lines=14> */
.L_x_2695:
[----:B------:R-:W-:Y:S05]  /*39d0*/  BSYNC B0 ;  /* 0x0000000000007941 */ /* 0x000fea0003800000 */
.L_x_2694:
        /* <DEDUP_REMOVED lines=17> */
.L_x_2696:
        /* <DEDUP_REMOVED lines=14> */
.L_x_2698:
[----:B------:R-:W-:Y:S05]  /*3bd0*/  BSYNC B0 ;  /* 0x0000000000007941 */ /* 0x000fea0003800000 */
.L_x_2697:
[----:B------:R-:W-:Y:S01]  /*3be0*/  FMUL.FTZ R12, R12, UR8 ;  /* 0x000000080c0c7c20 */ /* 0x000fe20008410000 */
[----:B------:R-:W-:Y:S01]  /*3bf0*/  FMUL.FTZ R14, R14, UR8 ;  /* 0x000000080e0e7c20 */ /* 0x000fe20008410000 */
[--C-:B------:R-:W-:Y:S02]  /*3c00*/  HADD2.F32 R7, -RZ, R24.reuse.H0_H0 ;  /* 0x20000018ff077230 */ /* 0x100fe40000004100 */
[----:B------:R-:W-:Y:S02]  /*3c10*/  HADD2.F32 R24, -RZ, R24.H1_H1 ;  /* 0x30000018ff187230 */ /* 0x000fe40000004100 */
[----:B------:R-:W-:Y:S01]  /*3c20*/  FFMA.FTZ R12, R22, R12, R19 ;  /* 0x0000000c160c7223 */ /* 0x000fe20000010013 */
[----:B------:R-:W-:Y:S01]  /*3c30*/  FFMA.FTZ R11, R23, R14, R18 ;  /* 0x0000000e170b7223 */ /* 0x000fe20000010012 */
[----:B------:R-:W-:Y:S06]  /*3c40*/  @!P5 BRA `(.L_x_2699) ;  /* 0x000000000028d947 */ /* 0x000fec0003800000 */
[----:B0-----:R-:W-:Y:S01]  /*3c50*/  FMUL.FTZ R2, R12, -1.4426950216293334961 ;  /* 0xbfb8aa3b0c027820 */ /* 0x001fe20000410000 */
        /* <DEDUP_REMOVED lines=9> */
.L_x_2699:
[----:B------:R-:W-:Y:S01]  /*3cf0*/  ISETP.NE.AND P0, PT, R44, RZ, PT ;  /* 0x000000ff2c00720c */ /* 0x000fe20003f05270 */
[----:B------:R-:W-:-:S12]  /*3d00*/  BSSY B0, `(.L_x_2700) ;  /* 0x0000010000007945 */ /* 0x000fd80003800000 */
[----:B------:R-:W-:Y:S05]  /*3d10*/  @P0 BRA `(.L_x_2701) ;  /* 0x0000000000380947 */ /* 0x000fea0003800000 */
[----:B-1----:R-:W-:Y:S01]  /*3d20*/  IADD3 R5, R0, 0x60, RZ ;  /* 0x0000006000057810 */ /* 0x002fe20007ffe0ff */
[----:B------:R-:W-:Y:S01]  /*3d30*/  ULDC.64 UR12, c[0x0][0x270] ;  /* 0x00009c00000c7ab9 */ /* 0x000fe20000000a00 */
[----:B0-----:R-:W-:Y:S02]  /*3d40*/  MOV R2, R46 ;  /* 0x0000002e00027202 */ /* 0x001fe40000000f00 */
        /* <DEDUP_REMOVED lines=11> */
.L_x_2701:
[----:B------:R-:W-:Y:S05]  /*3e00*/  BSYNC B0 ;  /* 0x0000000000007941 */ /* 0x000fea0003800000 */
.L_x_2700:
[----:B0-----:R-:W-:Y:S01]  /*3e10*/  FADD.FTZ R2, R7, -UR7 ;  /* 0x8000000707027e21 */ /* 0x001fe20008010000 */
        /* <DEDUP_REMOVED lines=10> */
[----:B--2---:R-:W-:Y:S01]  /*3ec0*/  FFMA.FTZ R11, R23, R24, R18 ;  /* 0x00000018170b7223 */ /* 0x004fe20000010012 */
        /* <DEDUP_REMOVED lines=11> */
.L_x_2702:
        /* <DEDUP_REMOVED lines=17> */
.L_x_2704:
[----:B------:R-:W-:Y:S05]  /*4090*/  BSYNC B0 ;  /* 0x0000000000007941 */ /* 0x000fea0003800000 */
.L_x_2703:
[----:B------:R-:W-:Y:S01]  /*40a0*/  FMUL.FTZ R14, R14, UR8 ;  /* 0x000000080e0e7c20 */ /* 0x000fe20008410000 */
[----:B------:R-:W-:Y:S01]  /*40b0*/  FMUL.FTZ R16, R16, UR8 ;  /* 0x0000000810107c20 */ /* 0x000fe20008410000 */
[----:B0-----:R-:W-:Y:S01]  /*40c0*/  FADD.FTZ R11, R7, -UR7 ;  /* 0x80000007070b7e21 */ /* 0x001fe20008010000 */
[----:B------:R-:W-:Y:S01]  /*40d0*/  FADD.FTZ R27, R27, -UR7 ;  /* 0x800000071b1b7e21 */ /* 0x000fe20008010000 */
        /* <DEDUP_REMOVED lines=13> */
.L_x_2705:
        /* <DEDUP_REMOVED lines=17> */
.L_x_2707:
[----:B------:R-:W-:Y:S05]  /*42c0*/  BSYNC B0 ;  /* 0x0000000000007941 */ /* 0x000fea0003800000 */
.L_x_2706:
[----:B------:R-:W-:Y:S01]  /*42d0*/  FMUL.FTZ R11, R11, UR8 ;  /* 0x000000080b0b7c20 */ /* 0x000fe20008410000 */
[----:B------:R-:W-:Y:S01]  /*42e0*/  FMUL.FTZ R27, R27, UR8 ;  /* 0x000000081b1b7c20 */ /* 0x000fe20008410000 */
[--C-:B------:R-:W-:Y:S02]  /*42f0*/  HADD2.F32 R12, -RZ, R29.reuse.H0_H0 ;  /* 0x2000001dff0c7230 */ /* 0x100fe40000004100 */
[----:B------:R-:W-:Y:S02]  /*4300*/  HADD2.F32 R29, -RZ, R29.H1_H1 ;  /* 0x3000001dff1d7230 */ /* 0x000fe40000004100 */
[----:B------:R-:W-:Y:S01]  /*4310*/  FFMA.FTZ R11, R22, R11, R19 ;  /* 0x0000000b160b7223 */ /* 0x000fe20000010013 */
        /* <DEDUP_REMOVED lines=12> */
.L_x_2708:
        /* <DEDUP_REMOVED lines=17> */
.L_x_2710:
[----:B------:R-:W-:Y:S05]  /*44f0*/  BSYNC B0 ;  /* 0x0000000000007941 */ /* 0x000fea0003800000 */
.L_x_2709:
[----:B------:R-:W-:Y:S01]  /*4500*/  FADD.FTZ R2, R12, -UR7 ;  /* 0x800000070c027e21 */ /* 0x000fe20008010000 */
[----:B------:R-:W-:Y:S01]  /*4510*/  FADD.FTZ R3, R29, -UR7 ;  /* 0x800000071d037e21 */ /* 0x000fe20008010000 */
[--C-:B012---:R-:W-:Y:S01]  /*4520*/  HADD2.F32 R4, -RZ, R31.reuse.H0_H0 ;  /* 0x2000001fff047230 */ /* 0x107fe20000004100 */
        /* <DEDUP_REMOVED lines=19> */
.L_x_2711:
        /* <DEDUP_REMOVED lines=17> */
.L_x_2713:
[----:B------:R-:W-:Y:S05]  /*4770*/  BSYNC B0 ;  /* 0x0000000000007941 */ /* 0x000fea0003800000 */
.L_x_2712:
[----:B------:R-:W-:Y:S01]  /*4780*/  FMUL.FTZ R12, R12, UR8 ;  /* 0x000000080c0c7c20 */ /* 0x000fe20008410000 */
[----:B------:R-:W-:Y:S01]  /*4790*/  FMUL.FTZ R14, R14, UR8 ;  /* 0x000000080e0e7c20 */ /* 0x000fe20008410000 */
[--C-:B------:R-:W-:Y:S02]  /*47a0*/  HADD2.F32 R11, -RZ, R32.reuse.H0_H0 ;  /* 0x20000020ff0b7230 */ /* 0x100fe40000004100 */
[----:B------:R-:W-:Y:S02]  /*47b0*/  IMAD R16, R21, UR6, R16 ;  /* 0x0000000615107c24 */ /* 0x000fe4000f8e0210 */
[----:B------:R-:W-:Y:S01]  /*47c0*/  FFMA.FTZ R12, R22, R12, R19 ;  /* 0x0000000c160c7223 */ /* 0x000fe20000010013 */
[----:B------:R-:W-:Y:S02]  /*47d0*/  HADD2.F32 R32, -RZ, R32.H1_H1 ;  /* 0x30000020ff207230 */ /* 0x000fe40000004100 */
        /* <DEDUP_REMOVED lines=12> */
.L_x_2714:
        /* <DEDUP_REMOVED lines=17> */
.L_x_2716:
[----:B------:R-:W-:Y:S05]  /*49b0*/  BSYNC B0 ;  /* 0x0000000000007941 */ /* 0x000fea0003800000 */
.L_x_2715:
[----:B------:R-:W-:Y:S01]  /*49c0*/  FADD.FTZ R2, R11, -UR7 ;  /* 0x800000070b027e21 */ /* 0x000fe20008010000 */
[----:B------:R-:W-:Y:S01]  /*49d0*/  FADD.FTZ R3, R32, -UR7 ;  /* 0x8000000720037e21 */ /* 0x000fe20008010000 */
[----:B------:R-:W-:Y:S01]  /*49e0*/  ULDC.64 UR14, c[0x0][0x278] ;  /* 0x00009e00000e7ab9 */ /* 0x000fe20000000a00 */
[----:B0-----:R-:W-:Y:S01]  /*49f0*/  IADD3 R4, R16, 0x1a0, RZ ;  /* 0x000001a010047810 */ /* 0x001fe20007ffe0ff */
        /* <DEDUP_REMOVED lines=17> */
.L_x_2717:
        /* <DEDUP_REMOVED lines=17> */
.L_x_2719:
[----:B------:R-:W-:Y:S05]  /*4c20*/  BSYNC B0 ;  /* 0x0000000000007941 */ /* 0x000fea0003800000 */
.L_x_2718:
        /* <DEDUP_REMOVED lines=25> */
[C-C-:B------:R-:W-:Y:S01]  /*4dc0*/  FFMA.FTZ R24, R22.reuse, R5, R19.reuse ;  /* 0x0000000516187223 */ /* 0x140fe20000010013 */
[----:B------:R-:W-:Y:S01]  /*4dd0*/  ISETP.GE.AND.EX P0, PT, R7, UR15, PT, P0 ;  /* 0x0000000f07007c0c */ /* 0x000fe2000bf06300 */
[--C-:B------:R-:W-:Y:S01]  /*4de0*/  FFMA.FTZ R17, R22, R10, R19.reuse ;  /* 0x0000000a16117223 */ /* 0x100fe20000010013 */
[----:B------:R-:W-:Y:S01]  /*4df0*/  ISETP.GE.AND.EX P1, PT, R0, UR15, PT, P1 ;  /* 0x0000000f00007c0c */ /* 0x000fe2000bf26310 */
[C-C-:B------:R-:W-:Y:S01]  /*4e00*/  FFMA.FTZ R16, R22.reuse, R16, R19.reuse ;  /* 0x0000001016107223 */ /* 0x140fe20000010013 */
[C-C-:B------:R-:W-:Y:S01]  /*4e10*/  FFMA.FTZ R11, R22.reuse, R14, R19.reuse ;  /* 0x0000000e160b7223 */ /* 0x140fe20000010013 */
[C-C-:B------:R-:W-:Y:S01]  /*4e20*/  FFMA.FTZ R5, R22.reuse, R32, R19.reuse ;  /* 0x0000002016057223 */ /* 0x140fe20000010013 */
[----:B------:R-:W-:Y:S01]  /*4e30*/  FFMA.FTZ R19, R22, R34, R19 ;  /* 0x0000002216137223 */ /* 0x000fe20000010013 */
[----:B------:R-:W-:Y:S01]  /*4e40*/  HADD2.F32 R22, -RZ, R26.H1_H1 ;  /* 0x3000001aff167230 */ /* 0x000fe20000004100 */
        /* <DEDUP_REMOVED lines=11> */
[----:B------:R-:W-:Y:S01]  /*4f00*/  FADD.FTZ R26, R26, -UR7 ;  /* 0x800000071a1a7e21 */ /* 0x000fe20008010000 */
[----:B------:R-:W-:Y:S01]  /*4f10*/  FADD.FTZ R28, R28, -UR7 ;  /* 0x800000071c1c7e21 */ /* 0x000fe20008010000 */
[----:B------:R-:W-:Y:S01]  /*4f20*/  FMUL.FTZ R14, R14, UR8 ;  /* 0x000000080e0e7c20 */ /* 0x000fe20008410000 */
[----:B------:R-:W-:Y:S01]  /*4f30*/  FADD.FTZ R10, R10, -UR7 ;  /* 0x800000070a0a7e21 */ /* 0x000fe20008010000 */
[----:B------:R-:W-:Y:S01]  /*4f40*/  FMUL.FTZ R21, R20, UR8 ;  /* 0x0000000814157c20 */ /* 0x000fe20008410000 */
        /* <DEDUP_REMOVED lines=21> */
.L_x_2720:
        /* <DEDUP_REMOVED lines=14> */
.L_x_2722:
[----:B------:R-:W-:Y:S05]  /*5180*/  BSYNC B0 ;  /* 0x0000000000007941 */ /* 0x000fea0003800000 */
.L_x_2721:
        /* <DEDUP_REMOVED lines=11> */
.L_x_2723:
        /* <DEDUP_REMOVED lines=15> */
.L_x_2725:
[----:B------:R-:W-:Y:S05]  /*5330*/  BSYNC B0 ;  /* 0x0000000000007941 */ /* 0x000fea0003800000 */
.L_x_2724:
[----:B------:R-:W-:Y:S05]  /*5340*/  @!P5 BRA `(.L_x_2726) ;  /* 0x000000000028d947 */ /* 0x000fea0003800000 */
        /* <DEDUP_REMOVED lines=10> */
.L_x_2726:
[----:B------:R-:W-:Y:S04]  /*53f0*/  BSSY B0, `(.L_x_2727) ;  /* 0x000000e000007945 */ /* 0x000fe80003800000 */
[----:B------:R-:W-:Y:S05]  /*5400*/  @P4 BRA `(.L_x_2728) ;  /* 0x0000000000304947 */ /* 0x000fea0003800000 */
[----:B------:R-:W-:Y:S01]  /*5410*/  ULDC.64 UR12, c[0x0][0x270] ;  /* 0x00009c00000c7ab9 */ /* 0x000fe20000000a00 */
[----:B-1----:R-:W-:Y:S01]  /*5420*/  MOV R8, R46 ;  /* 0x0000002e00087202 */ /* 0x002fe20000000f00 */
[----:B------:R-:W-:Y:S01]  /*5430*/  IMAD R6, R15, UR12, RZ ;  /* 0x0000000c0f067c24 */ /* 0x000fe2000f8e02ff */
[----:B------:R-:W-:Y:S02]  /*5440*/  MOV R9, R49 ;  /* 0x0000003100097202 */ /* 0x000fe40000000f00 */
[----:B------:R-:W-:Y:S01]  /*5450*/  F2FP.F16.F32.PACK_AB R21, R21, R16 ;  /* 0x000000101515723e */ /* 0x000fe200000000ff */
[----:B0-----:R-:W-:-:S04]  /*5460*/  IMAD.WIDE.U32 R22, R13, UR12, R8 ;  /* 0x0000000c0d167c25 */ /* 0x001fc8000f8e0008 */
[----:B------:R-:W-:Y:S01]  /*5470*/  IMAD R13, R13, UR13, R6 ;  /* 0x0000000d0d0d7c24 */ /* 0x000fe2000f8e0206 */
[----:B------:R-:W-:Y:S02]  /*5480*/  ULDC.64 UR12, c[0x0][0x210] ;  /* 0x00008400000c7ab9 */ /* 0x000fe40000000a00 */
[----:B------:R-:W-:Y:S02]  /*5490*/  LEA R8, P2, R22, UR12, 0x1 ;  /* 0x0000000c16087c11 */ /* 0x000fe4000f8408ff */
[----:B------:R-:W-:-:S04]  /*54a0*/  IADD3 R13, R23, R13, RZ ;  /* 0x0000000d170d7210 */ /* 0x000fc80007ffe0ff */
[----:B------:R-:W-:-:S05]  /*54b0*/  LEA.HI.X R9, R22, UR13, R13, 0x1, P2 ;  /* 0x0000000d16097c11 */ /* 0x000fca00090f0c0d */
[----:B------:R2:W-:Y:S02]  /*54c0*/  STG.E desc[UR10][R8.64], R21 ;  /* 0x0000001508007986 */ /* 0x0005e4000c10190a */
.L_x_2728:
[----:B------:R-:W-:Y:S05]  /*54d0*/  BSYNC B0 ;  /* 0x0000000000007941 */ /* 0x000fea0003800000 */
.L_x_2727:
        /* <DEDUP_REMOVED lines=11> */
.L_x_2729:
        /* <DEDUP_REMOVED lines=14> */
.L_x_2731:
[----:B------:R-:W-:Y:S05]  /*5670*/  BSYNC B0 ;  /* 0x0000000000007941 */ /* 0x000fea0003800000 */
.L_x_2730:
        /* <DEDUP_REMOVED lines=11> */
.L_x_2732:
[----:B------:R-:W-:Y:S04]  /*5730*/  BSSY B0, `(.L_x_2733) ;  /* 0x000000e000007945 */ /* 0x000fe80003800000 */
[----:B------:R-:W-:Y:S05]  /*5740*/  @P0 BRA `(.L_x_2734) ;  /* 0x0000000000300947 */ /* 0x000fea0003800000 */
[----:B------:R-:W-:Y:S01]  /*5750*/  ULDC.64 UR12, c[0x0][0x270] ;  /* 0x00009c00000c7ab9 */ /* 0x000fe20000000a00 */
[----:B------:R-:W-:Y:S01]  /*5760*/  MOV R6, R46 ;  /* 0x0000002e00067202 */ /* 0x000fe20000000f00 */
[----:B------:R-:W-:Y:S01]  /*5770*/  IMAD R4, R7, UR12, RZ ;  /* 0x0000000c07047c24 */ /* 0x000fe2000f8e02ff */
[----:B------:R-:W-:Y:S02]  /*5780*/  MOV R7, R49 ;  /* 0x0000003100077202 */ /* 0x000fe40000000f00 */
[----:B------:R-:W-:Y:S01]  /*5790*/  F2FP.F16.F32.PACK_AB R5, R14, R5 ;  /* 0x000000050e05723e */ /* 0x000fe200000000ff */
[----:B-123--:R-:W-:-:S04]  /*57a0*/  IMAD.WIDE.U32 R8, R3, UR12, R6 ;  /* 0x0000000c03087c25 */ /* 0x00efc8000f8e0006 */
[----:B------:R-:W-:Y:S01]  /*57b0*/  IMAD R3, R3, UR13, R4 ;  /* 0x0000000d03037c24 */ /* 0x000fe2000f8e0204 */
[----:B------:R-:W-:Y:S02]  /*57c0*/  ULDC.64 UR12, c[0x0][0x210] ;  /* 0x00008400000c7ab9 */ /* 0x000fe40000000a00 */
[----:B------:R-:W-:Y:S02]  /*57d0*/  LEA R6, P0, R8, UR12, 0x1 ;  /* 0x0000000c08067c11 */ /* 0x000fe4000f8008ff */
[----:B------:R-:W-:-:S04]  /*57e0*/  IADD3 R3, R9, R3, RZ ;  /* 0x0000000309037210 */ /* 0x000fc80007ffe0ff */
[----:B------:R-:W-:-:S05]  /*57f0*/  LEA.HI.X R7, R8, UR13, R3, 0x1, P0 ;  /* 0x0000000d08077c11 */ /* 0x000fca00080f0c03 */
[----:B------:R4:W-:Y:S02]  /*5800*/  STG.E desc[UR10][R6.64], R5 ;  /* 0x0000000506007986 */ /* 0x0009e4000c10190a */
.L_x_2734:
[----:B------:R-:W-:Y:S05]  /*5810*/  BSYNC B0 ;  /* 0x0000000000007941 */ /* 0x000fea0003800000 */
.L_x_2733:
[----:B------:R-:W-:Y:S05]  /*5820*/  @!P5 BRA `(.L_x_2735) ;  /* 0x000000000028d947 */ /* 0x000fea0003800000 */
[----:B------:R-:W-:Y:S01]  /*5830*/  FMUL.FTZ R3, R19, -1.4426950216293334961 ;  /* 0xbfb8aa3b13037820 */ /* 0x000fe20000410000 */
[----:B----4-:R-:W-:-:S05]  /*5840*/  FMUL.FTZ R5, R10, -1.4426950216293334961 ;  /* 0xbfb8aa3b0a057820 */ /* 0x010fca0000410000 */
        /* <DEDUP_REMOVED lines=8> */
.L_x_2735:
        /* <DEDUP_REMOVED lines=13> */
.L_x_2737:
[----:B------:R-:W-:Y:S05]  /*59a0*/  BSYNC B0 ;  /* 0x0000000000007941 */ /* 0x000fea0003800000 */
.L_x_2736:
        /* <DEDUP_REMOVED lines=10> */
.L_x_2739:
        /* <DEDUP_REMOVED lines=11> */
.L_x_3351:


//--------------------- .text._Z35group_norm_nhwc_fwd_one_pass_kernelI11Fp16IOFp16WLi64ELi16ELi256EEv26Group_norm_nhwc_fwd_params --------------------------
	.section	.text._Z35group_norm_nhwc_fwd_one_pass_kernelI11Fp16IOFp16WLi64ELi16ELi256EEv26Group_norm_nhwc_fwd_params,"ax",@progbits
	.align	128
        .global         _Z35group_norm_nhwc_fwd_one_pass_kernelI11Fp16IOFp16WLi64ELi16ELi256EEv26Group_norm_nhwc_fwd_params
        .type           _Z35group_norm_nhwc_fwd_one_pass_kernelI11Fp16IOFp16WLi64ELi16ELi256EEv26Group_norm_nhwc_fwd_params,@function
        .size           _Z35group_norm_nhwc_fwd_one_pass_kernelI11Fp16IOFp16WLi64ELi16ELi256EEv26Group_norm_nhwc_fwd_params,(.L_x_3352 - _Z35group_norm_nhwc_fwd_one_pass_kernelI11Fp16IOFp16WLi64ELi16ELi256EEv26Group_norm_nhwc_fwd_params)
        .other          _Z35group_norm_nhwc_fwd_one_pass_kernelI11Fp16IOFp16WLi64ELi16ELi256EEv26Group_norm_nhwc_fwd_params,@"STO_CUDA_ENTRY STV_DEFAULT"
_Z35group_norm_nhwc_fwd_one_pass_kernelI11Fp16IOFp16WLi64ELi16ELi256EEv26Group_norm_nhwc_fwd_params:
.text._Z35group_norm_nhwc_fwd_one_pass_kernelI11Fp16IOFp16WLi64ELi16ELi256EEv26Group_norm_nhwc_fwd_params:
        /* <DEDUP_REMOVED lines=20> */
.L_x_2755:
        /* <DEDUP_REMOVED lines=142> */
.L_x_2741:
[----:B------:R-:W-:Y:S05]  /*0a20*/  BSYNC B0 ;  /* 0x0000000000007941 */ /* 0x000fea0003800000 */
.L_x_2740:
        /* <DEDUP_REMOVED lines=28> */
.L_x_2744:
[----:B-1----:R-:W2:Y:S04]  /*0bf0*/  LDG.E.STRONG.GPU R6, desc[UR8][R4.64] ;  /* 0x0000000804067981 */ /* 0x002ea8000c1ef900 */
[----:B--2---:R-:W-:Y:S01]  /*0c00*/  CCTL.IVALL ;  /* 0x00000000ff00798f */ /* 0x004fe20002000000 */
[----:B------:R-:W-:Y:S05]  /*0c10*/  YIELD ;  /* 0x0000000000007946 */ /* 0x000fea0003800000 */
[----:B------:R-:W-:-:S13]  /*0c20*/  ISETP.NE.AND P0, PT, R6, R9, PT ;  /* 0x000000090600720c */ /* 0x000fda0003f05270 */
[----:B------:R-:W-:Y:S05]  /*0c30*/  @P0 BRA `(.L_x_2744) ;  /* 0xfffffffc00ec0947 */ /* 0x000fea000383ffff */
.L_x_2743:
        /* <DEDUP_REMOVED lines=12> */
.L_x_2746:
        /* <DEDUP_REMOVED lines=64> */
.L_x_2745:
        /* <DEDUP_REMOVED lines=19> */
.L_x_2748:
[----:B------:R-:W-:Y:S05]  /*1230*/  BSYNC B0 ;  /* 0x0000000000007941 */ /* 0x000fea0003800000 */
.L_x_2747:
        /* <DEDUP_REMOVED lines=32> */
.L_x_2742:
        /* <DEDUP_REMOVED lines=60> */
[----:B------:R-:W-:Y:S01]  /*1800*/  FMUL.FTZ R28, R28, R5 ;  /* 0x000000051c1c7220 */ /* 0x000fe20000410000 */
[----:B--2---:R-:W-:Y:S02]  /*1810*/  HADD2.F32 R6, -RZ, R12.H0_H0 ;  /* 0x2000000cff067230 */ /* 0x004fe40000004100 */
[----:B---3--:R-:W-:-:S02]  /*1820*/  HADD2.F32 R11, -RZ, R14.H0_H0 ;  /* 0x2000000eff0b7230 */ /* 0x008fc40000004100 */
[----:B------:R-:W-:Y:S01]  /*1830*/  FMUL.FTZ R14, R10, R5 ;  /* 0x000000050a0e7220 */ /* 0x000fe20000410000 */
[----:B----4-:R-:W-:Y:S02]  /*1840*/  HADD2.F32 R13, -RZ, R13.H0_H0 ;  /* 0x2000000dff0d7230 */ /* 0x010fe40000004100 */
[----:B-----5:R-:W-:-:S03]  /*1850*/  HADD2.F32 R15, -RZ, R15.H0_H0 ;  /* 0x2000000fff0f7230 */ /* 0x020fc60000004100 */
        /* <DEDUP_REMOVED lines=15> */
.L_x_2749:
        /* <DEDUP_REMOVED lines=14> */
.L_x_2751:
[----:B------:R-:W-:Y:S05]  /*1a30*/  BSYNC B0 ;  /* 0x0000000000007941 */ /* 0x000fea0003800000 */
.L_x_2750:
        /* <DEDUP_REMOVED lines=11> */
.L_x_2752:
        /* <DEDUP_REMOVED lines=13> */
.L_x_2754:
[----:B------:R-:W-:Y:S05]  /*1bc0*/  BSYNC B0 ;  /* 0x0000000000007941 */ /* 0x000fea0003800000 */
.L_x_2753:
[----:B-1----:R-:W1:Y:S01]  /*1bd0*/  LDC R4, c[0x0][0x10] ;  /* 0x00000400ff047b82 */ /* 0x002e620000000800 */
[----:B------:R-:W-:Y:S02]  /*1be0*/  IADD3 R16, R16, 0x1, RZ ;  /* 0x0000000110107810 */ /* 0x000fe40007ffe0ff */
[----:B-1----:R-:W-:-:S04]  /*1bf0*/  IADD3 R3, R4, R3, RZ ;  /* 0x0000000304037210 */ /* 0x002fc80007ffe0ff */
[----:B------:R-:W-:-:S13]  /*1c00*/  ISETP.GE.AND P0, PT, R3, UR4, PT ;  /* 0x0000000403007c0c */ /* 0x000fda000bf06270 */
[----:B------:R-:W-:Y:S05]  /*1c10*/  @!P0 BRA `(.L_x_2755) ;  /* 0xffffffe400488947 */ /* 0x000fea000383ffff */
[----:B------:R-:W-:Y:S05]  /*1c20*/  EXIT ;  /* 0x000000000000794d */ /* 0x000fea0003800000 */
.L_x_2756:
        /* <DEDUP_REMOVED lines=13> */
.L_x_3352:


//--------------------- .text._Z35group_norm_nhwc_fwd_one_pass_kernelI11Fp16IOFp16WLi128ELi16ELi256EEv26Group_norm_nhwc_fwd_params --------------------------
	.section	.text._Z35group_norm_nhwc_fwd_one_pass_kernelI11Fp16IOFp16WLi128ELi16ELi256EEv26Group_norm_nhwc_fwd_params,"ax",@progbits
	.align	128
        .global         _Z35group_norm_nhwc_fwd_one_pass_kernelI11Fp16IOFp16WLi128ELi16ELi256EEv26Group_norm_nhwc_fwd_params
        .type           _Z35group_norm_nhwc_fwd_one_pass_kernelI11Fp16IOFp16WLi128ELi16ELi256EEv26Group_norm_nhwc_fwd_params,@function
        .size           _Z35group_norm_nhwc_fwd_one_pass_kernelI11Fp16IOFp16WLi128ELi16ELi256EEv26Group_norm_nhwc_fwd_params,(.L_x_3353 - _Z35group_norm_nhwc_fwd_one_pass_kernelI11Fp16IOFp16WLi128ELi16ELi256EEv26Group_norm_nhwc_fwd_params)
        .other          _Z35group_norm_nhwc_fwd_one_pass_kernelI11Fp16IOFp16WLi128ELi16ELi256EEv26Group_norm_nhwc_fwd_params,@"STO_CUDA_ENTRY STV_DEFAULT"
_Z35group_norm_nhwc_fwd_one_pass_kernelI11Fp16IOFp16WLi128ELi16ELi256EEv26Group_norm_nhwc_fwd_params:
.text._Z35group_norm_nhwc_fwd_one_pass_kernelI11Fp16IOFp16WLi128ELi16ELi256EEv26Group_norm_nhwc_fwd_params:
        /* <DEDUP_REMOVED lines=18> */
.L_x_2781:
        /* <DEDUP_REMOVED lines=196> */
.L_x_2758:
[----:B------:R-:W-:Y:S05]  /*0d60*/  BSYNC B0 ;  /* 0x0000000000007941 */ /* 0x000fea0003800000 */
.L_x_2757:
        /* <DEDUP_REMOVED lines=25> */
.L_x_2761:
[----:B0-----:R-:W2:Y:S04]  /*0f00*/  LDG.E.STRONG.GPU R6, desc[UR8][R4.64] ;  /* 0x0000000804067981 */ /* 0x001ea8000c1ef900 */
[----:B--2---:R-:W-:Y:S01]  /*0f10*/  CCTL.IVALL ;  /* 0x00000000ff00798f */ /* 0x004fe20002000000 */
[----:B------:R-:W-:Y:S05]  /*0f20*/  YIELD ;  /* 0x0000000000007946 */ /* 0x000fea0003800000 */
[----:B------:R-:W-:-:S13]  /*0f30*/  ISETP.NE.AND P0, PT, R6, R11, PT ;  /* 0x0000000b0600720c */ /* 0x000fda0003f05270 */
[----:B------:R-:W-:Y:S05]  /*0f40*/  @P0 BRA `(.L_x_2761) ;  /* 0xfffffffc00ec0947 */ /* 0x000fea000383ffff */
.L_x_2760:
        /* <DEDUP_REMOVED lines=17> */
.L_x_2765:
        /* <DEDUP_REMOVED lines=115> */
.L_x_2764:
        /* <DEDUP_REMOVED lines=61> */
.L_x_2766:
[----:B------:R-:W-:-:S13]  /*1b60*/  ISETP.NE.OR P0, PT, R10, RZ, P0 ;  /* 0x000000ff0a00720c */ /* 0x000fda0000705670 */
[----:B------:R-:W-:Y:S05]  /*1b70*/  @!P0 BRA `(.L_x_2762) ;  /* 0x00000000007c8947 */ /* 0x000fea0003800000 */
.L_x_2763:
        /* <DEDUP_REMOVED lines=31> */
.L_x_2762:
        /* <DEDUP_REMOVED lines=12> */
.L_x_2768:
[----:B------:R-:W-:Y:S05]  /*1e30*/  BSYNC B0 ;  /* 0x0000000000007941 */ /* 0x000fea0003800000 */
.L_x_2767:
        /* <DEDUP_REMOVED lines=16> */
.L_x_2759:
        /* <DEDUP_REMOVED lines=66> */
[----:B------:R-:W-:Y:S01]  /*2360*/  ISETP.GE.U32.AND P4, PT, R15, UR4, PT ;  /* 0x000000040f007c0c */ /* 0x000fe2000bf86070 */
[----:B--2---:R-:W-:Y:S02]  /*2370*/  HADD2.F32 R23, -RZ, R23.H0_H0 ;  /* 0x20000017ff177230 */ /* 0x004fe40000004100 */
[----:B---3--:R-:W-:Y:S02]  /*2380*/  HADD2.F32 R30, -RZ, R30.H0_H0 ;  /* 0x2000001eff1e7230 */ /* 0x008fe40000004100 */
[----:B-----5:R-:W-:-:S03]  /*2390*/  HADD2.F32 R4, -RZ, R4.H0_H0 ;  /* 0x20000004ff047230 */ /* 0x020fc60000004100 */
[C-C-:B------:R-:W-:Y:S01]  /*23a0*/  FFMA.FTZ R8, R23.reuse, R11, R30.reuse ;  /* 0x0000000b17087223 */ /* 0x140fe2000001001e */
[C-C-:B------:R-:W-:Y:S01]  /*23b0*/  FFMA.FTZ R9, R23.reuse, R33, R30.reuse ;  /* 0x0000002117097223 */ /* 0x140fe2000001001e */
[C-C-:B------:R-:W-:Y:S01]  /*23c0*/  FFMA.FTZ R10, R23.reuse, R35, R30.reuse ;  /* 0x00000023170a7223 */ /* 0x140fe2000001001e */
[----:B------:R-:W-:Y:S01]  /*23d0*/  FFMA.FTZ R11, R23, R31, R30 ;  /* 0x0000001f170b7223 */ /* 0x000fe2000001001e */
[----:B------:R-:W-:Y:S01]  /*23e0*/  FMUL.FTZ R23, R19, R6 ;  /* 0x0000000613177220 */ /* 0x000fe20000410000 */
[----:B------:R-:W-:Y:S01]  /*23f0*/  SHF.R.S32.HI R19, RZ, 0x1f, R7 ;  /* 0x0000001fff137819 */ /* 0x000fe20000011407 */
[----:B------:R-:W-:Y:S01]  /*2400*/  HADD2.F32 R5, -RZ, R5.H0_H0 ;  /* 0x20000005ff057230 */ /* 0x000fe20000004100 */
        /* <DEDUP_REMOVED lines=30> */
.L_x_2769:
        /* <DEDUP_REMOVED lines=14> */
.L_x_2771:
[----:B------:R-:W-:Y:S05]  /*26d0*/  BSYNC B0 ;  /* 0x0000000000007941 */ /* 0x000fea0003800000 */
.L_x_2770:
        /* <DEDUP_REMOVED lines=11> */
.L_x_2772:
        /* <DEDUP_REMOVED lines=14> */
.L_x_2774:
[----:B------:R-:W-:Y:S05]  /*2870*/  BSYNC B0 ;  /* 0x0000000000007941 */ /* 0x000fea0003800000 */
.L_x_2773:
        /* <DEDUP_REMOVED lines=11> */
.L_x_2775:
        /* <DEDUP_REMOVED lines=14> */
.L_x_2777:
[----:B------:R-:W-:Y:S05]  /*2a10*/  BSYNC B0 ;  /* 0x0000000000007941 */ /* 0x000fea0003800000 */
.L_x_2776:
        /* <DEDUP_REMOVED lines=11> */
.L_x_2778:
        /* <DEDUP_REMOVED lines=13> */
.L_x_2780:
[----:B------:R-:W-:Y:S05]  /*2ba0*/  BSYNC B0 ;  /* 0x0000000000007941 */ /* 0x000fea0003800000 */
.L_x_2779:
        /* <DEDUP_REMOVED lines=8> */
.L_x_2782:
        /* <DEDUP_REMOVED lines=13> */
.L_x_3353:


//--------------------- .text._Z35group_norm_nhwc_fwd_one_pass_kernelI11Fp16IOFp16WLi256ELi16ELi256EEv26Group_norm_nhwc_fwd_params --------------------------
	.section	.text._Z35group_norm_nhwc_fwd_one_pass_kernelI11Fp16IOFp16WLi256ELi16ELi256EEv26Group_norm_nhwc_fwd_params,"ax",@progbits
	.align	128
        .global         _Z35group_norm_nhwc_fwd_one_pass_kernelI11Fp16IOFp16WLi256ELi16ELi256EEv26Group_norm_nhwc_fwd_params
        .type           _Z35group_norm_nhwc_fwd_one_pass_kernelI11Fp16IOFp16WLi256ELi16ELi256EEv26Group_norm_nhwc_fwd_params,@function
        .size           _Z35group_norm_nhwc_fwd_one_pass_kernelI11Fp16IOFp16WLi256ELi16ELi256EEv26Group_norm_nhwc_fwd_params,(.L_x_3354 - _Z35group_norm_nhwc_fwd_one_pass_kernelI11Fp16IOFp16WLi256ELi16ELi256EEv26Group_norm_nhwc_fwd_params)
        .other          _Z35group_norm_nhwc_fwd_one_pass_kernelI11Fp16IOFp16WLi256ELi16ELi256EEv26Group_norm_nhwc_fwd_params,@"STO_CUDA_ENTRY STV_DEFAULT"
_Z35group_norm_nhwc_fwd_one_pass_kernelI11Fp16IOFp16WLi256ELi16ELi256EEv26Group_norm_nhwc_fwd_params:
.text._Z35group_norm_nhwc_fwd_one_pass_kernelI11Fp16IOFp16WLi256ELi16ELi256EEv26Group_norm_nhwc_fwd_params:
        /* <DEDUP_REMOVED lines=30> */
.L_x_2819:
        /* <DEDUP_REMOVED lines=276> */
.L_x_2784:
[----:B------:R-:W-:Y:S05]  /*1320*/  BSYNC B0 ;  /* 0x0000000000007941 */ /* 0x000fea0003800000 */
.L_x_2783:
        /* <DEDUP_REMOVED lines=31> */
.L_x_2787:
[----:B-1----:R-:W2:Y:S04]  /*1520*/  LDG.E.STRONG.GPU R9, desc[UR8][R10.64] ;  /* 0x000000080a097981 */ /* 0x002ea8000c1ef900 */
[----:B--2---:R-:W-:Y:S01]  /*1530*/  CCTL.IVALL ;  /* 0x00000000ff00798f */ /* 0x004fe20002000000 */
[----:B------:R-:W-:Y:S05]  /*1540*/  YIELD ;  /* 0x0000000000007946 */ /* 0x000fea0003800000 */
[----:B------:R-:W-:-:S13]  /*1550*/  ISETP.NE.AND P0, PT, R9, R16, PT ;  /* 0x000000100900720c */ /* 0x000fda0003f05270 */
[----:B------:R-:W-:Y:S05]  /*1560*/  @P0 BRA `(.L_x_2787) ;  /* 0xfffffffc00ec0947 */ /* 0x000fea000383ffff */
.L_x_2786:
        /* <DEDUP_REMOVED lines=17> */
.L_x_2791:
        /* <DEDUP_REMOVED lines=115> */
.L_x_2790:
        /* <DEDUP_REMOVED lines=61> */
.L_x_2792:
[----:B------:R-:W-:-:S13]  /*2180*/  ISETP.NE.OR P0, PT, R9, RZ, P0 ;  /* 0x000000ff0900720c */ /* 0x000fda0000705670 */
[----:B------:R-:W-:Y:S05]  /*2190*/  @!P0 BRA `(.L_x_2788) ;  /* 0x00000000007c8947 */ /* 0x000fea0003800000 */
.L_x_2789:
        /* <DEDUP_REMOVED lines=31> */
.L_x_2788:
        /* <DEDUP_REMOVED lines=11> */
.L_x_2794:
[----:B------:R-:W-:Y:S05]  /*2440*/  BSYNC B0 ;  /* 0x0000000000007941 */ /* 0x000fea0003800000 */
.L_x_2793:
        /* <DEDUP_REMOVED lines=16> */
.L_x_2785:
        /* <DEDUP_REMOVED lines=74> */
[----:B------:R-:W-:Y:S01]  /*29f0*/  ISETP.LT.U32.AND P0, PT, R34, 0x100, !P0 ;  /* 0x000001002200780c */ /* 0x000fe20004701070 */
[----:B--2---:R-:W-:Y:S02]  /*2a00*/  HADD2.F32 R13, -RZ, R17.H0_H0 ;  /* 0x20000011ff0d7230 */ /* 0x004fe40000004100 */
[----:B------:R-:W-:Y:S02]  /*2a10*/  HADD2.F32 R17, -RZ, R6.H0_H0 ;  /* 0x20000006ff117230 */ /* 0x000fe40000004100 */
[----:B---3--:R-:W-:-:S03]  /*2a20*/  HADD2.F32 R18, -RZ, R18.H0_H0 ;  /* 0x20000012ff127230 */ /* 0x008fc60000004100 */
[----:B------:R-:W-:-:S04]  /*2a30*/  FADD.FTZ R12, R17, -R20 ;  /* 0x80000014110c7221 */ /* 0x000fc80000010000 */
[----:B------:R-:W-:Y:S01]  /*2a40*/  FMUL.FTZ R12, R12, UR6 ;  /* 0x000000060c0c7c20 */ /* 0x000fe20008410000 */
        /* <DEDUP_REMOVED lines=8> */
[----:B------:R-:W-:Y:S02]  /*2ad0*/  HADD2.F32 R26, -RZ, R29.H1_H1 ;  /* 0x3000001dff1a7230 */ /* 0x000fe40000004100 */
[----:B------:R-:W-:-:S02]  /*2ae0*/  HADD2.F32 R17, -RZ, R3.H1_H1 ;  /* 0x30000003ff117230 */ /* 0x000fc40000004100 */
[----:B------:R-:W-:Y:S02]  /*2af0*/  HADD2.F32 R18, -RZ, R4.H1_H1 ;  /* 0x30000004ff127230 */ /* 0x000fe40000004100 */
[----:B------:R-:W-:Y:S02]  /*2b00*/  HADD2.F32 R29, -RZ, R7.H1_H1 ;  /* 0x30000007ff1d7230 */ /* 0x000fe40000004100 */
[----:B----4-:R-:W-:Y:S02]  /*2b10*/  HADD2.F32 R3, -RZ, R15.H0_H0 ;  /* 0x2000000fff037230 */ /* 0x010fe40000004100 */
[----:B-----5:R-:W-:Y:S02]  /*2b20*/  HADD2.F32 R4, -RZ, R16.H0_H0 ;  /* 0x20000010ff047230 */ /* 0x020fe40000004100 */
        /* <DEDUP_REMOVED lines=19> */
.L_x_2795:
        /* <DEDUP_REMOVED lines=15> */
.L_x_2797:
[----:B------:R-:W-:Y:S05]  /*2d50*/  BSYNC B0 ;  /* 0x0000000000007941 */ /* 0x000fea0003800000 */
.L_x_2796:
        /* <DEDUP_REMOVED lines=13> */
.L_x_2798:
        /* <DEDUP_REMOVED lines=14> */
.L_x_2800:
[----:B------:R-:W-:Y:S05]  /*2f10*/  BSYNC B0 ;  /* 0x0000000000007941 */ /* 0x000fea0003800000 */
.L_x_2799:
        /* <DEDUP_REMOVED lines=12> */
.L_x_2801:
        /* <DEDUP_REMOVED lines=16> */
.L_x_2803:
[----:B------:R-:W-:Y:S05]  /*30e0*/  BSYNC B0 ;  /* 0x0000000000007941 */ /* 0x000fea0003800000 */
.L_x_2802:
        /* <DEDUP_REMOVED lines=44> */
.L_x_2804:
        /* <DEDUP_REMOVED lines=14> */
.L_x_2806:
[----:B------:R-:W-:Y:S05]  /*3490*/  BSYNC B0 ;  /* 0x0000000000007941 */ /* 0x000fea0003800000 */
.L_x_2805:
        /* <DEDUP_REMOVED lines=11> */
.L_x_2807:
        /* <DEDUP_REMOVED lines=14> */
.L_x_2809:
[----:B------:R-:W-:Y:S05]  /*3630*/  BSYNC B0 ;  /* 0x0000000000007941 */ /* 0x000fea0003800000 */
.L_x_2808:
        /* <DEDUP_REMOVED lines=11> */
.L_x_2810:
        /* <DEDUP_REMOVED lines=14> */
.L_x_2812:
[----:B------:R-:W-:Y:S05]  /*37d0*/  BSYNC B0 ;  /* 0x0000000000007941 */ /* 0x000fea0003800000 */
.L_x_2811:
        /* <DEDUP_REMOVED lines=11> */
.L_x_2813:
        /* <DEDUP_REMOVED lines=14> */
.L_x_2815:
[----:B------:R-:W-:Y:S05]  /*3970*/  BSYNC B0 ;  /* 0x0000000000007941 */ /* 0x000fea0003800000 */
.L_x_2814:
        /* <DEDUP_REMOVED lines=11> */
.L_x_2816:
        /* <DEDUP_REMOVED lines=13> */
.L_x_2818:
[----:B------:R-:W-:Y:S05]  /*3b00*/  BSYNC B0 ;  /* 0x0000000000007941 */ /* 0x000fea0003800000 */
.L_x_2817:
[----:B------:R-:W-:Y:S02]  /*3b10*/  UIADD3 UR11, UR12, UR11, URZ ;  /* 0x0000000b0c0b7290 */ /* 0x000fe4000fffe03f */
[----:B------:R-:W-:Y:S02]  /*3b20*/  UIADD3 UR4, UR4, 0x1, URZ ;  /* 0x0000000104047890 */ /* 0x000fe4000fffe03f */
[----:B------:R-:W-:-:S06]  /*3b30*/  UISETP.GE.AND UP0, UPT, UR11, UR5, UPT ;  /* 0x000000050b00728c */ /* 0x000fcc000bf06270 */
[----:B------:R-:W-:-:S13]  /*3b40*/  PLOP3.LUT P0, PT, PT, PT, UP0, 0x80, 0x0 ;  /* 0x000000000000781c */ /* 0x000fda0003f0f008 */
[----:B------:R-:W-:Y:S05]  /*3b50*/  @!P0 BRA `(.L_x_2819) ;  /* 0xffffffc400a08947 */ /* 0x000fea000383ffff */
[----:B------:R-:W-:Y:S05]  /*3b60*/  EXIT ;  /* 0x000000000000794d */ /* 0x000fea0003800000 */
.L_x_2820:
        /* <DEDUP_REMOVED lines=9> */
.L_x_3354:


//--------------------- .text._Z35group_norm_nhwc_fwd_one_pass_kernelI11Fp16IOFp16WLi512ELi16ELi256EEv26Group_norm_nhwc_fwd_params --------------------------
	.section	.text._Z35group_norm_nhwc_fwd_one_pass_kernelI11Fp16IOFp16WLi512ELi16ELi256EEv26Group_norm_nhwc_fwd_params,"ax",@progbits
	.align	128
        .global         _Z35group_norm_nhwc_fwd_one_pass_kernelI11Fp16IOFp16WLi512ELi16ELi256EEv26Group_norm_nhwc_fwd_params
        .type           _Z35group_norm_nhwc_fwd_one_pass_kernelI11Fp16IOFp16WLi512ELi16ELi256EEv26Group_norm_nhwc_fwd_params,@function
        .size           _Z35group_norm_nhwc_fwd_one_pass_kernelI11Fp16IOFp16WLi512ELi16ELi256EEv26Group_norm_nhwc_fwd_params,(.L_x_3355 - _Z35group_norm_nhwc_fwd_one_pass_kernelI11Fp16IOFp16WLi512ELi16ELi256EEv26Group_norm_nhwc_fwd_params)
        .other          _Z35group_norm_nhwc_fwd_one_pass_kernelI11Fp16IOFp16WLi512ELi16ELi256EEv26Group_norm_nhwc_fwd_params,@"STO_CUDA_ENTRY STV_DEFAULT"
_Z35group_norm_nhwc_fwd_one_pass_kernelI11Fp16IOFp16WLi512ELi16ELi256EEv26Group_norm_nhwc_fwd_params:
.text._Z35group_norm_nhwc_fwd_one_pass_kernelI11Fp16IOFp16WLi512ELi16ELi256EEv26Group_norm_nhwc_fwd_params:
        /* <DEDUP_REMOVED lines=11> */
.L_x_2882:
        /* <DEDUP_REMOVED lines=486> */
.L_x_2822:
[----:B------:R-:W-:Y:S05]  /*1f10*/  BSYNC B0 ;  /* 0x0000000000007941 */ /* 0x000fea0003800000 */
.L_x_2821:
        /* <DEDUP_REMOVED lines=30> */
.L_x_2825:
[----:B0-----:R-:W2:Y:S04]  /*2100*/  LDG.E.STRONG.GPU R21, desc[UR10][R16.64] ;  /* 0x0000000a10157981 */ /* 0x001ea8000c1ef900 */
[----:B--2---:R-:W-:Y:S01]  /*2110*/  CCTL.IVALL ;  /* 0x00000000ff00798f */ /* 0x004fe20002000000 */
[----:B------:R-:W-:Y:S05]  /*2120*/  YIELD ;  /* 0x0000000000007946 */ /* 0x000fea0003800000 */
[----:B------:R-:W-:-:S13]  /*2130*/  ISETP.NE.AND P6, PT, R21, R54, PT ;  /* 0x000000361500720c */ /* 0x000fda0003fc5270 */
[----:B------:R-:W-:Y:S05]  /*2140*/  @P6 BRA `(.L_x_2825) ;  /* 0xfffffffc00ec6947 */ /* 0x000fea000383ffff */
.L_x_2824:
        /* <DEDUP_REMOVED lines=20> */
.L_x_2829:
        /* <DEDUP_REMOVED lines=117> */
.L_x_2828:
        /* <DEDUP_REMOVED lines=62> */
.L_x_2830:
[----:B------:R-:W-:-:S06]  /*2dc0*/  UISETP.NE.OR UP0, UPT, UR7, URZ, UP0 ;  /* 0x0000003f0700728c */ /* 0x000fcc0008705670 */
[----:B------:R-:W-:-:S13]  /*2dd0*/  PLOP3.LUT P6, PT, PT, PT, UP0, 0x80, 0x0 ;  /* 0x000000000000781c */ /* 0x000fda0003fcf008 */
[----:B------:R-:W-:Y:S05]  /*2de0*/  @!P6 BRA `(.L_x_2826) ;  /* 0x000000000088e947 */ /* 0x000fea0003800000 */
.L_x_2827:
[----:B------:R-:W0:Y:S01]  /*2df0*/  S2UR UR8, SR_CTAID.X ;  /* 0x00000000000879c3 */ /* 0x000e220000002500 */
[----:B------:R-:W-:Y:S01]  /*2e00*/  NOP ;  /* 0x0000000000007918 */ /* 0x000fe20000000000 */
.L_x_2831:
        /* <DEDUP_REMOVED lines=32> */
.L_x_2826:
        /* <DEDUP_REMOVED lines=10> */
.L_x_2833:
[----:B------:R-:W-:Y:S05]  /*30b0*/  BSYNC B0 ;  /* 0x0000000000007941 */ /* 0x000fea0003800000 */
.L_x_2832:
        /* <DEDUP_REMOVED lines=17> */
.L_x_2823:
        /* <DEDUP_REMOVED lines=56> */
[----:B--2---:R-:W-:Y:S02]  /*3550*/  HADD2.F32 R22, -RZ, R22.H0_H0 ;  /* 0x20000016ff167230 */ /* 0x004fe40000004100 */
[----:B---3--:R-:W-:Y:S02]  /*3560*/  HADD2.F32 R23, -RZ, R23.H0_H0 ;  /* 0x20000017ff177230 */ /* 0x008fe40000004100 */
[----:B----4-:R-:W-:Y:S02]  /*3570*/  HADD2.F32 R19, -RZ, R34.H0_H0 ;  /* 0x20000022ff137230 */ /* 0x010fe40000004100 */
[----:B-----5:R-:W-:-:S03]  /*3580*/  HADD2.F32 R18, -RZ, R35.H0_H0 ;  /* 0x20000023ff127230 */ /* 0x020fc60000004100 */
[----:B------:R-:W-:Y:S01]  /*3590*/  FFMA.FTZ R50, R22, R10, R19 ;  /* 0x0000000a16327223 */ /* 0x000fe20000010013 */
[--C-:B------:R-:W-:Y:S02]  /*35a0*/  HADD2.F32 R34, -RZ, R11.reuse.H0_H0 ;  /* 0x2000000bff227230 */ /* 0x100fe40000004100 */
[----:B------:R-:W-:Y:S02]  /*35b0*/  HADD2.F32 R35, -RZ, R11.H1_H1 ;  /* 0x3000000bff237230 */ /* 0x000fe40000004100 */
        /* <DEDUP_REMOVED lines=12> */
.L_x_2834:
        /* <DEDUP_REMOVED lines=15> */
.L_x_2836:
[----:B------:R-:W-:Y:S05]  /*3770*/  BSYNC B0 ;  /* 0x0000000000007941 */ /* 0x000fea0003800000 */
.L_x_2835:
        /* <DEDUP_REMOVED lines=23> */
.L_x_2837:
        /* <DEDUP_REMOVED lines=14> */
.L_x_2839:
[----:B------:R-:W-:Y:S05]  /*39d0*/  BSYNC B0 ;  /* 0x0000000000007941 */ /* 0x000fea0003800000 */
.L_x_2838:
        /* <DEDUP_REMOVED lines=17> */
.L_x_2840:
        /* <DEDUP_REMOVED lines=14> */
.L_x_2842:
[----:B------:R-:W-:Y:S05]  /*3bd0*/  BSYNC B0 ;  /* 0x0000000000007941 */ /* 0x000fea0003800000 */
.L_x_2841:
        /* <DEDUP_REMOVED lines=17> */
.L_x_2843:
        /* <DEDUP_REMOVED lines=17> */
.L_x_2845:
[----:B------:R-:W-:Y:S05]  /*3e00*/  BSYNC B0 ;  /* 0x0000000000007941 */ /* 0x000fea0003800000 */
.L_x_2844:
        /* <DEDUP_REMOVED lines=23> */
.L_x_2846:
        /* <DEDUP_REMOVED lines=17> */
.L_x_2848:
[----:B------:R-:W-:Y:S05]  /*4090*/  BSYNC B0 ;  /* 0x0000000000007941 */ /* 0x000fea0003800000 */
.L_x_2847:
        /* <DEDUP_REMOVED lines=17> */
.L_x_2849:
        /* <DEDUP_REMOVED lines=17> */
.L_x_2851:
[----:B------:R-:W-:Y:S05]  /*42c0*/  BSYNC B0 ;  /* 0x0000000000007941 */ /* 0x000fea0003800000 */
.L_x_2850:
        /* <DEDUP_REMOVED lines=17> */
.L_x_2852:
        /* <DEDUP_REMOVED lines=17> */
.L_x_2854:
[----:B------:R-:W-:Y:S05]  /*44f0*/  BSYNC B0 ;  /* 0x0000000000007941 */ /* 0x000fea0003800000 */
.L_x_2853:
        /* <DEDUP_REMOVED lines=22> */
.L_x_2855:
        /* <DEDUP_REMOVED lines=17> */
.L_x_2857:
[----:B------:R-:W-:Y:S05]  /*4770*/  BSYNC B0 ;  /* 0x0000000000007941 */ /* 0x000fea0003800000 */
.L_x_2856:
        /* <DEDUP_REMOVED lines=18> */
.L_x_2858:
        /* <DEDUP_REMOVED lines=17> */
.L_x_2860:
[----:B------:R-:W-:Y:S05]  /*49b0*/  BSYNC B0 ;  /* 0x0000000000007941 */ /* 0x000fea0003800000 */
.L_x_2859:
        /* <DEDUP_REMOVED lines=21> */
.L_x_2861:
        /* <DEDUP_REMOVED lines=17> */
.L_x_2863:
[----:B------:R-:W-:Y:S05]  /*4c20*/  BSYNC B0 ;  /* 0x0000000000007941 */ /* 0x000fea0003800000 */
.L_x_2862:
        /* <DEDUP_REMOVED lines=71> */
.L_x_2864:
        /* <DEDUP_REMOVED lines=14> */
.L_x_2866:
[----:B------:R-:W-:Y:S05]  /*5180*/  BSYNC B0 ;  /* 0x0000000000007941 */ /* 0x000fea0003800000 */
.L_x_2865:
        /* <DEDUP_REMOVED lines=11> */
.L_x_2867:
        /* <DEDUP_REMOVED lines=15> */
.L_x_2869:
[----:B------:R-:W-:Y:S05]  /*5330*/  BSYNC B0 ;  /* 0x0000000000007941 */ /* 0x000fea0003800000 */
.L_x_2868:
        /* <DEDUP_REMOVED lines=11> */
.L_x_2870:
        /* <DEDUP_REMOVED lines=14> */
.L_x_2872:
[----:B------:R-:W-:Y:S05]  /*54d0*/  BSYNC B0 ;  /* 0x0000000000007941 */ /* 0x000fea0003800000 */
.L_x_2871:
        /* <DEDUP_REMOVED lines=11> */
.L_x_2873:
        /* <DEDUP_REMOVED lines=14> */
.L_x_2875:
[----:B------:R-:W-:Y:S05]  /*5670*/  BSYNC B0 ;  /* 0x0000000000007941 */ /* 0x000fea0003800000 */
.L_x_2874:
        /* <DEDUP_REMOVED lines=11> */
.L_x_2876:
        /* <DEDUP_REMOVED lines=14> */
.L_x_2878:
[----:B------:R-:W-:Y:S05]  /*5810*/  BSYNC B0 ;  /* 0x0000000000007941 */ /* 0x000fea0003800000 */
.L_x_2877:
        /* <DEDUP_REMOVED lines=11> */
.L_x_2879:
        /* <DEDUP_REMOVED lines=13> */
.L_x_2881:
[----:B------:R-:W-:Y:S05]  /*59a0*/  BSYNC B0 ;  /* 0x0000000000007941 */ /* 0x000fea0003800000 */
.L_x_2880:
        /* <DEDUP_REMOVED lines=10> */
.L_x_2883:
        /* <DEDUP_REMOVED lines=11> */
.L_x_3355:


//--------------------- .text._Z35group_norm_nhwc_fwd_one_pass_kernelI11Fp32IOFp32WLi64ELi16ELi256EEv26Group_norm_nhwc_fwd_params --------------------------
	.section	.text._Z35group_norm_nhwc_fwd_one_pass_kernelI11Fp32IOFp32WLi64ELi16ELi256EEv26Group_norm_nhwc_fwd_params,"ax",@progbits
	.align	128
        .global         _Z35group_norm_nhwc_fwd_one_pass_kernelI11Fp32IOFp32WLi64ELi16ELi256EEv26Group_norm_nhwc_fwd_params
        .type           _Z35group_norm_nhwc_fwd_one_pass_kernelI11Fp32IOFp32WLi64ELi16ELi256EEv26Group_norm_nhwc_fwd_params,@function
        .size           _Z35group_norm_nhwc_fwd_one_pass_kernelI11Fp32IOFp32WLi64ELi16ELi256EEv26Group_norm_nhwc_fwd_params,(.L_x_3356 - _Z35group_norm_nhwc_fwd_one_pass_kernelI11Fp32IOFp32WLi64ELi16ELi256EEv26Group_norm_nhwc_fwd_params)
        .other          _Z35group_norm_nhwc_fwd_one_pass_kernelI11Fp32IOFp32WLi64ELi16ELi256EEv26Group_norm_nhwc_fwd_params,@"STO_CUDA_ENTRY STV_DEFAULT"
_Z35group_norm_nhwc_fwd_one_pass_kernelI11Fp32IOFp32WLi64ELi16ELi256EEv26Group_norm_nhwc_fwd_params:
.text._Z35group_norm_nhwc_fwd_one_pass_kernelI11Fp32IOFp32WLi64ELi16ELi256EEv26Group_norm_nhwc_fwd_params:
        /* <DEDUP_REMOVED lines=17> */
[----:B------:R-:W-:-:S04]  /*0110*/  SHF.R.S32.HI R0, RZ, 0x5, R0 ;  /* 0x00000005ff007819 */ /* 0x000fc80000011400 */
[----:B--2---:R-:W-:-:S07]  /*0120*/  LEA R0, R0, UR5, 0x3 ;  /* 0x0000000500007c11 */ /* 0x004fce000f8e18ff */
.L_x_2899:
        /* <DEDUP_REMOVED lines=36> */
[----:B------:R-:W-:Y:S02]  /*0370*/  ISETP.GT.U32.OR P0, PT, R27, 0xff, P0 ;  /* 0x000000ff1b00780c */ /* 0x000fe40000704470 */
        /* <DEDUP_REMOVED lines=29> */
[----:B------:R-:W-:Y:S02]  /*0550*/  CS2R R20, SRZ ;  /* 0x0000000000147805 */ /* 0x000fe4000001ff00 */
[----:B--2---:R-:W-:Y:S01]  /*0560*/  @!P0 LEA R4, P2, R10, R4, 0x2 ;  /* 0x000000040a048211 */ /* 0x004fe200078410ff */
[----:B------:R-:W-:-:S03]  /*0570*/  @!P1 IMAD.WIDE.U32 R8, R12, R8, R14 ;  /* 0x000000080c089225 */ /* 0x000fc600078e000e */
[----:B------:R-:W-:Y:S02]  /*0580*/  @!P0 LEA.HI.X R5, R10, R5, R11, 0x2, P2 ;  /* 0x000000050a058211 */ /* 0x000fe400010f140b */
[----:B------:R-:W-:Y:S02]  /*0590*/  @!P1 IADD3 R9, R9, R13, RZ ;  /* 0x0000000d09099210 */ /* 0x000fe40007ffe0ff */
[C---:B---3--:R-:W-:Y:S01]  /*05a0*/  @!P1 LEA R6, P3, R8.reuse, R6, 0x2 ;  /* 0x0000000608069211 */ /* 0x048fe200078610ff */
[----:B------:R-:W2:Y:S03]  /*05b0*/  @!P0 LDG.E.64 R20, desc[UR8][R4.64] ;  /* 0x0000000804148981 */ /* 0x000ea6000c1e1b00 */
[----:B------:R-:W-:-:S05]  /*05c0*/  @!P1 LEA.HI.X R7, R8, R7, R9, 0x2, P3 ;  /* 0x0000000708079211 */ /* 0x000fca00018f1409 */
[----:B------:R-:W3:Y:S01]  /*05d0*/  @!P1 LDG.E.64 R22, desc[UR8][R6.64] ;  /* 0x0000000806169981 */ /* 0x000ee2000c1e1b00 */
[C---:B------:R-:W-:Y:S02]  /*05e0*/  ISETP.GT.AND P0, PT, R26.reuse, 0x1e, PT ;  /* 0x0000001e1a00780c */ /* 0x040fe40003f04270 */
[----:B------:R-:W-:Y:S02]  /*05f0*/  ISETP.NE.AND P2, PT, R26, RZ, PT ;  /* 0x000000ff1a00720c */ /* 0x000fe40003f45270 */
[----:B------:R-:W-:Y:S01]  /*0600*/  ISETP.NE.AND P1, PT, R27, RZ, PT ;  /* 0x000000ff1b00720c */ /* 0x000fe20003f25270 */
[----:B------:R-:W-:Y:S01]  /*0610*/  BSSY B0, `(.L_x_2884) ;  /* 0x000003d000007945 */ /* 0x000fe20003800000 */
[----:B--2---:R-:W-:Y:S01]  /*0620*/  FMUL.FTZ R9, R21, R21 ;  /* 0x0000001515097220 */ /* 0x004fe20000410000 */
[----:B------:R-:W-:-:S03]  /*0630*/  FADD.FTZ R8, R20, R21 ;  /* 0x0000001514087221 */ /* 0x000fc60000010000 */
[----:B------:R-:W-:Y:S01]  /*0640*/  FFMA.FTZ R9, R20, R20, R9 ;  /* 0x0000001414097223 */ /* 0x000fe20000010009 */
[----:B---3--:R-:W-:Y:S01]  /*0650*/  FMUL.FTZ R13, R23, R23 ;  /* 0x00000017170d7220 */ /* 0x008fe20000410000 */
[C---:B------:R-:W-:Y:S01]  /*0660*/  FADD.FTZ R11, R22.reuse, R23 ;  /* 0x00000017160b7221 */ /* 0x040fe20000010000 */
[----:B------:R-:W-:Y:S01]  /*0670*/  FADD.FTZ R8, RZ, R8 ;  /* 0x00000008ff087221 */ /* 0x000fe20000010000 */
[----:B------:R-:W-:Y:S01]  /*0680*/  FADD.FTZ R9, RZ, R9 ;  /* 0x00000009ff097221 */ /* 0x000fe20000010000 */
        /* <DEDUP_REMOVED lines=53> */
.L_x_2885:
[----:B------:R-:W-:Y:S05]  /*09e0*/  BSYNC B0 ;  /* 0x0000000000007941 */ /* 0x000fea0003800000 */
.L_x_2884:
        /* <DEDUP_REMOVED lines=28> */
.L_x_2888:
[----:B-1----:R-:W2:Y:S04]  /*0bb0*/  LDG.E.STRONG.GPU R6, desc[UR8][R4.64] ;  /* 0x0000000804067981 */ /* 0x002ea8000c1ef900 */
[----:B--2---:R-:W-:Y:S01]  /*0bc0*/  CCTL.IVALL ;  /* 0x00000000ff00798f */ /* 0x004fe20002000000 */
[----:B------:R-:W-:Y:S05]  /*0bd0*/  YIELD ;  /* 0x0000000000007946 */ /* 0x000fea0003800000 */
[----:B------:R-:W-:-:S13]  /*0be0*/  ISETP.NE.AND P0, PT, R6, R9, PT ;  /* 0x000000090600720c */ /* 0x000fda0003f05270 */
[----:B------:R-:W-:Y:S05]  /*0bf0*/  @P0 BRA `(.L_x_2888) ;  /* 0xfffffffc00ec0947 */ /* 0x000fea000383ffff */
.L_x_2887:
        /* <DEDUP_REMOVED lines=12> */
.L_x_2890:
        /* <DEDUP_REMOVED lines=19> */
[----:B------:R-:W-:Y:S01]  /*0df0*/  @!P3 LOP3.LUT R7, R2, 0x1, RZ, 0xc0, !PT ;  /* 0x000000010207b812 */ /* 0x000fe200078ec0ff */
[----:B------:R-:W2:Y:S01]  /*0e00*/  @!P0 S2R R8, SR_CTAID.Y ;  /* 0x0000000000088919 */ /* 0x000ea20000002600 */
[----:B-1----:R-:W-:-:S05]  /*0e10*/  @!P3 IMAD R13, R13, R6, R9 ;  /* 0x000000060d0db224 */ /* 0x002fca00078e0209 */
[----:B------:R-:W2:Y:S02]  /*0e20*/  @!P0 LDC R9, c[0x0][0x10] ;  /* 0x00000400ff098b82 */ /* 0x000ea40000000800 */
[----:B--2---:R-:W-:Y:S01]  /*0e30*/  @!P0 IMAD R15, R15, R9, R8 ;  /* 0x000000090f0f8224 */ /* 0x004fe200078e0208 */
[----:B------:R-:W-:Y:S01]  /*0e40*/  IADD3 R8, R11, 0x3, RZ ;  /* 0x000000030b087810 */ /* 0x000fe20007ffe0ff */
[----:B0-----:R-:W-:Y:S01]  /*0e50*/  @!P2 FADD.FTZ R24, R24, R4 ;  /* 0x000000041818a221 */ /* 0x001fe20000010000 */
[----:B------:R-:W-:Y:S02]  /*0e60*/  @!P3 IMAD R4, R7, R6, RZ ;  /* 0x000000060704b224 */ /* 0x000fe400078e02ff */
[----:B------:R-:W-:Y:S01]  /*0e70*/  @!P2 FADD.FTZ R25, R25, R5 ;  /* 0x000000051919a221 */ /* 0x000fe20000010000 */
[----:B------:R-:W0:Y:S01]  /*0e80*/  @!P3 LDC.64 R6, c[0x0][0x248] ;  /* 0x00009200ff06bb82 */ /* 0x000e220000000a00 */
[----:B------:R-:W-:Y:S01]  /*0e90*/  ISETP.EQ.OR P2, PT, R8, UR5, P1 ;  /* 0x0000000508007c0c */ /* 0x000fe20008f42670 */
[----:B------:R-:W-:-:S05]  /*0ea0*/  @!P3 IMAD R4, R4, R10, RZ ;  /* 0x0000000a0404b224 */ /* 0x000fca00078e02ff */
[----:B------:R-:W-:Y:S02]  /*0eb0*/  @!P3 SHF.L.U32 R5, R4, 0x1, RZ ;  /* 0x000000010405b819 */ /* 0x000fe400000006ff */
[----:B------:R-:W-:-:S05]  /*0ec0*/  @!P0 LOP3.LUT R4, R2, 0x1, RZ, 0xc0, !PT ;  /* 0x0000000102048812 */ /* 0x000fca00078ec0ff */
[----:B------:R-:W-:Y:S01]  /*0ed0*/  @!P0 IMAD R9, R4, R9, RZ ;  /* 0x0000000904098224 */ /* 0x000fe200078e02ff */
[----:B------:R-:W-:Y:S01]  /*0ee0*/  @!P2 LOP3.LUT R14, R2, 0x1, RZ, 0xc0, !PT ;  /* 0x00000001020ea812 */ /* 0x000fe200078ec0ff */
[----:B0-----:R-:W-:Y:S02]  /*0ef0*/  @!P3 IMAD.WIDE R4, R5, 0x4, R6 ;  /* 0x000000040504b825 */ /* 0x001fe400078e0206 */
[----:B------:R-:W0:Y:S02]  /*0f00*/  @!P0 LDC.64 R6, c[0x0][0x248] ;  /* 0x00009200ff068b82 */ /* 0x000e240000000a00 */
[----:B------:R-:W-:-:S04]  /*0f10*/  @!P3 IMAD.WIDE.U32 R4, R13, 0x8, R4 ;  /* 0x000000080d04b825 */ /* 0x000fc800078e0004 */
[----:B------:R-:W-:Y:S02]  /*0f20*/  @!P0 IMAD R13, R9, R10, RZ ;  /* 0x0000000a090d8224 */ /* 0x000fe400078e02ff */
[----:B------:R-:W1:Y:S03]  /*0f30*/  @!P2 S2R R9, SR_CTAID.Y ;  /* 0x000000000009a919 */ /* 0x000e660000002600 */
[----:B------:R-:W-:Y:S01]  /*0f40*/  @!P0 SHF.L.U32 R13, R13, 0x1, RZ ;  /* 0x000000010d0d8819 */ /* 0x000fe200000006ff */
[----:B------:R-:W2:Y:S04]  /*0f50*/  @!P3 LDG.E.64 R4, desc[UR8][R4.64] ;  /* 0x000000080404b981 */ /* 0x000ea8000c1e1b00 */
        /* <DEDUP_REMOVED lines=22> */
.L_x_2889:
        /* <DEDUP_REMOVED lines=19> */
.L_x_2892:
[----:B------:R-:W-:Y:S05]  /*11f0*/  BSYNC B0 ;  /* 0x0000000000007941 */ /* 0x000fea0003800000 */
.L_x_2891:
        /* <DEDUP_REMOVED lines=24> */
[----:B-1----:R-:W-:Y:S02]  /*1380*/  @!P0 IMAD.WIDE R6, R15, 0x4, R6 ;  /* 0x000000040f068825 */ /* 0x002fe400078e0206 */
[----:B------:R-:W0:Y:S02]  /*1390*/  @!P2 LDG.E.64 R4, desc[UR8][R4.64] ;  /* 0x000000080404a981 */ /* 0x000e24000c1e1b00 */
[----:B------:R-:W-:-:S06]  /*13a0*/  @!P0 IMAD.WIDE.U32 R6, R9, 0x8, R6 ;  /* 0x0000000809068825 */ /* 0x000fcc00078e0006 */
[----:B------:R-:W2:Y:S01]  /*13b0*/  @!P0 LDG.E.64 R6, desc[UR8][R6.64] ;  /* 0x0000000806068981 */ /* 0x000ea2000c1e1b00 */
[----:B0-----:R-:W-:Y:S01]  /*13c0*/  @!P2 FADD.FTZ R24, R24, R4 ;  /* 0x000000041818a221 */ /* 0x001fe20000010000 */
[----:B------:R-:W-:-:S03]  /*13d0*/  @!P2 FADD.FTZ R25, R25, R5 ;  /* 0x000000051919a221 */ /* 0x000fc60000010000 */
[----:B--2---:R-:W-:Y:S01]  /*13e0*/  @!P0 FADD.FTZ R24, R24, R6 ;  /* 0x0000000618188221 */ /* 0x004fe20000010000 */
[----:B------:R-:W-:-:S07]  /*13f0*/  @!P0 FADD.FTZ R25, R25, R7 ;  /* 0x0000000719198221 */ /* 0x000fce0000010000 */
.L_x_2886:
        /* <DEDUP_REMOVED lines=9> */
[----:B------:R-:W-:Y:S01]  /*1490*/  SHF.R.S32.HI R5, RZ, 0x1f, R28 ;  /* 0x0000001fff057819 */ /* 0x000fe2000001141c */
[----:B------:R-:W-:Y:S01]  /*14a0*/  ULDC.64 UR14, c[0x0][0x230] ;  /* 0x00008c00000e7ab9 */ /* 0x000fe20000000a00 */
[----:B------:R-:W-:-:S02]  /*14b0*/  IADD3 R8, P2, R4, UR12, RZ ;  /* 0x0000000c04087c10 */ /* 0x000fc4000ff5e0ff */
[----:B------:R-:W-:Y:S02]  /*14c0*/  SHF.L.U64.HI R28, R28, 0x2, R5 ;  /* 0x000000021c1c7819 */ /* 0x000fe40000010205 */
[----:B------:R-:W-:Y:S02]  /*14d0*/  IADD3 R4, P3, R4, UR14, RZ ;  /* 0x0000000e04047c10 */ /* 0x000fe4000ff7e0ff */
[C---:B------:R-:W-:Y:S02]  /*14e0*/  IADD3.X R9, R28.reuse, UR13, RZ, P2, !PT ;  /* 0x0000000d1c097c10 */ /* 0x040fe400097fe4ff */
[----:B------:R-:W-:Y:S01]  /*14f0*/  IADD3.X R5, R28, UR15, RZ, P3, !PT ;  /* 0x0000000f1c057c10 */ /* 0x000fe20009ffe4ff */
        /* <DEDUP_REMOVED lines=11> */
[----:B-1----:R-:W-:-:S02]  /*15b0*/  SHF.R.U32.HI R11, RZ, 0x3, R27 ;  /* 0x00000003ff0b7819 */ /* 0x002fc4000001161b */
[----:B------:R-:W-:Y:S01]  /*15c0*/  ISETP.NE.AND P2, PT, RZ, UR10, PT ;  /* 0x0000000aff007c0c */ /* 0x000fe2000bf45270 */
[----:B------:R-:W1:Y:S01]  /*15d0*/  LDS.64 R28, [UR6+0x50] ;  /* 0x00005006ff1c7984 */ /* 0x000e620008000a00 */
[----:B------:R-:W-:Y:S01]  /*15e0*/  ULDC.64 UR6, c[0x0][0x278] ;  /* 0x00009e0000067ab9 */ /* 0x000fe20000000a00 */
[----:B--2---:R-:W-:Y:S01]  /*15f0*/  HFMA2.MMA R8, -RZ, RZ, 1.875, 0 ;  /* 0x3f800000ff087435 */ /* 0x004fe200000001ff */
[----:B-1----:R-:W-:-:S04]  /*1600*/  FMUL.FTZ R28, R28, UR11 ;  /* 0x0000000b1c1c7c20 */ /* 0x002fc80008410000 */
[C---:B------:R-:W-:Y:S01]  /*1610*/  FMUL.FTZ R14, R28.reuse, R28 ;  /* 0x0000001c1c0e7220 */ /* 0x040fe20000410000 */
[C---:B------:R-:W-:Y:S01]  /*1620*/  FADD.FTZ R9, -R28.reuse, R20 ;  /* 0x000000141c097221 */ /* 0x040fe20000010100 */
[C---:B------:R-:W-:Y:S01]  /*1630*/  FADD.FTZ R21, -R28.reuse, R21 ;  /* 0x000000151c157221 */ /* 0x040fe20000010100 */
[----:B------:R-:W-:Y:S01]  /*1640*/  FADD.FTZ R23, -R28, R23 ;  /* 0x000000171c177221 */ /* 0x000fe20000010100 */
[----:B------:R-:W-:-:S05]  /*1650*/  FFMA.FTZ R14, R29, UR11, -R14 ;  /* 0x0000000b1d0e7c23 */ /* 0x000fca000801080e */
[----:B------:R-:W-:-:S13]  /*1660*/  FSETP.GTU.FTZ.AND P0, PT, R14, RZ, PT ;  /* 0x000000ff0e00720b */ /* 0x000fda0003f1c000 */
[----:B------:R-:W1:Y:S02]  /*1670*/  @P0 LDC R15, c[0x0][0x238] ;  /* 0x00008e00ff0f0b82 */ /* 0x000e640000000800 */
[----:B-1----:R-:W-:Y:S01]  /*1680*/  @P0 FADD.FTZ R10, R14, R15 ;  /* 0x0000000f0e0a0221 */ /* 0x002fe20000010000 */
[----:B0-----:R-:W-:Y:S02]  /*1690*/  IMAD R14, R24, UR5, R11 ;  /* 0x00000005180e7c24 */ /* 0x001fe4000f8e020b */
[----:B------:R-:W-:Y:S01]  /*16a0*/  FADD.FTZ R11, -R28, R22 ;  /* 0x000000161c0b7221 */ /* 0x000fe20000010100 */
[----:B------:R-:W0:Y:S02]  /*16b0*/  @P0 MUFU.RSQ R8, R10 ;  /* 0x0000000a00080308 */ /* 0x000e240000001400 */
[C---:B------:R-:W-:Y:S02]  /*16c0*/  IADD3 R12, R14.reuse, 0x20, RZ ;  /* 0x000000200e0c7810 */ /* 0x040fe40007ffe0ff */
[----:B------:R-:W-:-:S02]  /*16d0*/  ISETP.GE.U32.AND P0, PT, R14, UR6, PT ;  /* 0x000000060e007c0c */ /* 0x000fc4000bf06070 */
[----:B------:R-:W-:Y:S02]  /*16e0*/  SHF.R.S32.HI R15, RZ, 0x1f, R14 ;  /* 0x0000001fff0f7819 */ /* 0x000fe4000001140e */
[----:B------:R-:W-:Y:S02]  /*16f0*/  ISETP.GE.U32.AND P1, PT, R12, UR6, PT ;  /* 0x000000060c007c0c */ /* 0x000fe4000bf26070 */
[----:B------:R-:W-:Y:S02]  /*1700*/  SHF.R.S32.HI R13, RZ, 0x1f, R12 ;  /* 0x0000001fff0d7819 */ /* 0x000fe4000001140c */
[----:B------:R-:W-:Y:S02]  /*1710*/  ISETP.GE.AND.EX P0, PT, R15, UR7, PT, P0 ;  /* 0x000000070f007c0c */ /* 0x000fe4000bf06300 */
[----:B------:R-:W-:Y:S02]  /*1720*/  ISETP.GE.AND.EX P1, PT, R13, UR7, PT, P1 ;  /* 0x000000070d007c0c */ /* 0x000fe4000bf26310 */
[----:B------:R-:W-:Y:S01]  /*1730*/  ISETP.GT.U32.OR P0, PT, R27, 0xff, P0 ;  /* 0x000000ff1b00780c */ /* 0x000fe20000704470 */
[-C--:B0-----:R-:W-:Y:S01]  /*1740*/  FMUL.FTZ R9, R9, R8.reuse ;  /* 0x0000000809097220 */ /* 0x081fe20000410000 */
[-C--:B------:R-:W-:Y:S01]  /*1750*/  FMUL.FTZ R11, R11, R8.reuse ;  /* 0x000000080b0b7220 */ /* 0x080fe20000410000 */
[-C--:B------:R-:W-:Y:S01]  /*1760*/  FMUL.FTZ R22, R23, R8.reuse ;  /* 0x0000000817167220 */ /* 0x080fe20000410000 */
[----:B------:R-:W-:Y:S01]  /*1770*/  FMUL.FTZ R20, R21, R8 ;  /* 0x0000000815147220 */ /* 0x000fe20000410000 */
[----:B------:R-:W-:Y:S01]  /*1780*/  ISETP.GT.U32.OR P1, PT, R27, 0xff, P1 ;  /* 0x000000ff1b00780c */ /* 0x000fe20000f24470 */
[C-C-:B---3--:R-:W-:Y:S01]  /*1790*/  FFMA.FTZ R10, R6.reuse, R9, R4.reuse ;  /* 0x00000009060a7223 */ /* 0x148fe20000010004 */
[----:B------:R-:W-:Y:S01]  /*17a0*/  FFMA.FTZ R8, R6, R11, R4 ;  /* 0x0000000b06087223 */ /* 0x000fe20000010004 */
        /* <DEDUP_REMOVED lines=13> */
.L_x_2893:
[----:B------:R-:W-:Y:S04]  /*1880*/  BSSY B0, `(.L_x_2894) ;  /* 0x000000d000007945 */ /* 0x000fe80003800000 */
[----:B------:R-:W-:Y:S05]  /*1890*/  @P0 BRA `(.L_x_2895) ;  /* 0x00000000002c0947 */ /* 0x000fea0003800000 */
[----:B------:R-:W-:Y:S01]  /*18a0*/  ULDC.64 UR6, c[0x0][0x270] ;  /* 0x00009c0000067ab9 */ /* 0x000fe20000000a00 */
[----:B------:R-:W-:Y:S01]  /*18b0*/  MOV R4, R16 ;  /* 0x0000001000047202 */ /* 0x000fe20000000f00 */
        /* <DEDUP_REMOVED lines=8> */
[----:B------:R0:W-:Y:S02]  /*1940*/  STG.E.64 desc[UR8][R6.64], R10 ;  /* 0x0000000a06007986 */ /* 0x0001e4000c101b08 */
.L_x_2895:
[----:B------:R-:W-:Y:S05]  /*1950*/  BSYNC B0 ;  /* 0x0000000000007941 */ /* 0x000fea0003800000 */
.L_x_2894:
        /* <DEDUP_REMOVED lines=11> */
.L_x_2896:
[----:B------:R-:W-:Y:S04]  /*1a10*/  BSSY B0, `(.L_x_2897) ;  /* 0x000000c000007945 */ /* 0x000fe80003800000 */
[----:B------:R-:W-:Y:S05]  /*1a20*/  @P1 BRA `(.L_x_2898) ;  /* 0x0000000000281947 */ /* 0x000fea0003800000 */
[----:B------:R-:W-:Y:S01]  /*1a30*/  ULDC.64 UR6, c[0x0][0x270] ;  /* 0x00009c0000067ab9 */ /* 0x000fe20000000a00 */
[----:B------:R-:W-:Y:S01]  /*1a40*/  MOV R17, R19 ;  /* 0x0000001300117202 */ /* 0x000fe20000000f00 */
[----:B------:R-:W-:Y:S02]  /*1a50*/  IMAD R13, R13, UR6, RZ ;  /* 0x000000060d0d7c24 */ /* 0x000fe4000f8e02ff */
[----:B------:R-:W-:-:S04]  /*1a60*/  IMAD.WIDE.U32 R16, R12, UR6, R16 ;  /* 0x000000060c107c25 */ /* 0x000fc8000f8e0010 */
[----:B------:R-:W-:Y:S01]  /*1a70*/  IMAD R13, R12, UR7, R13 ;  /* 0x000000070c0d7c24 */ /* 0x000fe2000f8e020d */
[----:B------:R-:W-:Y:S02]  /*1a80*/  ULDC.64 UR6, c[0x0][0x210] ;  /* 0x0000840000067ab9 */ /* 0x000fe40000000a00 */
[----:B------:R-:W-:Y:S02]  /*1a90*/  LEA R4, P0, R16, UR6, 0x2 ;  /* 0x0000000610047c11 */ /* 0x000fe4000f8010ff */
[----:B------:R-:W-:-:S04]  /*1aa0*/  IADD3 R13, R17, R13, RZ ;  /* 0x0000000d110d7210 */ /* 0x000fc80007ffe0ff */
[----:B------:R-:W-:-:S05]  /*1ab0*/  LEA.HI.X R5, R16, UR7, R13, 0x2, P0 ;  /* 0x0000000710057c11 */ /* 0x000fca00080f140d */
[----:B------:R1:W-:Y:S02]  /*1ac0*/  STG.E.64 desc[UR8][R4.64], R8 ;  /* 0x0000000804007986 */ /* 0x0003e4000c101b08 */
.L_x_2898:
[----:B------:R-:W-:Y:S05]  /*1ad0*/  BSYNC B0 ;  /* 0x0000000000007941 */ /* 0x000fea0003800000 */
.L_x_2897:
[----:B-1----:R-:W1:Y:S01]  /*1ae0*/  LDC R4, c[0x0][0x10] ;  /* 0x00000400ff047b82 */ /* 0x002e620000000800 */
[----:B------:R-:W-:Y:S02]  /*1af0*/  IADD3 R2, R2, 0x1, RZ ;  /* 0x0000000102027810 */ /* 0x000fe40007ffe0ff */
[----:B-1----:R-:W-:-:S04]  /*1b00*/  IADD3 R3, R4, R3, RZ ;  /* 0x0000000304037210 */ /* 0x002fc80007ffe0ff */
[----:B------:R-:W-:-:S13]  /*1b10*/  ISETP.GE.AND P0, PT, R3, UR4, PT ;  /* 0x0000000403007c0c */ /* 0x000fda000bf06270 */
[----:B------:R-:W-:Y:S05]  /*1b20*/  @!P0 BRA `(.L_x_2899) ;  /* 0xffffffe400808947 */ /* 0x000fea000383ffff */
[----:B------:R-:W-:Y:S05]  /*1b30*/  EXIT ;  /* 0x000000000000794d */ /* 0x000fea0003800000 */
.L_x_2900:
        /* <DEDUP_REMOVED lines=12> */
.L_x_3356:


//--------------------- .text._Z35group_norm_nhwc_fwd_one_pass_kernelI11Fp32IOFp32WLi128ELi16ELi256EEv26Group_norm_nhwc_fwd_params --------------------------
	.section	.text._Z35group_norm_nhwc_fwd_one_pass_kernelI11Fp32IOFp32WLi128ELi16ELi256EEv26Group_norm_nhwc_fwd_params,"ax",@progbits
	.align	128
        .global         _Z35group_norm_nhwc_fwd_one_pass_kernelI11Fp32IOFp32WLi128ELi16ELi256EEv26Group_norm_nhwc_fwd_params
        .type           _Z35group_norm_nhwc_fwd_one_pass_kernelI11Fp32IOFp32WLi128ELi16ELi256EEv26Group_norm_nhwc_fwd_params,@function
        .size           _Z35group_norm_nhwc_fwd_one_pass_kernelI11Fp32IOFp32WLi128ELi16ELi256EEv26Group_norm_nhwc_fwd_params,(.L_x_3357 - _Z35group_norm_nhwc_fwd_one_pass_kernelI11Fp32IOFp32WLi128ELi16ELi256EEv26Group_norm_nhwc_fwd_params)
        .other          _Z35group_norm_nhwc_fwd_one_pass_kernelI11Fp32IOFp32WLi128ELi16ELi256EEv26Group_norm_nhwc_fwd_params,@"STO_CUDA_ENTRY STV_DEFAULT"
_Z35group_norm_nhwc_fwd_one_pass_kernelI11Fp32IOFp32WLi128ELi16ELi256EEv26Group_norm_nhwc_fwd_params:
.text._Z35group_norm_nhwc_fwd_one_pass_kernelI11Fp32IOFp32WLi128ELi16ELi256EEv26Group_norm_nhwc_fwd_params:
        /* <DEDUP_REMOVED lines=8> */
[----:B------:R-:W-:Y:S01]  /*0080*/  HFMA2.MMA R0, -RZ, RZ, 0, 0 ;  /* 0x00000000ff007435 */ /* 0x000fe200000001ff */
[----:B------:R-:W-:-:S10]  /*0090*/  ULDC.64 UR8, c[0x0][0x208] ;  /* 0x0000820000087ab9 */ /* 0x000fd40000000a00 */
.L_x_2922:
[----:B-12---:R-:W1:Y:S01]  /*00a0*/  LDC R11, c[0x0][0x288] ;  /* 0x0000a200ff0b7b82 */ /* 0x006e620000000800 */
[----:B0-----:R-:W-:Y:S01]  /*00b0*/  SHF.R.U32.HI R17, RZ, 0x3, R3 ;  /* 0x00000003ff117819 */ /* 0x001fe20000011603 */
[----:B------:R-:W-:Y:S01]  /*00c0*/  ULDC.64 UR10, c[0x0][0x278] ;  /* 0x00009e00000a7ab9 */ /* 0x000fe20000000a00 */
[----:B------:R-:W-:-:S05]  /*00d0*/  ULDC.64 UR6, c[0x0][0x280] ;  /* 0x0000a00000067ab9 */ /* 0x000fca0000000a00 */
[----:B------:R-:W0:Y:S01]  /*00e0*/  S2UR UR5, SR_CTAID.X ;  /* 0x00000000000579c3 */ /* 0x000e220000002500 */
[----:B-1----:R-:W-:-:S04]  /*00f0*/  IABS R7, R11 ;  /* 0x0000000b00077213 */ /* 0x002fc80000000000 */
        /* <DEDUP_REMOVED lines=8> */
[----:B------:R-:W-:Y:S02]  /*0180*/  IMAD.HI.U32 R5, R5, R9, R4 ;  /* 0x0000000905057227 */ /* 0x000fe400078e0004 */
[----:B------:R-:W0:Y:S04]  /*0190*/  LDC R4, c[0x0][0x294] ;  /* 0x0000a500ff047b82 */ /* 0x000e280000000800 */
[----:B------:R-:W-:-:S05]  /*01a0*/  IMAD.HI.U32 R5, R5, R8, RZ ;  /* 0x0000000805057227 */ /* 0x000fca00078e00ff */
[----:B------:R-:W-:-:S05]  /*01b0*/  IADD3 R6, -R5, RZ, RZ ;  /* 0x000000ff05067210 */ /* 0x000fca0007ffe1ff */
[----:B------:R-:W-:-:S05]  /*01c0*/  IMAD R6, R7, R6, R8 ;  /* 0x0000000607067224 */ /* 0x000fca00078e0208 */
[----:B------:R-:W-:Y:S01]  /*01d0*/  ISETP.GT.U32.AND P1, PT, R7, R6, PT ;  /* 0x000000060700720c */ /* 0x000fe20003f24070 */
[----:B0-----:R-:W-:Y:S01]  /*01e0*/  IMAD R17, R4, UR5, R17 ;  /* 0x0000000504117c24 */ /* 0x001fe2000f8e0211 */
[----:B------:R-:W-:-:S04]  /*01f0*/  SHF.L.U32 R4, R3, 0x1, RZ ;  /* 0x0000000103047819 */ /* 0x000fc800000006ff */
[C---:B------:R-:W-:Y:S02]  /*0200*/  IADD3 R10, R17.reuse, 0x20, RZ ;  /* 0x00000020110a7810 */ /* 0x040fe40007ffe0ff */
[----:B------:R-:W-:-:S05]  /*0210*/  IADD3 R22, R17, 0x40, RZ ;  /* 0x0000004011167810 */ /* 0x000fca0007ffe0ff */
[-C--:B------:R-:W-:Y:S02]  /*0220*/  @!P1 IADD3 R6, R6, -R7.reuse, RZ ;  /* 0x8000000706069210 */ /* 0x080fe40007ffe0ff */
[----:B------:R-:W-:Y:S02]  /*0230*/  @!P1 IADD3 R5, R5, 0x1, RZ ;  /* 0x0000000105059810 */ /* 0x000fe40007ffe0ff */
[----:B------:R-:W-:Y:S02]  /*0240*/  ISETP.GE.U32.AND P0, PT, R6, R7, PT ;  /* 0x000000070600720c */ /* 0x000fe40003f06070 */
[----:B------:R-:W-:Y:S02]  /*0250*/  LOP3.LUT R6, R2, R11, RZ, 0x3c, !PT ;  /* 0x0000000b02067212 */ /* 0x000fe400078e3cff */
[----:B------:R-:W-:Y:S02]  /*0260*/  SHF.R.S32.HI R7, RZ, 0x1f, R17 ;  /* 0x0000001fff077819 */ /* 0x000fe40000011411 */
[----:B------:R-:W-:-:S02]  /*0270*/  ISETP.GE.AND P2, PT, R6, RZ, PT ;  /* 0x000000ff0600720c */ /* 0x000fc40003f46270 */
[----:B------:R-:W-:Y:S02]  /*0280*/  ISETP.NE.AND P1, PT, R11, RZ, PT ;  /* 0x000000ff0b00720c */ /* 0x000fe40003f25270 */
[----:B------:R-:W-:Y:S02]  /*0290*/  SHF.R.S32.HI R23, RZ, 0x1f, R10 ;  /* 0x0000001fff177819 */ /* 0x000fe4000001140a */
[----:B------:R-:W-:Y:S02]  /*02a0*/  LOP3.LUT R29, R4, 0xe, RZ, 0xc0, !PT ;  /* 0x0000000e041d7812 */ /* 0x000fe400078ec0ff */
[----:B------:R-:W-:Y:S02]  /*02b0*/  @P0 IADD3 R5, R5, 0x1, RZ ;  /* 0x0000000105050810 */ /* 0x000fe40007ffe0ff */
[C---:B------:R-:W-:Y:S02]  /*02c0*/  ISETP.GE.U32.AND P0, PT, R17.reuse, UR10, PT ;  /* 0x0000000a11007c0c */ /* 0x040fe4000bf06070 */
[----:B------:R-:W-:-:S02]  /*02d0*/  IADD3 R8, R17, 0x60, RZ ;  /* 0x0000006011087810 */ /* 0x000fc40007ffe0ff */
[----:B------:R-:W-:Y:S02]  /*02e0*/  ISETP.GE.AND.EX P0, PT, R7, UR11, PT, P0 ;  /* 0x0000000b07007c0c */ /* 0x000fe4000bf06300 */
[----:B------:R-:W-:Y:S02]  /*02f0*/  @!P2 IADD3 R5, -R5, RZ, RZ ;  /* 0x000000ff0505a210 */ /* 0x000fe40007ffe1ff */
[----:B------:R-:W-:Y:S02]  /*0300*/  ISETP.GT.U32.OR P0, PT, R3, 0xff, P0 ;  /* 0x000000ff0300780c */ /* 0x000fe40000704470 */
[----:B------:R-:W-:Y:S02]  /*0310*/  @!P1 LOP3.LUT R5, RZ, R11, RZ, 0x33, !PT ;  /* 0x0000000bff059212 */ /* 0x000fe400078e33ff */
[----:B------:R-:W-:Y:S02]  /*0320*/  ISETP.GE.U32.AND P1, PT, R10, UR10, PT ;  /* 0x0000000a0a007c0c */ /* 0x000fe4000bf26070 */
[----:B------:R-:W-:-:S02]  /*0330*/  IADD3 R9, -R5, RZ, RZ ;  /* 0x000000ff05097210 */ /* 0x000fc40007ffe1ff */
[----:B------:R-:W-:Y:S02]  /*0340*/  ISETP.GE.U32.AND P2, PT, R22, UR10, PT ;  /* 0x0000000a16007c0c */ /* 0x000fe4000bf46070 */
[----:B------:R-:W-:Y:S01]  /*0350*/  ISETP.GE.AND.EX P1, PT, R23, UR11, PT, P1 ;  /* 0x0000000b17007c0c */ /* 0x000fe2000bf26310 */
[----:B------:R-:W-:Y:S01]  /*0360*/  IMAD R28, R11, R9, R2 ;  /* 0x000000090b1c7224 */ /* 0x000fe200078e0202 */
[----:B------:R-:W-:Y:S01]  /*0370*/  SHF.R.S32.HI R11, RZ, 0x1f, R22 ;  /* 0x0000001fff0b7819 */ /* 0x000fe20000011416 */
[----:B------:R-:W0:Y:S01]  /*0380*/  @!P0 LDC.64 R14, c[0x0][0x270] ;  /* 0x00009c00ff0e8b82 */ /* 0x000e220000000a00 */
[----:B------:R-:W-:Y:S02]  /*0390*/  SHF.R.S32.HI R4, RZ, 0x1f, R5 ;  /* 0x0000001fff047819 */ /* 0x000fe40000011405 */
[----:B------:R-:W-:Y:S02]  /*03a0*/  ISETP.GE.AND.EX P2, PT, R11, UR11, PT, P2 ;  /* 0x0000000b0b007c0c */ /* 0x000fe4000bf46320 */
[----:B------:R-:W-:Y:S01]  /*03b0*/  LEA R28, R28, R29, 0x4 ;  /* 0x0000001d1c1c7211 */ /* 0x000fe200078e20ff */
[----:B------:R-:W-:Y:S01]  /*03c0*/  IMAD R4, R4, UR6, RZ ;  /* 0x0000000604047c24 */ /* 0x000fe2000f8e02ff */
[C---:B------:R-:W-:Y:S01]  /*03d0*/  ISETP.GT.U32.OR P1, PT, R3.reuse, 0xff, P1 ;  /* 0x000000ff0300780c */ /* 0x040fe20000f24470 */
[----:B------:R-:W1:Y:S01]  /*03e0*/  @!P0 LDC.64 R12, c[0x0][0x220] ;  /* 0x00008800ff0c8b82 */ /* 0x000e620000000a00 */
[----:B------:R-:W-:Y:S01]  /*03f0*/  ISETP.GT.U32.OR P2, PT, R3, 0xff, P2 ;  /* 0x000000ff0300780c */ /* 0x000fe20001744470 */
[----:B------:R-:W-:Y:S01]  /*0400*/  IMAD R21, R5, UR7, R4 ;  /* 0x0000000705157c24 */ /* 0x000fe2000f8e0204 */
[----:B------:R-:W-:-:S02]  /*0410*/  SHF.R.S32.HI R29, RZ, 0x1f, R28 ;  /* 0x0000001fff1d7819 */ /* 0x000fc4000001141c */
[----:B------:R-:W-:Y:S02]  /*0420*/  ISETP.GE.U32.AND P3, PT, R8, UR10, PT ;  /* 0x0000000a08007c0c */ /* 0x000fe4000bf66070 */
[----:B------:R-:W-:Y:S01]  /*0430*/  SHF.R.S32.HI R9, RZ, 0x1f, R8 ;  /* 0x0000001fff097819 */ /* 0x000fe20000011408 */
[----:B------:R-:W-:-:S03]  /*0440*/  IMAD.WIDE.U32 R4, R5, UR6, R28 ;  /* 0x0000000605047c25 */ /* 0x000fc6000f8e001c */
[----:B------:R-:W-:Y:S01]  /*0450*/  ISETP.GE.AND.EX P3, PT, R9, UR11, PT, P3 ;  /* 0x0000000b09007c0c */ /* 0x000fe2000bf66330 */
[----:B------:R-:W2:Y:S01]  /*0460*/  @!P1 LDC.64 R18, c[0x0][0x270] ;  /* 0x00009c00ff129b82 */ /* 0x000ea20000000a00 */
[----:B------:R-:W-:Y:S02]  /*0470*/  @!P1 MOV R24, R4 ;  /* 0x0000000400189202 */ /* 0x000fe40000000f00 */
[----:B------:R-:W-:Y:S01]  /*0480*/  ISETP.GT.U32.OR P3, PT, R3, 0xff, P3 ;  /* 0x000000ff0300780c */ /* 0x000fe20001f64470 */
[----:B0-----:R-:W-:Y:S01]  /*0490*/  @!P0 IMAD R6, R7, R14, RZ ;  /* 0x0000000e07068224 */ /* 0x001fe200078e02ff */
[----:B------:R-:W-:-:S03]  /*04a0*/  IADD3 R7, R5, R21, RZ ;  /* 0x0000001505077210 */ /* 0x000fc60007ffe0ff */
[----:B------:R-:W0:Y:S01]  /*04b0*/  @!P2 LDC.64 R20, c[0x0][0x270] ;  /* 0x00009c00ff14ab82 */ /* 0x000e220000000a00 */
[----:B------:R-:W-:Y:S01]  /*04c0*/  @!P0 IMAD R15, R17, R15, R6 ;  /* 0x0000000f110f8224 */ /* 0x000fe200078e0206 */
[----:B------:R-:W-:Y:S02]  /*04d0*/  @!P0 MOV R6, R4 ;  /* 0x0000000400068202 */ /* 0x000fe40000000f00 */
[----:B------:R-:W-:-:S03]  /*04e0*/  @!P1 MOV R25, R7 ;  /* 0x0000000700199202 */ /* 0x000fc60000000f00 */
[----:B------:R-:W-:-:S05]  /*04f0*/  @!P0 IMAD.WIDE.U32 R16, R17, R14, R6 ;  /* 0x0000000e11108225 */ /* 0x000fca00078e0006 */
[----:B------:R-:W-:Y:S02]  /*0500*/  @!P0 IADD3 R17, R17, R15, RZ ;  /* 0x0000000f11118210 */ /* 0x000fe40007ffe0ff */
[C---:B-1----:R-:W-:Y:S01]  /*0510*/  @!P0 LEA R26, P4, R16.reuse, R12, 0x2 ;  /* 0x0000000c101a8211 */ /* 0x042fe200078810ff */
[----:B------:R-:W1:Y:S01]  /*0520*/  @!P1 LDC.64 R14, c[0x0][0x220] ;  /* 0x00008800ff0e9b82 */ /* 0x000e620000000a00 */
[-C--:B--2---:R-:W-:Y:S02]  /*0530*/  @!P1 IMAD R23, R23, R18.reuse, RZ ;  /* 0x0000001217179224 */ /* 0x084fe400078e02ff */
[----:B------:R-:W-:Y:S01]  /*0540*/  @!P0 LEA.HI.X R27, R16, R13, R17, 0x2, P4 ;  /* 0x0000000d101b8211 */ /* 0x000fe200020f1411 */
[----:B------:R-:W-:-:S04]  /*0550*/  @!P1 IMAD.WIDE.U32 R24, R10, R18, R24 ;  /* 0x000000120a189225 */ /* 0x000fc800078e0018 */
[----:B------:R-:W2:Y:S01]  /*0560*/  @!P2 LDC.64 R16, c[0x0][0x220] ;  /* 0x00008800ff10ab82 */ /* 0x000ea20000000a00 */
[----:B0-----:R-:W-:Y:S02]  /*0570*/  @!P2 IMAD R11, R11, R20, RZ ;  /* 0x000000140b0ba224 */ /* 0x001fe400078e02ff */
[----:B------:R-:W-:Y:S01]  /*0580*/  @!P1 IMAD R19, R10, R19, R23 ;  /* 0x000000130a139224 */ /* 0x000fe200078e0217 */
[----:B------:R-:W-:Y:S01]  /*0590*/  @!P2 MOV R10, R4 ;  /* 0x00000004000aa202 */ /* 0x000fe20000000f00 */
[C---:B------:R-:W-:Y:S01]  /*05a0*/  @!P2 IMAD R21, R22.reuse, R21, R11 ;  /* 0x000000151615a224 */ /* 0x040fe200078e020b */
[----:B------:R-:W-:Y:S02]  /*05b0*/  @!P2 MOV R11, R7 ;  /* 0x00000007000ba202 */ /* 0x000fe40000000f00 */
[----:B------:R-:W0:Y:S01]  /*05c0*/  @!P3 LDC.64 R12, c[0x0][0x270] ;  /* 0x00009c00ff0cbb82 */ /* 0x000e220000000a00 */
[----:B------:R-:W-:Y:S01]  /*05d0*/  @!P1 IADD3 R19, R25, R19, RZ ;  /* 0x0000001319139210 */ /* 0x000fe20007ffe0ff */
[----:B------:R-:W-:-:S06]  /*05e0*/  @!P2 IMAD.WIDE.U32 R22, R22, R20, R10 ;  /* 0x000000141616a225 */ /* 0x000fcc00078e000a */
[----:B------:R-:W3:Y:S01]  /*05f0*/  @!P3 LDC.64 R10, c[0x0][0x220] ;  /* 0x00008800ff0abb82 */ /* 0x000ee20000000a00 */
[C---:B-1----:R-:W-:Y:S02]  /*0600*/  @!P1 LEA R14, P4, R24.reuse, R14, 0x2 ;  /* 0x0000000e180e9211 */ /* 0x042fe400078810ff */
[----:B------:R-:W-:Y:S02]  /*0610*/  @!P2 IADD3 R18, R23, R21, RZ ;  /* 0x000000151712a210 */ /* 0x000fe40007ffe0ff */
[----:B------:R-:W-:Y:S02]  /*0620*/  CS2R R20, SRZ ;  /* 0x0000000000147805 */ /* 0x000fe4000001ff00 */
[----:B------:R-:W-:Y:S02]  /*0630*/  @!P1 LEA.HI.X R15, R24, R15, R19, 0x2, P4 ;  /* 0x0000000f180f9211 */ /* 0x000fe400020f1413 */
[----:B------:R-:W-:Y:S02]  /*0640*/  @!P3 MOV R19, R7 ;  /* 0x000000070013b202 */ /* 0x000fe40000000f00 */
[C---:B--2---:R-:W-:Y:S01]  /*0650*/  @!P2 LEA R16, P5, R22.reuse, R16, 0x2 ;  /* 0x000000101610a211 */ /* 0x044fe200078a10ff */
[----:B------:R1:W2:Y:S03]  /*0660*/  @!P0 LDG.E.64 R20, desc[UR8][R26.64] ;  /* 0x000000081a148981 */ /* 0x0002a6000c1e1b00 */
[----:B------:R-:W-:-:S02]  /*0670*/  @!P2 LEA.HI.X R17, R22, R17, R18, 0x2, P5 ;  /* 0x000000111611a211 */ /* 0x000fc400028f1412 */
[----:B------:R-:W-:Y:S01]  /*0680*/  @!P3 MOV R18, R4 ;  /* 0x000000040012b202 */ /* 0x000fe20000000f00 */
[----:B0-----:R-:W-:Y:S01]  /*0690*/  @!P3 IMAD R9, R9, R12, RZ ;  /* 0x0000000c0909b224 */ /* 0x001fe200078e02ff */
[----:B------:R-:W-:-:S03]  /*06a0*/  CS2R R22, SRZ ;  /* 0x0000000000167805 */ /* 0x000fc6000001ff00 */
[C---:B------:R-:W-:Y:S02]  /*06b0*/  @!P3 IMAD R13, R8.reuse, R13, R9 ;  /* 0x0000000d080db224 */ /* 0x040fe400078e0209 */
[----:B------:R-:W-:Y:S01]  /*06c0*/  @!P3 IMAD.WIDE.U32 R18, R8, R12, R18 ;  /* 0x0000000c0812b225 */ /* 0x000fe200078e0012 */
[----:B------:R-:W-:Y:S01]  /*06d0*/  CS2R R24, SRZ ;  /* 0x0000000000187805 */ /* 0x000fe2000001ff00 */
[----:B------:R-:W4:Y:S03]  /*06e0*/  @!P1 LDG.E.64 R22, desc[UR8][R14.64] ;  /* 0x000000080e169981 */ /* 0x000f26000c1e1b00 */
[----:B------:R-:W-:Y:S02]  /*06f0*/  @!P3 IADD3 R13, R19, R13, RZ ;  /* 0x0000000d130db210 */ /* 0x000fe40007ffe0ff */
[C---:B---3--:R-:W-:Y:S02]  /*0700*/  @!P3 LEA R10, P0, R18.reuse, R10, 0x2 ;  /* 0x0000000a120ab211 */ /* 0x048fe400078010ff */
[----:B-1----:R-:W-:Y:S01]  /*0710*/  CS2R R26, SRZ ;  /* 0x00000000001a7805 */ /* 0x002fe2000001ff00 */
[----:B------:R-:W3:Y:S01]  /*0720*/  @!P2 LDG.E.64 R24, desc[UR8][R16.64] ;  /* 0x000000081018a981 */ /* 0x000ee2000c1e1b00 */
[----:B------:R-:W-:-:S05]  /*0730*/  @!P3 LEA.HI.X R11, R18, R11, R13, 0x2, P0 ;  /* 0x0000000b120bb211 */ /* 0x000fca00000f140d */
[----:B------:R0:W5:Y:S01]  /*0740*/  @!P3 LDG.E.64 R26, desc[UR8][R10.64] ;  /* 0x000000080a1ab981 */ /* 0x000162000c1e1b00 */
[----:B------:R-:W1:Y:S02]  /*0750*/  S2R R8, SR_LANEID ;  /* 0x0000000000087919 */ /* 0x000e640000000000 */
[C---:B-1----:R-:W-:Y:S01]  /*0760*/  ISETP.GT.AND P0, PT, R8.reuse, 0x1e, PT ;  /* 0x0000001e0800780c */ /* 0x042fe20003f04270 */
[----:B------:R-:W1:Y:S01]  /*0770*/  S2UR UR7, SR_CgaCtaId ;  /* 0x00000000000779c3 */ /* 0x000e620000008800 */
[----:B------:R-:W-:Y:S01]  /*0780*/  UMOV UR6, 0x400 ;  /* 0x0000040000067882 */ /* 0x000fe20000000000 */
[----:B------:R-:W-:Y:S02]  /*0790*/  ISETP.NE.AND P1, PT, R8, RZ, PT ;  /* 0x000000ff0800720c */ /* 0x000fe40003f25270 */
[----:B------:R-:W-:Y:S01]  /*07a0*/  ISETP.NE.AND P2, PT, R3, RZ, PT ;  /* 0x000000ff0300720c */ /* 0x000fe20003f45270 */
[----:B------:R-:W-:Y:S01]  /*07b0*/  BSSY B0, `(.L_x_2901) ;  /* 0x000004a000007945 */ /* 0x000fe20003800000 */
[----:B-1----:R-:W-:Y:S01]  /*07c0*/  ULEA UR6, UR7, UR6, 0x18 ;  /* 0x0000000607067291 */ /* 0x002fe2000f8ec03f */
[----:B--2---:R-:W-:Y:S01]  /*07d0*/  FMUL.FTZ R13, R21, R21 ;  /* 0x00000015150d7220 */ /* 0x004fe20000410000 */
[----:B------:R-:W-:-:S03]  /*07e0*/  FADD.FTZ R9, R20, R21 ;  /* 0x0000001514097221 */ /* 0x000fc60000010000 */
[----:B------:R-:W-:Y:S01]  /*07f0*/  FFMA.FTZ R13, R20, R20, R13 ;  /* 0x00000014140d7223 */ /* 0x000fe2000001000d */
[----:B------:R-:W-:-:S03]  /*0800*/  FADD.FTZ R9, RZ, R9 ;  /* 0x00000009ff097221 */ /* 0x000fc60000010000 */
[----:B------:R-:W-:Y:S01]  /*0810*/  FADD.FTZ R13, RZ, R13 ;  /* 0x0000000dff0d7221 */ /* 0x000fe20000010000 */
[----:B----4-:R-:W-:Y:S01]  /*0820*/  FMUL.FTZ R19, R23, R23 ;  /* 0x0000001717137220 */ /* 0x010fe20000410000 */
[----:B------:R-:W-:-:S03]  /*0830*/  FADD.FTZ R12, R22, R23 ;  /* 0x00000017160c7221 */ /* 0x000fc60000010000 */
[----:B------:R-:W-:Y:S01]  /*0840*/  FFMA.FTZ R14, R22, R22, R19 ;  /* 0x00000016160e7223 */ /* 0x000fe20000010013 */
[----:B---3--:R-:W-:Y:S01]  /*0850*/  FMUL.FTZ R15, R25, R25 ;  /* 0x00000019190f7220 */ /* 0x008fe20000410000 */
[----:B------:R-:W-:Y:S01]  /*0860*/  FADD.FTZ R9, R9, R12 ;  /* 0x0000000c09097221 */ /* 0x000fe20000010000 */
[C---:B0-----:R-:W-:Y:S01]  /*0870*/  FADD.FTZ R10, R24.reuse, R25 ;  /* 0x00000019180a7221 */ /* 0x041fe20000010000 */
[----:B------:R-:W-:Y:S01]  /*0880*/  FADD.FTZ R13, R13, R14 ;  /* 0x0000000e0d0d7221 */ /* 0x000fe20000010000 */
[----:B------:R-:W-:Y:S01]  /*0890*/  FFMA.FTZ R12, R24, R24, R15 ;  /* 0x00000018180c7223 */ /* 0x000fe2000001000f */
[----:B-----5:R-:W-:Y:S01]  /*08a0*/  FMUL.FTZ R11, R27, R27 ;  /* 0x0000001b1b0b7220 */ /* 0x020fe20000410000 */
[----:B------:R-:W-:Y:S01]  /*08b0*/  FADD.FTZ R9, R9, R10 ;  /* 0x0000000a09097221 */ /* 0x000fe20000010000 */
[C---:B------:R-:W-:Y:S01]  /*08c0*/  FADD.FTZ R16, R26.reuse, R27 ;  /* 0x0000001b1a107221 */ /* 0x040fe20000010000 */
        /* <DEDUP_REMOVED lines=26> */
[----:B------:R-:W-:Y:S02]  /*0a70*/  ISETP.GT.AND P0, PT, R8, 0xf, PT ;  /* 0x0000000f0800780c */ /* 0x000fe40003f04270 */
[----:B------:R-:W-:-:S04]  /*0a80*/  LEA.HI R12, R12, R3, RZ, 0x5 ;  /* 0x000000030c0c7211 */ /* 0x000fc800078f28ff */
[----:B------:R-:W-:-:S04]  /*0a90*/  SHF.R.S32.HI R12, RZ, 0x5, R12 ;  /* 0x00000005ff0c7819 */ /* 0x000fc8000001140c */
[----:B------:R-:W-:-:S03]  /*0aa0*/  LEA R12, R12, UR6, 0x3 ;  /* 0x000000060c0c7c11 */ /* 0x000fc6000f8e18ff */
        /* <DEDUP_REMOVED lines=9> */
[----:B0-----:R-:W0:Y:S01]  /*0b40*/  LDS.128 R12, [UR6+0x20] ;  /* 0x00002006ff0c7984 */ /* 0x001e220008000c00 */
[----:B-1----:R-:W-:Y:S01]  /*0b50*/  FADD.FTZ R19, R16, R8 ;  /* 0x0000000810137221 */ /* 0x002fe20000010000 */
[----:B------:R-:W-:-:S03]  /*0b60*/  FADD.FTZ R8, R17, R9 ;  /* 0x0000000911087221 */ /* 0x000fc60000010000 */
[----:B------:R-:W-:Y:S01]  /*0b70*/  FADD.FTZ R9, R19, R10 ;  /* 0x0000000a13097221 */ /* 0x000fe20000010000 */
[----:B------:R-:W-:Y:S01]  /*0b80*/  FADD.FTZ R10, R8, R11 ;  /* 0x0000000b080a7221 */ /* 0x000fe20000010000 */
[----:B------:R-:W1:Y:S02]  /*0b90*/  LDS.128 R16, [UR6+0x30] ;  /* 0x00003006ff107984 */ /* 0x000e640008000c00 */
[----:B0-----:R-:W-:Y:S01]  /*0ba0*/  FADD.FTZ R11, R9, R12 ;  /* 0x0000000c090b7221 */ /* 0x001fe20000010000 */
[----:B------:R-:W-:Y:S01]  /*0bb0*/  FADD.FTZ R10, R10, R13 ;  /* 0x0000000d0a0a7221 */ /* 0x000fe20000010000 */
[----:B------:R-:W0:Y:S02]  /*0bc0*/  LDS.64 R8, [UR6+0x40] ;  /* 0x00004006ff087984 */ /* 0x000e240008000a00 */
[----:B------:R-:W-:Y:S01]  /*0bd0*/  FADD.FTZ R11, R11, R14 ;  /* 0x0000000e0b0b7221 */ /* 0x000fe20000010000 */
[----:B------:R-:W-:-:S03]  /*0be0*/  FADD.FTZ R10, R10, R15 ;  /* 0x0000000f0a0a7221 */ /* 0x000fc60000010000 */
[----:B-1----:R-:W-:Y:S01]  /*0bf0*/  FADD.FTZ R11, R11, R16 ;  /* 0x000000100b0b7221 */ /* 0x002fe20000010000 */
[----:B------:R-:W-:-:S03]  /*0c00*/  FADD.FTZ R10, R10, R17 ;  /* 0x000000110a0a7221 */ /* 0x000fc60000010000 */
[----:B------:R-:W-:Y:S01]  /*0c10*/  FADD.FTZ R11, R11, R18 ;  /* 0x000000120b0b7221 */ /* 0x000fe20000010000 */
[----:B------:R-:W-:-:S03]  /*0c20*/  FADD.FTZ R10, R10, R19 ;  /* 0x000000130a0a7221 */ /* 0x000fc60000010000 */
[----:B0-----:R-:W-:Y:S01]  /*0c30*/  FADD.FTZ R16, R11, R8 ;  /* 0x000000080b107221 */ /* 0x001fe20000010000 */
[----:B------:R-:W-:-:S07]  /*0c40*/  FADD.FTZ R17, R10, R9 ;  /* 0x000000090a117221 */ /* 0x000fce0000010000 */
.L_x_2902:
[----:B------:R-:W-:Y:S05]  /*0c50*/  BSYNC B0 ;  /* 0x0000000000007941 */ /* 0x000fea0003800000 */
.L_x_2901:
        /* <DEDUP_REMOVED lines=8> */
[----:B0-----:R-:W0:Y:S08]  /*0ce0*/  LDC.64 R12, c[0x0][0x248] ;  /* 0x00009200ff0c7b82 */ /* 0x001e300000000a00 */
[----:B------:R-:W3:Y:S01]  /*0cf0*/  LDC.64 R10, c[0x0][0x240] ;  /* 0x00009000ff0a7b82 */ /* 0x000ee20000000a00 */
[----:B-1----:R-:W-:-:S04]  /*0d00*/  IMAD R15, R18, R9, RZ ;  /* 0x00000009120f7224 */ /* 0x002fc800078e02ff */
[----:B------:R-:W-:-:S05]  /*0d10*/  IMAD R18, R15, R8, RZ ;  /* 0x000000080f127224 */ /* 0x000fca00078e02ff */
[----:B------:R-:W-:Y:S01]  /*0d20*/  SHF.L.U32 R19, R18, 0x1, RZ ;  /* 0x0000000112137819 */ /* 0x000fe200000006ff */
[----:B--2---:R-:W-:Y:S01]  /*0d30*/  IMAD R9, R9, UR5, R14 ;  /* 0x0000000509097c24 */ /* 0x004fe2000f8e020e */
[----:B------:R-:W-:Y:S02]  /*0d40*/  IADD3 R15, R15, R14, RZ ;  /* 0x0000000e0f0f7210 */ /* 0x000fe40007ffe0ff */
[----:B------:R-:W-:Y:S01]  /*0d50*/  MOV R14, 0xffffffff ;  /* 0xffffffff000e7802 */ /* 0x000fe20000000f00 */
[----:B0-----:R-:W-:-:S04]  /*0d60*/  IMAD.WIDE R12, R19, 0x4, R12 ;  /* 0x00000004130c7825 */ /* 0x001fc800078e020c */
[----:B---3--:R-:W-:-:S04]  /*0d70*/  IMAD.WIDE.U32 R10, R15, 0x4, R10 ;  /* 0x000000040f0a7825 */ /* 0x008fc800078e000a */
[----:B------:R-:W-:Y:S01]  /*0d80*/  IMAD.WIDE.U32 R12, R9, 0x8, R12 ;  /* 0x00000008090c7825 */ /* 0x000fe200078e000c */
[----:B------:R-:W-:Y:S02]  /*0d90*/  SEL R9, R14, 0x1, P0 ;  /* 0x000000010e097807 */ /* 0x000fe40000000000 */
[----:B------:R-:W-:Y:S02]  /*0da0*/  SEL R14, R8, RZ, !P0 ;  /* 0x000000ff080e7207 */ /* 0x000fe40004000000 */
[----:B------:R1:W-:Y:S02]  /*0db0*/  STG.E.64 desc[UR8][R12.64], R16 ;  /* 0x000000100c007986 */ /* 0x0003e4000c101b08 */
[----:B------:R-:W-:Y:S01]  /*0dc0*/  ISETP.NE.AND P0, PT, R14, -0x1, PT ;  /* 0xffffffff0e00780c */ /* 0x000fe20003f05270 */
[----:B------:R-:W-:Y:S06]  /*0dd0*/  MEMBAR.ALL.GPU ;  /* 0x0000000000007992 */ /* 0x000fec000000a000 */
[----:B------:R-:W-:-:S00]  /*0de0*/  ERRBAR ;  /* 0x00000000000079ab */ /* 0x000fc00000000000 */
[----:B------:R-:W-:Y:S06]  /*0df0*/  CGAERRBAR ;  /* 0x00000000000075ab */ /* 0x000fec0000000000 */
[----:B------:R1:W-:Y:S01]  /*0e00*/  REDG.E.ADD.S32.STRONG.GPU desc[UR8][R10.64], R9 ;  /* 0x000000090a00798e */ /* 0x0003e2000c10e388 */
[----:B------:R-:W-:Y:S05]  /*0e10*/  @!P0 BRA `(.L_x_2904) ;  /* 0x0000000000148947 */ /* 0x000fea0003800000 */
.L_x_2905:
[----:B-1----:R-:W2:Y:S04]  /*0e20*/  LDG.E.STRONG.GPU R9, desc[UR8][R10.64] ;  /* 0x000000080a097981 */ /* 0x002ea8000c1ef900 */
[----:B--2---:R-:W-:Y:S01]  /*0e30*/  CCTL.IVALL ;  /* 0x00000000ff00798f */ /* 0x004fe20002000000 */
[----:B------:R-:W-:Y:S05]  /*0e40*/  YIELD ;  /* 0x0000000000007946 */ /* 0x000fea0003800000 */
[----:B------:R-:W-:-:S13]  /*0e50*/  ISETP.NE.AND P0, PT, R9, R14, PT ;  /* 0x0000000e0900720c */ /* 0x000fda0003f05270 */
[----:B------:R-:W-:Y:S05]  /*0e60*/  @P0 BRA `(.L_x_2905) ;  /* 0xfffffffc00ec0947 */ /* 0x000fea000383ffff */
.L_x_2904:
[----:B------:R-:W-:Y:S01]  /*0e70*/  ISETP.NE.AND P0, PT, R8, RZ, PT ;  /* 0x000000ff0800720c */ /* 0x000fe20003f05270 */
[----:B------:R-:W-:Y:S05]  /*0e80*/  WARPSYNC.ALL ;  /* 0x0000000000007948 */ /* 0x000fea0003800000 */
[----:B------:R-:W-:Y:S07]  /*0e90*/  BAR.SYNC.DEFER_BLOCKING 0x0 ;  /* 0x0000000000007b1d */ /* 0x000fee0000010000 */
[----:B------:R-:W-:Y:S05]  /*0ea0*/  @!P0 BRA `(.L_x_2903) ;  /* 0x0000000400f48947 */ /* 0x000fea0003800000 */
[C---:B-1----:R-:W-:Y:S02]  /*0eb0*/  IADD3 R9, R8.reuse, -0x1, RZ ;  /* 0xffffffff08097810 */ /* 0x042fe40007ffe0ff */
[----:B------:R-:W-:Y:S02]  /*0ec0*/  LOP3.LUT P0, RZ, R8, 0x3, RZ, 0xc0, !PT ;  /* 0x0000000308ff7812 */ /* 0x000fe4000780c0ff */
[----:B------:R-:W-:Y:S01]  /*0ed0*/  ISETP.GE.U32.AND P1, PT, R9, 0x3, PT ;  /* 0x000000030900780c */ /* 0x000fe20003f26070 */
[----:B------:R-:W-:-:S12]  /*0ee0*/  HFMA2.MMA R9, -RZ, RZ, 0, 0 ;  /* 0x00000000ff097435 */ /* 0x000fd800000001ff */
[----:B------:R-:W-:Y:S05]  /*0ef0*/  @!P1 BRA `(.L_x_2906) ;  /* 0x0000000400109947 */ /* 0x000fea0003800000 */
[----:B------:R-:W1:Y:S01]  /*0f00*/  S2UR UR6, SR_CTAID.X ;  /* 0x00000000000679c3 */ /* 0x000e620000002500 */
[----:B------:R-:W-:Y:S02]  /*0f10*/  LOP3.LUT R11, R8, 0x3, RZ, 0xc0, !PT ;  /* 0x00000003080b7812 */ /* 0x000fe400078ec0ff */
[----:B------:R-:W-:Y:S02]  /*0f20*/  MOV R9, RZ ;  /* 0x000000ff00097202 */ /* 0x000fe40000000f00 */
[----:B------:R-:W-:-:S07]  /*0f30*/  IADD3 R14, -R11, R8, RZ ;  /* 0x000000080b0e7210 */ /* 0x000fce0007ffe1ff */
.L_x_2907:
[C---:B------:R-:W-:Y:S01]  /*0f40*/  ISETP.EQ.OR P3, PT, R9.reuse, UR5, P2 ;  /* 0x0000000509007c0c */ /* 0x040fe20009762670 */
[----:B-1----:R-:W-:Y:S01]  /*0f50*/  UMOV UR5, UR6 ;  /* 0x0000000600057c82 */ /* 0x002fe20008000000 */
[----:B0-----:R-:W-:-:S04]  /*0f60*/  IADD3 R12, R9, 0x1, RZ ;  /* 0x00000001090c7810 */ /* 0x001fc80007ffe0ff */
[----:B------:R-:W-:-:S07]  /*0f70*/  ISETP.EQ.OR P4, PT, R12, UR5, P2 ;  /* 0x000000050c007c0c */ /* 0x000fce0009782670 */
[----:B------:R-:W0:Y:S01]  /*0f80*/  @!P3 S2R R13, SR_CTAID.Y ;  /* 0x00000000000db919 */ /* 0x000e220000002600 */
[----:B------:R-:W1:Y:S01]  /*0f90*/  @!P3 LDC R15, c[0x0][0x10] ;  /* 0x00000400ff0fbb82 */ /* 0x000e620000000800 */
[----:B------:R-:W-:-:S07]  /*0fa0*/  @!P3 LOP3.LUT R18, R0, 0x1, RZ, 0xc0, !PT ;  /* 0x000000010012b812 */ /* 0x000fce00078ec0ff */
[----:B------:R-:W2:Y:S01]  /*0fb0*/  @!P3 LDC.64 R10, c[0x0][0x248] ;  /* 0x00009200ff0abb82 */ /* 0x000ea20000000a00 */
[----:B-1----:R-:W-:-:S04]  /*0fc0*/  @!P3 IMAD R19, R18, R15, RZ ;  /* 0x0000000f1213b224 */ /* 0x002fc800078e02ff */
[----:B------:R-:W-:Y:S02]  /*0fd0*/  @!P3 IMAD R18, R19, R8, RZ ;  /* 0x000000081312b224 */ /* 0x000fe400078e02ff */
[----:B0-----:R-:W-:Y:S02]  /*0fe0*/  @!P3 IMAD R13, R15, R9, R13 ;  /* 0x000000090f0db224 */ /* 0x001fe400078e020d */
[----:B------:R-:W0:Y:S01]  /*0ff0*/  @!P4 S2R R15, SR_CTAID.Y ;  /* 0x00000000000fc919 */ /* 0x000e220000002600 */
[----:B------:R-:W-:Y:S02]  /*1000*/  @!P3 SHF.L.U32 R19, R18, 0x1, RZ ;  /* 0x000000011213b819 */ /* 0x000fe400000006ff */
[----:B------:R-:W-:-:S03]  /*1010*/  @!P4 LOP3.LUT R18, R0, 0x1, RZ, 0xc0, !PT ;  /* 0x000000010012c812 */ /* 0x000fc600078ec0ff */
[----:B--2---:R-:W-:Y:S02]  /*1020*/  @!P3 IMAD.WIDE R10, R19, 0x4, R10 ;  /* 0x00000004130ab825 */ /* 0x004fe400078e020a */
[----:B------:R-:W0:Y:S02]  /*1030*/  @!P4 LDC R19, c[0x0][0x10] ;  /* 0x00000400ff13cb82 */ /* 0x000e240000000800 */
[----:B------:R-:W-:-:S06]  /*1040*/  @!P3 IMAD.WIDE.U32 R10, R13, 0x8, R10 ;  /* 0x000000080d0ab825 */ /* 0x000fcc00078e000a */
[----:B------:R-:W2:Y:S01]  /*1050*/  @!P3 LDG.E.64 R10, desc[UR8][R10.64] ;  /* 0x000000080a0ab981 */ /* 0x000ea2000c1e1b00 */
[-C--:B0-----:R-:W-:Y:S02]  /*1060*/  @!P4 IMAD R15, R12, R19.reuse, R15 ;  /* 0x000000130c0fc224 */ /* 0x081fe400078e020f */
[----:B------:R-:W0:Y:S01]  /*1070*/  @!P4 LDC.64 R12, c[0x0][0x248] ;  /* 0x00009200ff0ccb82 */ /* 0x000e220000000a00 */
[----:B------:R-:W-:-:S04]  /*1080*/  @!P4 IMAD R19, R18, R19, RZ ;  /* 0x000000131213c224 */ /* 0x000fc800078e02ff */
[----:B------:R-:W-:-:S05]  /*1090*/  @!P4 IMAD R19, R19, R8, RZ ;  /* 0x000000081313c224 */ /* 0x000fca00078e02ff */
[----:B------:R-:W-:-:S05]  /*10a0*/  @!P4 SHF.L.U32 R19, R19, 0x1, RZ ;  /* 0x000000011313c819 */ /* 0x000fca00000006ff */
[----:B0-----:R-:W-:-:S04]  /*10b0*/  @!P4 IMAD.WIDE R12, R19, 0x4, R12 ;  /* 0x00000004130cc825 */ /* 0x001fc800078e020c */
[----:B------:R-:W-:-:S06]  /*10c0*/  @!P4 IMAD.WIDE.U32 R12, R15, 0x8, R12 ;  /* 0x000000080f0cc825 */ /* 0x000fcc00078e000c */
[----:B------:R-:W3:Y:S01]  /*10d0*/  @!P4 LDG.E.64 R12, desc[UR8][R12.64] ;  /* 0x000000080c0cc981 */ /* 0x000ee2000c1e1b00 */
[----:B------:R-:W-:-:S04]  /*10e0*/  IADD3 R15, R9, 0x2, RZ ;  /* 0x00000002090f7810 */ /* 0x000fc80007ffe0ff */
[----:B------:R-:W-:-:S13]  /*10f0*/  ISETP.EQ.OR P1, PT, R15, UR5, P2 ;  /* 0x000000050f007c0c */ /* 0x000fda0009722670 */
[----:B------:R-:W0:Y:S01]  /*1100*/  @!P1 S2R R19, SR_CTAID.Y ;  /* 0x0000000000139919 */ /* 0x000e220000002600 */
[----:B------:R-:W0:Y:S02]  /*1110*/  @!P1 LDC R18, c[0x0][0x10] ;  /* 0x00000400ff129b82 */ /* 0x000e240000000800 */
[----:B0-----:R-:W-:Y:S02]  /*1120*/  @!P1 IMAD R15, R15, R18, R19 ;  /* 0x000000120f0f9224 */ /* 0x001fe400078e0213 */
[----:B--2---:R-:W-:Y:S01]  /*1130*/  @!P3 FADD.FTZ R16, R16, R10 ;  /* 0x0000000a1010b221 */ /* 0x004fe20000010000 */
[----:B------:R-:W-:Y:S01]  /*1140*/  @!P3 FADD.FTZ R17, R17, R11 ;  /* 0x0000000b1111b221 */ /* 0x000fe20000010000 */
[----:B------:R-:W-:-:S05]  /*1150*/  @!P1 LOP3.LUT R11, R0, 0x1, RZ, 0xc0, !PT ;  /* 0x00000001000b9812 */ /* 0x000fca00078ec0ff */
[----:B------:R-:W-:Y:S02]  /*1160*/  @!P1 IMAD R19, R11, R18, RZ ;  /* 0x000000120b139224 */ /* 0x000fe400078e02ff */
[----:B------:R-:W0:Y:S02]  /*1170*/  @!P1 LDC.64 R10, c[0x0][0x248] ;  /* 0x00009200ff0a9b82 */ /* 0x000e240000000a00 */
[----:B------:R-:W-:Y:S02]  /*1180*/  @!P1 IMAD R19, R19, R8, RZ ;  /* 0x0000000813139224 */ /* 0x000fe400078e02ff */
[----:B---3--:R-:W-:Y:S01]  /*1190*/  @!P4 FADD.FTZ R16, R16, R12 ;  /* 0x0000000c1010c221 */ /* 0x008fe20000010000 */
[----:B------:R-:W-:-:S04]  /*11a0*/  IADD3 R12, R9, 0x3, RZ ;  /* 0x00000003090c7810 */ /* 0x000fc80007ffe0ff */
[----:B------:R-:W-:Y:S01]  /*11b0*/  ISETP.EQ.OR P3, PT, R12, UR5, P2 ;  /* 0x000000050c007c0c */ /* 0x000fe20009762670 */
[----:B------:R-:W-:-:S12]  /*11c0*/  @!P4 FADD.FTZ R17, R17, R13 ;  /* 0x0000000d1111c221 */ /* 0x000fd80000010000 */
[----:B------:R-:W1:Y:S01]  /*11d0*/  @!P3 S2R R13, SR_CTAID.Y ;  /* 0x00000000000db919 */ /* 0x000e620000002600 */
[----:B------:R-:W1:Y:S01]  /*11e0*/  @!P3 LDC R18, c[0x0][0x10] ;  /* 0x00000400ff12bb82 */ /* 0x000e620000000800 */
[----:B------:R-:W-:-:S05]  /*11f0*/  @!P1 SHF.L.U32 R19, R19, 0x1, RZ ;  /* 0x0000000113139819 */ /* 0x000fca00000006ff */
[----:B0-----:R-:W-:-:S04]  /*1200*/  @!P1 IMAD.WIDE R10, R19, 0x4, R10 ;  /* 0x00000004130a9825 */ /* 0x001fc800078e020a */
[----:B------:R-:W-:Y:S01]  /*1210*/  @!P1 IMAD.WIDE.U32 R10, R15, 0x8, R10 ;  /* 0x000000080f0a9825 */ /* 0x000fe200078e000a */
[----:B------:R-:W-:-:S05]  /*1220*/  @!P3 LOP3.LUT R19, R0, 0x1, RZ, 0xc0, !PT ;  /* 0x000000010013b812 */ /* 0x000fca00078ec0ff */
[----:B------:R-:W2:Y:S01]  /*1230*/  @!P1 LDG.E.64 R10, desc[UR8][R10.64] ;  /* 0x000000080a0a9981 */ /* 0x000ea2000c1e1b00 */
[-C--:B-1----:R-:W-:Y:S02]  /*1240*/  @!P3 IMAD R15, R12, R18.reuse, R13 ;  /* 0x000000120c0fb224 */ /* 0x082fe400078e020d */
[----:B------:R-:W0:Y:S01]  /*1250*/  @!P3 LDC.64 R12, c[0x0][0x248] ;  /* 0x00009200ff0cbb82 */ /* 0x000e220000000a00 */
[----:B------:R-:W-:-:S04]  /*1260*/  @!P3 IMAD R19, R19, R18, RZ ;  /* 0x000000121313b224 */ /* 0x000fc800078e02ff */
[----:B------:R-:W-:-:S05]  /*1270*/  @!P3 IMAD R19, R19, R8, RZ ;  /* 0x000000081313b224 */ /* 0x000fca00078e02ff */
[----:B------:R-:W-:-:S05]  /*1280*/  @!P3 SHF.L.U32 R19, R19, 0x1, RZ ;  /* 0x000000011313b819 */ /* 0x000fca00000006ff */
[----:B0-----:R-:W-:-:S04]  /*1290*/  @!P3 IMAD.WIDE R12, R19, 0x4, R12 ;  /* 0x00000004130cb825 */ /* 0x001fc800078e020c */
[----:B------:R-:W-:-:S06]  /*12a0*/  @!P3 IMAD.WIDE.U32 R12, R15, 0x8, R12 ;  /* 0x000000080f0cb825 */ /* 0x000fcc00078e000c */
[----:B------:R-:W3:Y:S01]  /*12b0*/  @!P3 LDG.E.64 R12, desc[UR8][R12.64] ;  /* 0x000000080c0cb981 */ /* 0x000ee2000c1e1b00 */
[----:B------:R-:W-:-:S04]  /*12c0*/  IADD3 R14, R14, -0x4, RZ ;  /* 0xfffffffc0e0e7810 */ /* 0x000fc80007ffe0ff */
[----:B------:R-:W-:Y:S02]  /*12d0*/  ISETP.NE.AND P4, PT, R14, RZ, PT ;  /* 0x000000ff0e00720c */ /* 0x000fe40003f85270 */
[----:B------:R-:W-:Y:S01]  /*12e0*/  IADD3 R9, R9, 0x4, RZ ;  /* 0x0000000409097810 */ /* 0x000fe20007ffe0ff */
[----:B--2---:R-:W-:Y:S01]  /*12f0*/  @!P1 FADD.FTZ R16, R16, R10 ;  /* 0x0000000a10109221 */ /* 0x004fe20000010000 */
[----:B------:R-:W-:-:S03]  /*1300*/  @!P1 FADD.FTZ R17, R17, R11 ;  /* 0x0000000b11119221 */ /* 0x000fc60000010000 */
[----:B---3--:R-:W-:Y:S01]  /*1310*/  @!P3 FADD.FTZ R16, R16, R12 ;  /* 0x0000000c1010b221 */ /* 0x008fe20000010000 */
[----:B------:R-:W-:-:S05]  /*1320*/  @!P3 FADD.FTZ R17, R17, R13 ;  /* 0x0000000d1111b221 */ /* 0x000fca0000010000 */
[----:B------:R-:W-:Y:S05]  /*1330*/  @P4 BRA `(.L_x_2907) ;  /* 0xfffffffc00004947 */ /* 0x000fea000383ffff */
.L_x_2906:
[----:B------:R-:W-:Y:S05]  /*1340*/  @!P0 BRA `(.L_x_2903) ;  /* 0x0000000000cc8947 */ /* 0x000fea0003800000 */
[----:B------:R-:W-:Y:S01]  /*1350*/  ISETP.EQ.OR P0, PT, R9, UR5, P2 ;  /* 0x0000000509007c0c */ /* 0x000fe20009702670 */
[----:B------:R-:W-:Y:S01]  /*1360*/  BSSY B0, `(.L_x_2908) ;  /* 0x0000011000007945 */ /* 0x000fe20003800000 */
[----:B0-----:R-:W-:-:S04]  /*1370*/  LOP3.LUT R12, R8, 0x3, RZ, 0xc0, !PT ;  /* 0x00000003080c7812 */ /* 0x001fc800078ec0ff */
[----:B------:R-:W-:-:S07]  /*1380*/  ISETP.NE.AND P1, PT, R12, 0x1, PT ;  /* 0x000000010c00780c */ /* 0x000fce0003f25270 */
[----:B------:R-:W-:Y:S06]  /*1390*/  @P0 BRA `(.L_x_2909) ;  /* 0x0000000000340947 */ /* 0x000fec0003800000 */
[----:B------:R-:W0:Y:S01]  /*13a0*/  S2R R14, SR_CTAID.Y ;  /* 0x00000000000e7919 */ /* 0x000e220000002600 */
[----:B------:R-:W1:Y:S01]  /*13b0*/  LDC.64 R10, c[0x0][0x248] ;  /* 0x00009200ff0a7b82 */ /* 0x000e620000000a00 */
[----:B------:R-:W-:Y:S01]  /*13c0*/  LOP3.LUT R13, R0, 0x1, RZ, 0xc0, !PT ;  /* 0x00000001000d7812 */ /* 0x000fe200078ec0ff */
[----:B------:R-:W-:-:S04]  /*13d0*/  ULDC UR6, c[0x0][0x10] ;  /* 0x0000040000067ab9 */ /* 0x000fc80000000800 */
[----:B------:R-:W-:-:S04]  /*13e0*/  IMAD R13, R13, UR6, RZ ;  /* 0x000000060d0d7c24 */ /* 0x000fc8000f8e02ff */
[----:B------:R-:W-:-:S05]  /*13f0*/  IMAD R13, R13, R8, RZ ;  /* 0x000000080d0d7224 */ /* 0x000fca00078e02ff */
[----:B------:R-:W-:-:S05]  /*1400*/  SHF.L.U32 R13, R13, 0x1, RZ ;  /* 0x000000010d0d7819 */ /* 0x000fca00000006ff */
[----:B-1----:R-:W-:-:S04]  /*1410*/  IMAD.WIDE R10, R13, 0x4, R10 ;  /* 0x000000040d0a7825 */ /* 0x002fc800078e020a */
[----:B0-----:R-:W-:-:S04]  /*1420*/  IMAD R13, R9, UR6, R14 ;  /* 0x00000006090d7c24 */ /* 0x001fc8000f8e020e */
[----:B------:R-:W-:-:S06]  /*1430*/  IMAD.WIDE.U32 R10, R13, 0x8, R10 ;  /* 0x000000080d0a7825 */ /* 0x000fcc00078e000a */
[----:B------:R-:W2:Y:S02]  /*1440*/  LDG.E.64 R10, desc[UR8][R10.64] ;  /* 0x000000080a0a7981 */ /* 0x000ea4000c1e1b00 */
[----:B--2---:R-:W-:Y:S01]  /*1450*/  FADD.FTZ R16, R16, R10 ;  /* 0x0000000a10107221 */ /* 0x004fe20000010000 */
[----:B------:R-:W-:-:S07]  /*1460*/  FADD.FTZ R17, R17, R11 ;  /* 0x0000000b11117221 */ /* 0x000fce0000010000 */
.L_x_2909:
[----:B------:R-:W-:Y:S05]  /*1470*/  BSYNC B0 ;  /* 0x0000000000007941 */ /* 0x000fea0003800000 */
.L_x_2908:
[----:B------:R-:W-:Y:S05]  /*1480*/  @!P1 BRA `(.L_x_2903) ;  /* 0x00000000007c9947 */ /* 0x000fea0003800000 */
[C---:B------:R-:W-:Y:S02]  /*1490*/  IADD3 R15, R9.reuse, 0x1, RZ ;  /* 0x00000001090f7810 */ /* 0x040fe40007ffe0ff */
[----:B------:R-:W-:Y:S02]  /*14a0*/  IADD3 R13, R9, 0x2, RZ ;  /* 0x00000002090d7810 */ /* 0x000fe40007ffe0ff */
[----:B------:R-:W-:Y:S02]  /*14b0*/  ISETP.EQ.OR P1, PT, R15, UR5, P2 ;  /* 0x000000050f007c0c */ /* 0x000fe40009722670 */
[----:B------:R-:W-:-:S04]  /*14c0*/  ISETP.EQ.OR P0, PT, R13, UR5, P2 ;  /* 0x000000050d007c0c */ /* 0x000fc80009702670 */
[----:B------:R-:W-:-:S07]  /*14d0*/  ISETP.EQ.OR P0, PT, R12, 0x2, P0 ;  /* 0x000000020c00780c */ /* 0x000fce0000702670 */
[----:B------:R-:W0:Y:S01]  /*14e0*/  @!P1 S2R R9, SR_CTAID.Y ;  /* 0x0000000000099919 */ /* 0x000e220000002600 */
[----:B------:R-:W0:Y:S01]  /*14f0*/  @!P1 LDC R12, c[0x0][0x10] ;  /* 0x00000400ff0c9b82 */ /* 0x000e220000000800 */
[----:B------:R-:W-:-:S07]  /*1500*/  @!P1 LOP3.LUT R19, R0, 0x1, RZ, 0xc0, !PT ;  /* 0x0000000100139812 */ /* 0x000fce00078ec0ff */
[----:B------:R-:W1:Y:S08]  /*1510*/  @!P0 LDC R14, c[0x0][0x10] ;  /* 0x00000400ff0e8b82 */ /* 0x000e700000000800 */
[----:B------:R-:W2:Y:S01]  /*1520*/  @!P1 LDC.64 R10, c[0x0][0x248] ;  /* 0x00009200ff0a9b82 */ /* 0x000ea20000000a00 */
[-C--:B0-----:R-:W-:Y:S02]  /*1530*/  @!P1 IMAD R9, R15, R12.reuse, R9 ;  /* 0x0000000c0f099224 */ /* 0x081fe400078e0209 */
[----:B------:R-:W-:Y:S01]  /*1540*/  @!P1 IMAD R15, R19, R12, RZ ;  /* 0x0000000c130f9224 */ /* 0x000fe200078e02ff */
[----:B------:R-:W-:Y:S01]  /*1550*/  @!P0 LOP3.LUT R19, R0, 0x1, RZ, 0xc0, !PT ;  /* 0x0000000100138812 */ /* 0x000fe200078ec0ff */
[----:B------:R-:W0:Y:S02]  /*1560*/  @!P0 S2R R12, SR_CTAID.Y ;  /* 0x00000000000c8919 */ /* 0x000e240000002600 */
[----:B------:R-:W-:-:S02]  /*1570*/  @!P1 IMAD R15, R15, R8, RZ ;  /* 0x000000080f0f9224 */ /* 0x000fc400078e02ff */
[----:B-1----:R-:W-:-:S03]  /*1580*/  @!P0 IMAD R19, R19, R14, RZ ;  /* 0x0000000e13138224 */ /* 0x002fc600078e02ff */
[----:B------:R-:W-:Y:S01]  /*1590*/  @!P1 SHF.L.U32 R15, R15, 0x1, RZ ;  /* 0x000000010f0f9819 */ /* 0x000fe200000006ff */
[----:B------:R-:W-:-:S04]  /*15a0*/  @!P0 IMAD R8, R19, R8, RZ ;  /* 0x0000000813088224 */ /* 0x000fc800078e02ff */
[----:B--2---:R-:W-:Y:S01]  /*15b0*/  @!P1 IMAD.WIDE R18, R15, 0x4, R10 ;  /* 0x000000040f129825 */ /* 0x004fe200078e020a */
[----:B------:R-:W-:Y:S01]  /*15c0*/  @!P0 SHF.L.U32 R15, R8, 0x1, RZ ;  /* 0x00000001080f8819 */ /* 0x000fe200000006ff */
[----:B------:R-:W1:Y:S02]  /*15d0*/  @!P0 LDC.64 R10, c[0x0][0x248] ;  /* 0x00009200ff0a8b82 */ /* 0x000e640000000a00 */
[----:B------:R-:W-:-:S06]  /*15e0*/  @!P1 IMAD.WIDE.U32 R18, R9, 0x8, R18 ;  /* 0x0000000809129825 */ /* 0x000fcc00078e0012 */
[----:B------:R-:W2:Y:S01]  /*15f0*/  @!P1 LDG.E.64 R18, desc[UR8][R18.64] ;  /* 0x0000000812129981 */ /* 0x000ea2000c1e1b00 */
[----:B0-----:R-:W-:Y:S02]  /*1600*/  @!P0 IMAD R13, R13, R14, R12 ;  /* 0x0000000e0d0d8224 */ /* 0x001fe400078e020c */
[----:B-1----:R-:W-:-:S04]  /*1610*/  @!P0 IMAD.WIDE R10, R15, 0x4, R10 ;  /* 0x000000040f0a8825 */ /* 0x002fc800078e020a */
[----:B------:R-:W-:-:S06]  /*1620*/  @!P0 IMAD.WIDE.U32 R10, R13, 0x8, R10 ;  /* 0x000000080d0a8825 */ /* 0x000fcc00078e000a */
[----:B------:R-:W3:Y:S01]  /*1630*/  @!P0 LDG.E.64 R10, desc[UR8][R10.64] ;  /* 0x000000080a0a8981 */ /* 0x000ee2000c1e1b00 */
[----:B--2---:R-:W-:Y:S01]  /*1640*/  @!P1 FADD.FTZ R16, R16, R18 ;  /* 0x0000001210109221 */ /* 0x004fe20000010000 */
[----:B------:R-:W-:-:S03]  /*1650*/  @!P1 FADD.FTZ R17, R17, R19 ;  /* 0x0000001311119221 */ /* 0x000fc60000010000 */
[----:B---3--:R-:W-:Y:S01]  /*1660*/  @!P0 FADD.FTZ R16, R16, R10 ;  /* 0x0000000a10108221 */ /* 0x008fe20000010000 */
[----:B------:R-:W-:-:S07]  /*1670*/  @!P0 FADD.FTZ R17, R17, R11 ;  /* 0x0000000b11118221 */ /* 0x000fce0000010000 */
.L_x_2903:
[----:B------:R-:W-:Y:S01]  /*1680*/  ULDC.64 UR6, c[0x0][0x218] ;  /* 0x0000860000067ab9 */ /* 0x000fe20000000a00 */
[----:B------:R-:W-:Y:S01]  /*1690*/  LOP3.LUT P0, RZ, R3, UR5, RZ, 0xfc, !PT ;  /* 0x0000000503ff7c12 */ /* 0x000fe2000f80fcff */
[----:B------:R-:W-:Y:S01]  /*16a0*/  ULDC UR10, c[0x0][0x2a4] ;  /* 0x0000a900000a7ab9 */ /* 0x000fe20000000800 */
[----:B------:R-:W-:Y:S01]  /*16b0*/  ISETP.EQ.U32.AND P1, PT, RZ, UR6, PT ;  /* 0x00000006ff007c0c */ /* 0x000fe2000bf22070 */
[----:B------:R-:W-:Y:S01]  /*16c0*/  UMOV UR6, 0x400 ;  /* 0x0000040000067882 */ /* 0x000fe20000000000 */
[----:B01----:R-:W-:Y:S01]  /*16d0*/  SHF.L.U32 R12, R28, 0x2, RZ ;  /* 0x000000021c0c7819 */ /* 0x003fe200000006ff */
[----:B------:R-:W-:Y:S01]  /*16e0*/  ULDC.64 UR12, c[0x0][0x228] ;  /* 0x00008a00000c7ab9 */ /* 0x000fe20000000a00 */
[----:B------:R-:W-:Y:S01]  /*16f0*/  ISETP.EQ.OR.EX P0, PT, RZ, UR7, P0, P1 ;  /* 0x00000007ff007c0c */ /* 0x000fe20008702710 */
[----:B------:R-:W0:Y:S01]  /*1700*/  S2UR UR7, SR_CgaCtaId ;  /* 0x00000000000779c3 */ /* 0x000e220000008800 */
[----:B------:R-:W-:Y:S01]  /*1710*/  SHF.R.S32.HI R11, RZ, 0x1f, R28 ;  /* 0x0000001fff0b7819 */ /* 0x000fe2000001141c */
[----:B------:R-:W-:Y:S01]  /*1720*/  ULDC.64 UR14, c[0x0][0x230] ;  /* 0x00008c00000e7ab9 */ /* 0x000fe20000000a00 */
[----:B------:R-:W-:-:S02]  /*1730*/  IADD3 R10, P1, R12, UR12, RZ ;  /* 0x0000000c0c0a7c10 */ /* 0x000fc4000ff3e0ff */
[----:B------:R-:W-:Y:S02]  /*1740*/  SHF.L.U64.HI R28, R28, 0x2, R11 ;  /* 0x000000021c1c7819 */ /* 0x000fe4000001020b */
[----:B------:R-:W-:Y:S02]  /*1750*/  IADD3 R12, P3, R12, UR14, RZ ;  /* 0x0000000e0c0c7c10 */ /* 0x000fe4000ff7e0ff */
[C---:B------:R-:W-:Y:S02]  /*1760*/  IADD3.X R11, R28.reuse, UR13, RZ, P1, !PT ;  /* 0x0000000d1c0b7c10 */ /* 0x040fe40008ffe4ff */
[----:B------:R-:W-:Y:S01]  /*1770*/  IADD3.X R13, R28, UR15, RZ, P3, !PT ;  /* 0x0000000f1c0d7c10 */ /* 0x000fe20009ffe4ff */
[----:B------:R-:W1:Y:S01]  /*1780*/  @!P0 LDC.64 R8, c[0x0][0x218] ;  /* 0x00008600ff088b82 */ /* 0x000e620000000a00 */
[----:B------:R-:W-:Y:S01]  /*1790*/  @!P0 FMUL.FTZ R15, R17, UR10 ;  /* 0x0000000a110f8c20 */ /* 0x000fe20008410000 */
[----:B------:R-:W-:Y:S01]  /*17a0*/  @!P0 FMUL.FTZ R14, R16, UR10 ;  /* 0x0000000a100e8c20 */ /* 0x000fe20008410000 */
[----:B0-----:R-:W-:-:S09]  /*17b0*/  ULEA UR6, UR7, UR6, 0x18 ;  /* 0x0000000607067291 */ /* 0x001fd2000f8ec03f */
[----:B------:R0:W-:Y:S01]  /*17c0*/  @!P2 STS.64 [UR6+0x50], R16 ;  /* 0x00005010ff00a988 */ /* 0x0001e20008000a06 */
[----:B-1----:R-:W-:-:S05]  /*17d0*/  @!P0 IMAD.WIDE R18, R2, 0x8, R8 ;  /* 0x0000000802128825 */ /* 0x002fca00078e0208 */
[----:B------:R1:W-:Y:S01]  /*17e0*/  @!P0 STG.E.64 desc[UR8][R18.64], R14 ;  /* 0x0000000e12008986 */ /* 0x0003e2000c101b08 */
[----:B0-----:R-:W0:Y:S08]  /*17f0*/  LDC R16, c[0x0][0x294] ;  /* 0x0000a500ff107b82 */ /* 0x001e300000000800 */
[----:B------:R-:W-:Y:S06]  /*1800*/  BAR.SYNC.DEFER_BLOCKING 0x0 ;  /* 0x0000000000007b1d */ /* 0x000fec0000010000 */
[----:B------:R-:W2:Y:S04]  /*1810*/  LDG.E.64 R10, desc[UR8][R10.64] ;  /* 0x000000080a0a7981 */ /* 0x000ea8000c1e1b00 */
[----:B------:R-:W2:Y:S01]  /*1820*/  LDG.E.64 R12, desc[UR8][R12.64] ;  /* 0x000000080c0c7981 */ /* 0x000ea2000c1e1b00 */
[----:B-1----:R-:W-:-:S03]  /*1830*/  SHF.R.U32.HI R18, RZ, 0x3, R3 ;  /* 0x00000003ff127819 */ /* 0x002fc60000011603 */
[----:B------:R-:W1:Y:S01]  /*1840*/  LDS.64 R28, [UR6+0x50] ;  /* 0x00005006ff1c7984 */ /* 0x000e620008000a00 */
[----:B------:R-:W-:Y:S01]  /*1850*/  ULDC.64 UR6, c[0x0][0x278] ;  /* 0x00009e0000067ab9 */ /* 0x000fe20000000a00 */
[----:B-1----:R-:W-:-:S04]  /*1860*/  FMUL.FTZ R9, R28, UR10 ;  /* 0x0000000a1c097c20 */ /* 0x002fc80008410000 */
[C---:B------:R-:W-:Y:S01]  /*1870*/  FMUL.FTZ R8, R9.reuse, R9 ;  /* 0x0000000909087220 */ /* 0x040fe20000410000 */
[C---:B------:R-:W-:Y:S01]  /*1880*/  FADD.FTZ R15, -R9.reuse, R23 ;  /* 0x00000017090f7221 */ /* 0x040fe20000010100 */
[C---:B------:R-:W-:Y:S01]  /*1890*/  FADD.FTZ R19, -R9.reuse, R20 ;  /* 0x0000001409137221 */ /* 0x040fe20000010100 */
[----:B------:R-:W-:Y:S01]  /*18a0*/  FADD.FTZ R23, -R9, R24 ;  /* 0x0000001809177221 */ /* 0x000fe20000010100 */
[----:B------:R-:W-:Y:S01]  /*18b0*/  FFMA.FTZ R8, R29, UR10, -R8 ;  /* 0x0000000a1d087c23 */ /* 0x000fe20008010808 */
[C---:B------:R-:W-:Y:S01]  /*18c0*/  FADD.FTZ R26, -R9.reuse, R26 ;  /* 0x0000001a091a7221 */ /* 0x040fe20000010100 */
[C---:B------:R-:W-:Y:S01]  /*18d0*/  FADD.FTZ R21, -R9.reuse, R21 ;  /* 0x0000001509157221 */ /* 0x040fe20000010100 */
[C---:B------:R-:W-:Y:S01]  /*18e0*/  FADD.FTZ R25, -R9.reuse, R25 ;  /* 0x0000001909197221 */ /* 0x040fe20000010100 */
[----:B------:R-:W-:Y:S01]  /*18f0*/  FADD.FTZ R17, -R9, R27 ;  /* 0x0000001b09117221 */ /* 0x000fe20000010100 */
[----:B------:R-:W-:-:S13]  /*1900*/  FSETP.GTU.FTZ.AND P0, PT, R8, RZ, PT ;  /* 0x000000ff0800720b */ /* 0x000fda0003f1c000 */
[----:B------:R-:W1:Y:S02]  /*1910*/  @P0 LDC R29, c[0x0][0x238] ;  /* 0x00008e00ff1d0b82 */ /* 0x000e640000000800 */
[----:B-1----:R-:W-:Y:S01]  /*1920*/  @P0 FADD.FTZ R14, R8, R29 ;  /* 0x0000001d080e0221 */ /* 0x002fe20000010000 */
[----:B------:R-:W-:Y:S01]  /*1930*/  HFMA2.MMA R8, -RZ, RZ, 1.875, 0 ;  /* 0x3f800000ff087435 */ /* 0x000fe200000001ff */
[----:B------:R-:W-:Y:S01]  /*1940*/  FADD.FTZ R29, -R9, R22 ;  /* 0x00000016091d7221 */ /* 0x000fe20000010100 */
[----:B0-----:R-:W-:Y:S01]  /*1950*/  IMAD R9, R16, UR5, R18 ;  /* 0x0000000510097c24 */ /* 0x001fe2000f8e0212 */
[----:B------:R-:W-:Y:S02]  /*1960*/  ULDC.U8 UR5, c[0x0][0x28c] ;  /* 0x0000a30000057ab9 */ /* 0x000fe40000000000 */
[----:B------:R-:W-:Y:S02]  /*1970*/  ISETP.NE.AND P4, PT, RZ, UR5, PT ;  /* 0x00000005ff007c0c */ /* 0x000fe4000bf85270 */
[----:B------:R-:W-:-:S02]  /*1980*/  IADD3 R22, R9, 0x60, RZ ;  /* 0x0000006009167810 */ /* 0x000fc40007ffe0ff */
[----:B------:R-:W-:Y:S01]  /*1990*/  ISETP.GE.U32.AND P3, PT, R9, UR6, PT ;  /* 0x0000000609007c0c */ /* 0x000fe2000bf66070 */
[----:B------:R-:W0:Y:S01]  /*19a0*/  @P0 MUFU.RSQ R8, R14 ;  /* 0x0000000e00080308 */ /* 0x000e220000001400 */
[----:B------:R-:W-:Y:S02]  /*19b0*/  SHF.R.S32.HI R24, RZ, 0x1f, R9 ;  /* 0x0000001fff187819 */ /* 0x000fe40000011409 */
[----:B------:R-:W-:Y:S02]  /*19c0*/  ISETP.GE.U32.AND P1, PT, R22, UR6, PT ;  /* 0x0000000616007c0c */ /* 0x000fe4000bf26070 */
[----:B------:R-:W-:-:S04]  /*19d0*/  ISETP.GE.AND.EX P3, PT, R24, UR7, PT, P3 ;  /* 0x0000000718007c0c */ /* 0x000fc8000bf66330 */
[----:B------:R-:W-:Y:S01]  /*19e0*/  ISETP.GT.U32.OR P3, PT, R3, 0xff, P3 ;  /* 0x000000ff0300780c */ /* 0x000fe20001f64470 */
[-C--:B0-----:R-:W-:Y:S01]  /*19f0*/  FMUL.FTZ R19, R19, R8.reuse ;  /* 0x0000000813137220 */ /* 0x081fe20000410000 */
[-C--:B------:R-:W-:Y:S01]  /*1a00*/  FMUL.FTZ R29, R29, R8.reuse ;  /* 0x000000081d1d7220 */ /* 0x080fe20000410000 */
[-C--:B------:R-:W-:Y:S01]  /*1a10*/  FMUL.FTZ R23, R23, R8.reuse ;  /* 0x0000000817177220 */ /* 0x080fe20000410000 */
[-C--:B------:R-:W-:Y:S01]  /*1a20*/  FMUL.FTZ R27, R26, R8.reuse ;  /* 0x000000081a1b7220 */ /* 0x080fe20000410000 */
[-C--:B------:R-:W-:Y:S01]  /*1a30*/  FMUL.FTZ R28, R15, R8.reuse ;  /* 0x000000080f1c7220 */ /* 0x080fe20000410000 */
[-C--:B------:R-:W-:Y:S01]  /*1a40*/  FMUL.FTZ R25, R25, R8.reuse ;  /* 0x0000000819197220 */ /* 0x080fe20000410000 */
[C-C-:B--2---:R-:W-:Y:S01]  /*1a50*/  FFMA.FTZ R20, R10.reuse, R19, R12.reuse ;  /* 0x000000130a147223 */ /* 0x144fe2000001000c */
[C-C-:B------:R-:W-:Y:S01]  /*1a60*/  FFMA.FTZ R14, R10.reuse, R29, R12.reuse ;  /* 0x0000001d0a0e7223 */ /* 0x140fe2000001000c */
[C-C-:B------:R-:W-:Y:S01]  /*1a70*/  FFMA.FTZ R16, R10.reuse, R23, R12.reuse ;  /* 0x000000170a107223 */ /* 0x140fe2000001000c */
[----:B------:R-:W-:Y:S01]  /*1a80*/  FFMA.FTZ R18, R10, R27, R12 ;  /* 0x0000001b0a127223 */ /* 0x000fe2000001000c */
[----:B------:R-:W-:Y:S01]  /*1a90*/  IADD3 R10, R9, 0x20, RZ ;  /* 0x00000020090a7810 */ /* 0x000fe20007ffe0ff */
[-C--:B------:R-:W-:Y:S01]  /*1aa0*/  FMUL.FTZ R19, R17, R8.reuse ;  /* 0x0000000811137220 */ /* 0x080fe20000410000 */
[----:B------:R-:W-:Y:S01]  /*1ab0*/  IADD3 R12, R9, 0x40, RZ ;  /* 0x00000040090c7810 */ /* 0x000fe20007ffe0ff */
[----:B------:R-:W-:Y:S01]  /*1ac0*/  FMUL.FTZ R8, R21, R8 ;  /* 0x0000000815087220 */ /* 0x000fe20000410000 */
[----:B------:R-:W-:Y:S01]  /*1ad0*/  ISETP.GE.U32.AND P2, PT, R10, UR6, PT ;  /* 0x000000060a007c0c */ /* 0x000fe2000bf46070 */
[C-C-:B------:R-:W-:Y:S01]  /*1ae0*/  FFMA.FTZ R15, R11.reuse, R28, R13.reuse ;  /* 0x0000001c0b0f7223 */ /* 0x140fe2000001000d */
[----:B------:R-:W-:Y:S01]  /*1af0*/  ISETP.GE.U32.AND P0, PT, R12, UR6, PT ;  /* 0x000000060c007c0c */ /* 0x000fe2000bf06070 */
[C-C-:B------:R-:W-:Y:S01]  /*1b00*/  FFMA.FTZ R17, R11.reuse, R25, R13.reuse ;  /* 0x000000190b117223 */ /* 0x140fe2000001000d */
[----:B------:R-:W-:Y:S01]  /*1b10*/  SHF.R.S32.HI R23, RZ, 0x1f, R10 ;  /* 0x0000001fff177819 */ /* 0x000fe2000001140a */
[C-C-:B------:R-:W-:Y:S01]  /*1b20*/  FFMA.FTZ R19, R11.reuse, R19, R13.reuse ;  /* 0x000000130b137223 */ /* 0x140fe2000001000d */
[----:B------:R-:W-:Y:S01]  /*1b30*/  SHF.R.S32.HI R26, RZ, 0x1f, R12 ;  /* 0x0000001fff1a7819 */ /* 0x000fe2000001140c */
[----:B------:R-:W-:Y:S01]  /*1b40*/  FFMA.FTZ R21, R11, R8, R13 ;  /* 0x000000080b157223 */ /* 0x000fe2000001000d */
[----:B------:R-:W-:-:S02]  /*1b50*/  SHF.R.S32.HI R27, RZ, 0x1f, R22 ;  /* 0x0000001fff1b7819 */ /* 0x000fc40000011416 */
[----:B------:R-:W-:Y:S02]  /*1b60*/  ISETP.GE.AND.EX P2, PT, R23, UR7, PT, P2 ;  /* 0x0000000717007c0c */ /* 0x000fe4000bf46320 */
[----:B------:R-:W-:Y:S02]  /*1b70*/  ISETP.GE.AND.EX P0, PT, R26, UR7, PT, P0 ;  /* 0x000000071a007c0c */ /* 0x000fe4000bf06300 */
[----:B------:R-:W-:Y:S02]  /*1b80*/  ISETP.GE.AND.EX P1, PT, R27, UR7, PT, P1 ;  /* 0x000000071b007c0c */ /* 0x000fe4000bf26310 */
[C---:B------:R-:W-:Y:S02]  /*1b90*/  ISETP.GT.U32.OR P2, PT, R3.reuse, 0xff, P2 ;  /* 0x000000ff0300780c */ /* 0x040fe40001744470 */
[C---:B------:R-:W-:Y:S02]  /*1ba0*/  ISETP.GT.U32.OR P0, PT, R3.reuse, 0xff, P0 ;  /* 0x000000ff0300780c */ /* 0x040fe40000704470 */
        /* <DEDUP_REMOVED lines=12> */
.L_x_2910:
[----:B------:R-:W-:Y:S04]  /*1c70*/  BSSY B0, `(.L_x_2911) ;  /* 0x000000d000007945 */ /* 0x000fe80003800000 */
[----:B------:R-:W-:Y:S05]  /*1c80*/  @P3 BRA `(.L_x_2912) ;  /* 0x00000000002c3947 */ /* 0x000fea0003800000 */
[----:B------:R-:W-:Y:S01]  /*1c90*/  ULDC.64 UR6, c[0x0][0x270] ;  /* 0x00009c0000067ab9 */ /* 0x000fe20000000a00 */
[----:B------:R-:W-:Y:S01]  /*1ca0*/  MOV R25, R7 ;  /* 0x0000000700197202 */ /* 0x000fe20000000f00 */
        /* <DEDUP_REMOVED lines=8> */
[----:B------:R0:W-:Y:S02]  /*1d30*/  STG.E.64 desc[UR8][R8.64], R20 ;  /* 0x0000001408007986 */ /* 0x0001e4000c101b08 */
.L_x_2912:
[----:B------:R-:W-:Y:S05]  /*1d40*/  BSYNC B0 ;  /* 0x0000000000007941 */ /* 0x000fea0003800000 */
.L_x_2911:
        /* <DEDUP_REMOVED lines=11> */
.L_x_2913:
[----:B------:R-:W-:Y:S04]  /*1e00*/  BSSY B0, `(.L_x_2914) ;  /* 0x000000d000007945 */ /* 0x000fe80003800000 */
[----:B------:R-:W-:Y:S05]  /*1e10*/  @P2 BRA `(.L_x_2915) ;  /* 0x00000000002c2947 */ /* 0x000fea0003800000 */
[----:B------:R-:W-:Y:S01]  /*1e20*/  ULDC.64 UR6, c[0x0][0x270] ;  /* 0x00009c0000067ab9 */ /* 0x000fe20000000a00 */
[----:B0-----:R-:W-:Y:S01]  /*1e30*/  MOV R8, R4 ;  /* 0x0000000400087202 */ /* 0x001fe20000000f00 */
        /* <DEDUP_REMOVED lines=9> */
.L_x_2915:
[----:B------:R-:W-:Y:S05]  /*1ed0*/  BSYNC B0 ;  /* 0x0000000000007941 */ /* 0x000fea0003800000 */
.L_x_2914:
[----:B------:R-:W-:Y:S05]  /*1ee0*/  @!P4 BRA `(.L_x_2916) ;  /* 0x000000000028c947 */ /* 0x000fea0003800000 */
        /* <DEDUP_REMOVED lines=10> */
.L_x_2916:
[----:B------:R-:W-:Y:S04]  /*1f90*/  BSSY B0, `(.L_x_2917) ;  /* 0x000000d000007945 */ /* 0x000fe80003800000 */
[----:B------:R-:W-:Y:S05]  /*1fa0*/  @P0 BRA `(.L_x_2918) ;  /* 0x00000000002c0947 */ /* 0x000fea0003800000 */
[----:B------:R-:W-:Y:S01]  /*1fb0*/  ULDC.64 UR6, c[0x0][0x270] ;  /* 0x00009c0000067ab9 */ /* 0x000fe20000000a00 */
[----:B0-----:R-:W-:Y:S01]  /*1fc0*/  MOV R8, R4 ;  /* 0x0000000400087202 */ /* 0x001fe20000000f00 */
[----:B-1----:R-:W-:Y:S01]  /*1fd0*/  IMAD R11, R26, UR6, RZ ;  /* 0x000000061a0b7c24 */ /* 0x002fe2000f8e02ff */
        /* <DEDUP_REMOVED lines=8> */
.L_x_2918:
[----:B------:R-:W-:Y:S05]  /*2060*/  BSYNC B0 ;  /* 0x0000000000007941 */ /* 0x000fea0003800000 */
.L_x_2917:
[----:B------:R-:W-:Y:S05]  /*2070*/  @!P4 BRA `(.L_x_2919) ;  /* 0x000000000028c947 */ /* 0x000fea0003800000 */
[----:B0-----:R-:W-:Y:S01]  /*2080*/  FMUL.FTZ R8, R18, -1.4426950216293334961 ;  /* 0xbfb8aa3b12087820 */ /* 0x001fe20000410000 */
[----:B-12---:R-:W-:-:S05]  /*2090*/  FMUL.FTZ R10, R19, -1.4426950216293334961 ;  /* 0xbfb8aa3b130a7820 */ /* 0x006fca0000410000 */
        /* <DEDUP_REMOVED lines=8> */
.L_x_2919:
        /* <DEDUP_REMOVED lines=12> */
.L_x_2921:
[----:B------:R-:W-:Y:S05]  /*21e0*/  BSYNC B0 ;  /* 0x0000000000007941 */ /* 0x000fea0003800000 */
.L_x_2920:
[----:B---3--:R-:W3:Y:S01]  /*21f0*/  LDC R5, c[0x0][0x10] ;  /* 0x00000400ff057b82 */ /* 0x008ee20000000800 */
[----:B------:R-:W-:Y:S02]  /*2200*/  IADD3 R0, R0, 0x1, RZ ;  /* 0x0000000100007810 */ /* 0x000fe40007ffe0ff */
[----:B---3--:R-:W-:-:S04]  /*2210*/  IADD3 R2, R5, R2, RZ ;  /* 0x0000000205027210 */ /* 0x008fc80007ffe0ff */
[----:B------:R-:W-:-:S13]  /*2220*/  ISETP.GE.AND P0, PT, R2, UR4, PT ;  /* 0x0000000402007c0c */ /* 0x000fda000bf06270 */
[----:B------:R-:W-:Y:S05]  /*2230*/  @!P0 BRA `(.L_x_2922) ;  /* 0xffffffdc00988947 */ /* 0x000fea000383ffff */
[----:B------:R-:W-:Y:S05]  /*2240*/  EXIT ;  /* 0x000000000000794d */ /* 0x000fea0003800000 */
.L_x_2923:
        /* <DEDUP_REMOVED lines=11> */
.L_x_3357:


//--------------------- .text._Z35group_norm_nhwc_fwd_one_pass_kernelI11Fp32IOFp32WLi256ELi16ELi256EEv26Group_norm_nhwc_fwd_params --------------------------
	.section	.text._Z35group_norm_nhwc_fwd_one_pass_kernelI11Fp32IOFp32WLi256ELi16ELi256EEv26Group_norm_nhwc_fwd_params,"ax",@progbits
	.align	128
        .global         _Z35group_norm_nhwc_fwd_one_pass_kernelI11Fp32IOFp32WLi256ELi16ELi256EEv26Group_norm_nhwc_fwd_params
        .type           _Z35group_norm_nhwc_fwd_one_pass_kernelI11Fp32IOFp32WLi256ELi16ELi256EEv26Group_norm_nhwc_fwd_params,@function
        .size           _Z35group_norm_nhwc_fwd_one_pass_kernelI11Fp32IOFp32WLi256ELi16ELi256EEv26Group_norm_nhwc_fwd_params,(.L_x_3358 - _Z35group_norm_nhwc_fwd_one_pass_kernelI11Fp32IOFp32WLi256ELi16ELi256EEv26Group_norm_nhwc_fwd_params)
        .other          _Z35group_norm_nhwc_fwd_one_pass_kernelI11Fp32IOFp32WLi256ELi16ELi256EEv26Group_norm_nhwc_fwd_params,@"STO_CUDA_ENTRY STV_DEFAULT"
_Z35group_norm_nhwc_fwd_one_pass_kernelI11Fp32IOFp32WLi256ELi16ELi256EEv26Group_norm_nhwc_fwd_params:
.text._Z35group_norm_nhwc_fwd_one_pass_kernelI11Fp32IOFp32WLi256ELi16ELi256EEv26Group_norm_nhwc_fwd_params:
        /* <DEDUP_REMOVED lines=26> */
[C---:B------:R-:W-:Y:S02]  /*01a0*/  IADD3 R40, R4.reuse, 0x60, RZ ;  /* 0x0000006004287810 */ /* 0x040fe40007ffe0ff */
[----:B------:R-:W-:Y:S02]  /*01b0*/  ISETP.LT.U32.AND P4, PT, R4, UR8, PT ;  /* 0x0000000804007c0c */ /* 0x000fe4000bf81070 */
[----:B------:R-:W-:Y:S02]  /*01c0*/  SHF.R.S32.HI R8, RZ, 0x1f, R4 ;  /* 0x0000001fff087819 */ /* 0x000fe40000011404 */
[----:B------:R-:W-:-:S02]  /*01d0*/  ISETP.LT.U32.AND P3, PT, R42, UR8, PT ;  /* 0x000000082a007c0c */ /* 0x000fc4000bf61070 */
[----:B------:R-:W-:Y:S02]  /*01e0*/  ISETP.LT.U32.AND P2, PT, R41, UR8, PT ;  /* 0x0000000829007c0c */ /* 0x000fe4000bf41070 */
[----:B------:R-:W-:Y:S02]  /*01f0*/  SHF.R.S32.HI R7, RZ, 0x1f, R42 ;  /* 0x0000001fff077819 */ /* 0x000fe4000001142a */
[----:B------:R-:W-:Y:S02]  /*0200*/  SHF.R.S32.HI R6, RZ, 0x1f, R41 ;  /* 0x0000001fff067819 */ /* 0x000fe40000011429 */
[----:B------:R-:W-:Y:S02]  /*0210*/  ISETP.LT.U32.AND P0, PT, R40, UR8, PT ;  /* 0x0000000828007c0c */ /* 0x000fe4000bf01070 */
[----:B------:R-:W-:Y:S02]  /*0220*/  SHF.R.S32.HI R2, RZ, 0x1f, R40 ;  /* 0x0000001fff027819 */ /* 0x000fe40000011428 */
[----:B------:R-:W-:-:S02]  /*0230*/  ISETP.LT.AND.EX P4, PT, R8, UR9, !P1, P4 ;  /* 0x0000000908007c0c */ /* 0x000fc4000cf81340 */
[----:B------:R-:W-:Y:S02]  /*0240*/  ISETP.LT.AND.EX P3, PT, R7, UR9, !P1, P3 ;  /* 0x0000000907007c0c */ /* 0x000fe4000cf61330 */
[----:B------:R-:W-:Y:S02]  /*0250*/  ISETP.LT.AND.EX P2, PT, R6, UR9, !P1, P2 ;  /* 0x0000000906007c0c */ /* 0x000fe4000cf41320 */
[----:B------:R-:W-:Y:S01]  /*0260*/  ISETP.LT.AND.EX P1, PT, R2, UR9, !P1, P0 ;  /* 0x0000000902007c0c */ /* 0x000fe2000cf21300 */
[----:B------:R-:W-:Y:S01]  /*0270*/  ULDC.64 UR8, c[0x0][0x208] ;  /* 0x0000820000087ab9 */ /* 0x000fe20000000a00 */
[----:B------:R-:W-:Y:S02]  /*0280*/  SHF.R.S32.HI R39, RZ, 0x5, R0 ;  /* 0x00000005ff277819 */ /* 0x000fe40000011400 */
[C---:B------:R-:W-:Y:S02]  /*0290*/  IADD3 R3, R4.reuse, 0x80, RZ ;  /* 0x0000008004037810 */ /* 0x040fe40007ffe0ff */
[----:B------:R-:W-:-:S02]  /*02a0*/  IADD3 R2, R4, 0xa0, RZ ;  /* 0x000000a004027810 */ /* 0x000fc40007ffe0ff */
[C---:B------:R-:W-:Y:S02]  /*02b0*/  IADD3 R0, R4.reuse, 0xc0, RZ ;  /* 0x000000c004007810 */ /* 0x040fe40007ffe0ff */
[----:B------:R-:W-:Y:S02]  /*02c0*/  IADD3 R38, R4, 0xe0, RZ ;  /* 0x000000e004267810 */ /* 0x000fe40007ffe0ff */
[----:B------:R-:W-:Y:S02]  /*02d0*/  SHF.R.S32.HI R8, RZ, 0x1f, R3 ;  /* 0x0000001fff087819 */ /* 0x000fe40000011403 */
[----:B------:R-:W-:Y:S02]  /*02e0*/  SHF.R.S32.HI R7, RZ, 0x1f, R2 ;  /* 0x0000001fff077819 */ /* 0x000fe40000011402 */
[----:B------:R-:W-:Y:S02]  /*02f0*/  SHF.R.S32.HI R6, RZ, 0x1f, R0 ;  /* 0x0000001fff067819 */ /* 0x000fe40000011400 */
[----:B------:R-:W-:-:S02]  /*0300*/  SHF.R.S32.HI R45, RZ, 0x1f, R38 ;  /* 0x0000001fff2d7819 */ /* 0x000fc40000011426 */
[----:B------:R-:W-:Y:S01]  /*0310*/  LEA R39, R39, UR4, 0x3 ;  /* 0x0000000427277c11 */ /* 0x000fe2000f8e18ff */
[----:B--2---:R-:W-:-:S06]  /*0320*/  UMOV UR4, URZ ;  /* 0x0000003f00047c82 */ /* 0x004fcc0008000000 */
.L_x_2960:
[----:B0-----:R-:W0:Y:S01]  /*0330*/  LDC R15, c[0x0][0x288] ;  /* 0x0000a200ff0f7b82 */ /* 0x001e220000000800 */
[----:B------:R-:W-:Y:S01]  /*0340*/  ULDC.64 UR6, c[0x0][0x280] ;  /* 0x0000a00000067ab9 */ /* 0x000fe20000000a00 */
[----:B------:R-:W-:Y:S01]  /*0350*/  SHF.R.S32.HI R18, RZ, 0x1f, R4 ;  /* 0x0000001fff127819 */ /* 0x000fe20000011404 */
[----:B------:R-:W-:Y:S01]  /*0360*/  ULDC.64 UR14, c[0x0][0x278] ;  /* 0x00009e00000e7ab9 */ /* 0x000fe20000000a00 */
[----:B------:R-:W-:Y:S02]  /*0370*/  SHF.R.S32.HI R25, RZ, 0x1f, R3 ;  /* 0x0000001fff197819 */ /* 0x000fe40000011403 */
[----:B------:R-:W-:Y:S02]  /*0380*/  SHF.R.S32.HI R28, RZ, 0x1f, R2 ;  /* 0x0000001fff1c7819 */ /* 0x000fe40000011402 */
[----:B-1----:R-:W1:Y:S01]  /*0390*/  @P4 LDC.64 R12, c[0x0][0x270] ;  /* 0x00009c00ff0c4b82 */ /* 0x002e620000000a00 */
[----:B------:R-:W-:-:S07]  /*03a0*/  SHF.R.S32.HI R26, RZ, 0x1f, R41 ;  /* 0x0000001fff1a7819 */ /* 0x000fce0000011429 */
        /* <DEDUP_REMOVED lines=12> */
[----:B------:R-:W-:Y:S01]  /*0470*/  IMAD R11, R10, R9, RZ ;  /* 0x000000090a0b7224 */ /* 0x000fe200078e02ff */
[----:B------:R-:W-:-:S03]  /*0480*/  IABS R10, UR13 ;  /* 0x0000000d000a7c13 */ /* 0x000fc60008000000 */
[----:B------:R-:W-:Y:S01]  /*0490*/  IMAD.HI.U32 R7, R7, R11, R6 ;  /* 0x0000000b07077227 */ /* 0x000fe200078e0006 */
[----:B------:R-:W-:-:S04]  /*04a0*/  LOP3.LUT R6, R15, UR13, RZ, 0x3c, !PT ;  /* 0x0000000d0f067c12 */ /* 0x000fc8000f8e3cff */
[----:B------:R-:W-:Y:S01]  /*04b0*/  ISETP.GE.AND P5, PT, R6, RZ, PT ;  /* 0x000000ff0600720c */ /* 0x000fe20003fa6270 */
[----:B------:R-:W-:Y:S01]  /*04c0*/  IMAD.HI.U32 R7, R7, R10, RZ ;  /* 0x0000000a07077227 */ /* 0x000fe200078e00ff */
[----:B------:R-:W-:-:S04]  /*04d0*/  SHF.L.U32 R6, R43, 0x1, RZ ;  /* 0x000000012b067819 */ /* 0x000fc800000006ff */
[----:B------:R-:W-:Y:S02]  /*04e0*/  IADD3 R8, -R7, RZ, RZ ;  /* 0x000000ff07087210 */ /* 0x000fe40007ffe1ff */
[----:B------:R-:W-:-:S03]  /*04f0*/  LOP3.LUT R35, R6, 0xe, RZ, 0xc0, !PT ;  /* 0x0000000e06237812 */ /* 0x000fc600078ec0ff */
[C---:B------:R-:W-:Y:S02]  /*0500*/  IMAD R8, R9.reuse, R8, R10 ;  /* 0x0000000809087224 */ /* 0x040fe400078e020a */
[----:B------:R-:W1:Y:S03]  /*0510*/  @P2 LDC.64 R10, c[0x0][0x220] ;  /* 0x00008800ff0a2b82 */ /* 0x000e660000000a00 */
[----:B------:R-:W-:-:S13]  /*0520*/  ISETP.GT.U32.AND P6, PT, R9, R8, PT ;  /* 0x000000080900720c */ /* 0x000fda0003fc4070 */
[-C--:B------:R-:W-:Y:S02]  /*0530*/  @!P6 IADD3 R8, R8, -R9.reuse, RZ ;  /* 0x800000090808e210 */ /* 0x080fe40007ffe0ff */
[----:B------:R-:W-:Y:S02]  /*0540*/  @!P6 IADD3 R7, R7, 0x1, RZ ;  /* 0x000000010707e810 */ /* 0x000fe40007ffe0ff */
[----:B------:R-:W-:Y:S02]  /*0550*/  ISETP.GE.U32.AND P0, PT, R8, R9, PT ;  /* 0x000000090800720c */ /* 0x000fe40003f06070 */
[----:B------:R-:W-:Y:S01]  /*0560*/  ISETP.NE.AND P6, PT, R15, RZ, PT ;  /* 0x000000ff0f00720c */ /* 0x000fe20003fc5270 */
[----:B------:R-:W3:Y:S10]  /*0570*/  @P3 LDC.64 R8, c[0x0][0x270] ;  /* 0x00009c00ff083b82 */ /* 0x000ef40000000a00 */
[----:B------:R-:W-:-:S02]  /*0580*/  @P0 IADD3 R7, R7, 0x1, RZ ;  /* 0x0000000107070810 */ /* 0x000fc40007ffe0ff */
[----:B------:R-:W-:Y:S02]  /*0590*/  ISETP.GE.U32.AND P0, PT, R2, UR14, PT ;  /* 0x0000000e02007c0c */ /* 0x000fe4000bf06070 */
[----:B------:R-:W-:Y:S02]  /*05a0*/  @!P5 IADD3 R7, -R7, RZ, RZ ;  /* 0x000000ff0707d210 */ /* 0x000fe40007ffe1ff */
[----:B------:R-:W-:Y:S02]  /*05b0*/  @!P6 LOP3.LUT R7, RZ, R15, RZ, 0x33, !PT ;  /* 0x0000000fff07e212 */ /* 0x000fe400078e33ff */
[----:B------:R-:W-:Y:S02]  /*05c0*/  ISETP.GE.U32.AND P5, PT, R3, UR14, PT ;  /* 0x0000000e03007c0c */ /* 0x000fe4000bfa6070 */
[----:B------:R-:W-:Y:S02]  /*05d0*/  IADD3 R34, -R7, RZ, RZ ;  /* 0x000000ff07227210 */ /* 0x000fe40007ffe1ff */
[----:B------:R-:W-:-:S02]  /*05e0*/  SHF.R.S32.HI R6, RZ, 0x1f, R7 ;  /* 0x0000001fff067819 */ /* 0x000fc40000011407 */
[----:B------:R-:W-:Y:S01]  /*05f0*/  ISETP.GE.AND.EX P5, PT, R25, UR15, PT, P5 ;  /* 0x0000000f19007c0c */ /* 0x000fe2000bfa6350 */
[----:B------:R-:W-:Y:S01]  /*0600*/  IMAD R34, R15, R34, UR13 ;  /* 0x0000000d0f227e24 */ /* 0x000fe2000f8e0222 */
[----:B------:R-:W-:Y:S01]  /*0610*/  ISETP.GE.AND.EX P0, PT, R28, UR15, PT, P0 ;  /* 0x0000000f1c007c0c */ /* 0x000fe2000bf06300 */
[----:B------:R-:W-:Y:S01]  /*0620*/  IMAD R6, R6, UR6, RZ ;  /* 0x0000000606067c24 */ /* 0x000fe2000f8e02ff */
[----:B------:R-:W4:Y:S01]  /*0630*/  @P4 LDC.64 R14, c[0x0][0x220] ;  /* 0x00008800ff0e4b82 */ /* 0x000f220000000a00 */
[----:B------:R-:W-:Y:S01]  /*0640*/  ISETP.LT.U32.AND P5, PT, R43, 0x100, !P5 ;  /* 0x000001002b00780c */ /* 0x000fe20006fa1070 */
[----:B---3--:R-:W-:Y:S01]  /*0650*/  @P3 IMAD R24, R18, R8, RZ ;  /* 0x0000000812183224 */ /* 0x008fe200078e02ff */
[----:B------:R-:W-:Y:S01]  /*0660*/  LEA R34, R34, R35, 0x4 ;  /* 0x0000002322227211 */ /* 0x000fe200078e20ff */
[----:B------:R-:W-:Y:S01]  /*0670*/  IMAD R31, R7, UR7, R6 ;  /* 0x00000007071f7c24 */ /* 0x000fe2000f8e0206 */
[----:B------:R-:W-:Y:S01]  /*0680*/  ISETP.LT.U32.AND P0, PT, R43, 0x100, !P0 ;  /* 0x000001002b00780c */ /* 0x000fe20004701070 */
[----:B------:R-:W-:Y:S01]  /*0690*/  @P3 IMAD R24, R42, R9, R24 ;  /* 0x000000092a183224 */ /* 0x000fe200078e0218 */
[----:B------:R-:W-:-:S03]  /*06a0*/  SHF.R.S32.HI R35, RZ, 0x1f, R34 ;  /* 0x0000001fff237819 */ /* 0x000fc60000011422 */
[----:B------:R-:W-:Y:S02]  /*06b0*/  IMAD.WIDE.U32 R32, R7, UR6, R34 ;  /* 0x0000000607207c25 */ /* 0x000fe4000f8e0022 */
[----:B------:R-:W3:Y:S03]  /*06c0*/  @P3 LDC.64 R6, c[0x0][0x220] ;  /* 0x00008800ff063b82 */ /* 0x000ee60000000a00 */
[----:B------:R-:W-:Y:S02]  /*06d0*/  IADD3 R31, R33, R31, RZ ;  /* 0x0000001f211f7210 */ /* 0x000fe40007ffe0ff */
[-C--:B------:R-:W-:Y:S02]  /*06e0*/  @P4 MOV R30, R32.reuse ;  /* 0x00000020001e4202 */ /* 0x080fe40000000f00 */
[----:B------:R-:W-:Y:S01]  /*06f0*/  @P3 MOV R18, R32 ;  /* 0x0000002000123202 */ /* 0x000fe20000000f00 */
[----:B------:R-:W5:Y:S02]  /*0700*/  @P5 LDC.64 R22, c[0x0][0x270] ;  /* 0x00009c00ff165b82 */ /* 0x000f640000000a00 */
[----:B------:R-:W-:-:S05]  /*0710*/  @P4 IMAD.WIDE.U32 R12, R4, R12, R30 ;  /* 0x0000000c040c4225 */ /* 0x000fca00078e001e */
[----:B------:R-:W-:Y:S02]  /*0720*/  @P4 IADD3 R13, R13, R19, RZ ;  /* 0x000000130d0d4210 */ /* 0x000fe40007ffe0ff */
[----:B------:R-:W-:Y:S02]  /*0730*/  @P3 MOV R19, R31 ;  /* 0x0000001f00133202 */ /* 0x000fe40000000f00 */
[----:B----4-:R-:W-:Y:S01]  /*0740*/  @P4 LEA R14, P6, R12, R14, 0x2 ;  /* 0x0000000e0c0e4211 */ /* 0x010fe200078c10ff */
[----:B------:R-:W-:-:S03]  /*0750*/  @P3 IMAD.WIDE.U32 R8, R42, R8, R18 ;  /* 0x000000082a083225 */ /* 0x000fc600078e0012 */
[----:B------:R-:W-:Y:S02]  /*0760*/  @P4 LEA.HI.X R15, R12, R15, R13, 0x2, P6 ;  /* 0x0000000f0c0f4211 */ /* 0x000fe400030f140d */
[----:B------:R-:W-:Y:S01]  /*0770*/  @P2 MOV R19, R31 ;  /* 0x0000001f00132202 */ /* 0x000fe20000000f00 */
[----:B--2---:R-:W-:Y:S01]  /*0780*/  @P2 IMAD R18, R26, R16, RZ ;  /* 0x000000101a122224 */ /* 0x004fe200078e02ff */
[----:B------:R-:W-:Y:S01]  /*0790*/  @P3 IADD3 R9, R9, R24, RZ ;  /* 0x0000001809093210 */ /* 0x000fe20007ffe0ff */
[----:B------:R-:W2:Y:S01]  /*07a0*/  @P1 LDC.64 R12, c[0x0][0x220] ;  /* 0x00008800ff0c1b82 */ /* 0x000ea20000000a00 */
[C---:B---3--:R-:W-:Y:S01]  /*07b0*/  @P3 LEA R6, P6, R8.reuse, R6, 0x2 ;  /* 0x0000000608063211 */ /* 0x048fe200078c10ff */
[----:B------:R-:W-:Y:S01]  /*07c0*/  @P2 IMAD R24, R41, R17, R18 ;  /* 0x0000001129182224 */ /* 0x000fe200078e0212 */
[----:B------:R-:W-:Y:S01]  /*07d0*/  @P2 MOV R18, R32 ;  /* 0x0000002000122202 */ /* 0x000fe20000000f00 */
[----:B-----5:R-:W-:Y:S01]  /*07e0*/  @P5 IMAD R27, R25, R22, RZ ;  /* 0x00000016191b5224 */ /* 0x020fe200078e02ff */
[----:B------:R-:W-:-:S02]  /*07f0*/  @P3 LEA.HI.X R7, R8, R7, R9, 0x2, P6 ;  /* 0x0000000708073211 */ /* 0x000fc400030f1409 */
[----:B------:R-:W-:Y:S01]  /*0800*/  SHF.R.S32.HI R26, RZ, 0x1f, R40 ;  /* 0x0000001fff1a7819 */ /* 0x000fe20000011428 */
[----:B------:R-:W-:Y:S01]  /*0810*/  @P2 IMAD.WIDE.U32 R16, R41, R16, R18 ;  /* 0x0000001029102225 */ /* 0x000fe200078e0012 */
[----:B------:R-:W3:Y:S01]  /*0820*/  @P0 LDC.64 R8, c[0x0][0x270] ;  /* 0x00009c00ff080b82 */ /* 0x000ee20000000a00 */
[----:B------:R-:W-:Y:S02]  /*0830*/  @P5 MOV R25, R31 ;  /* 0x0000001f00195202 */ /* 0x000fe40000000f00 */
[----:B0-----:R-:W-:Y:S01]  /*0840*/  @P1 IMAD R26, R26, R20, RZ ;  /* 0x000000141a1a1224 */ /* 0x001fe200078e02ff */
[----:B------:R-:W-:Y:S01]  /*0850*/  @P2 IADD3 R24, R17, R24, RZ ;  /* 0x0000001811182210 */ /* 0x000fe20007ffe0ff */
[----:B------:R-:W-:Y:S01]  /*0860*/  @P5 IMAD R27, R3, R23, R27 ;  /* 0x00000017031b5224 */ /* 0x000fe200078e021b */
[----:B-1----:R-:W-:Y:S01]  /*0870*/  @P2 LEA R10, P6, R16, R10, 0x2 ;  /* 0x0000000a100a2211 */ /* 0x002fe200078c10ff */
[----:B------:R-:W-:Y:S01]  /*0880*/  @P1 IMAD R26, R40, R21, R26 ;  /* 0x00000015281a1224 */ /* 0x000fe200078e021a */
[----:B------:R-:W0:Y:S01]  /*0890*/  @P5 LDC.64 R18, c[0x0][0x220] ;  /* 0x00008800ff125b82 */ /* 0x000e220000000a00 */
[----:B------:R-:W-:-:S02]  /*08a0*/  @P1 MOV R17, R31 ;  /* 0x0000001f00111202 */ /* 0x000fc40000000f00 */
[----:B------:R-:W-:Y:S02]  /*08b0*/  @P2 LEA.HI.X R11, R16, R11, R24, 0x2, P6 ;  /* 0x0000000b100b2211 */ /* 0x000fe400030f1418 */
[-C--:B------:R-:W-:Y:S02]  /*08c0*/  @P1 MOV R16, R32.reuse ;  /* 0x0000002000101202 */ /* 0x080fe40000000f00 */
[----:B------:R-:W-:-:S03]  /*08d0*/  @P5 MOV R24, R32 ;  /* 0x0000002000185202 */ /* 0x000fc60000000f00 */
[----:B------:R-:W-:Y:S02]  /*08e0*/  @P1 IMAD.WIDE.U32 R20, R40, R20, R16 ;  /* 0x0000001428141225 */ /* 0x000fe400078e0010 */
[----:B------:R-:W1:Y:S02]  /*08f0*/  @P0 LDC.64 R16, c[0x0][0x220] ;  /* 0x00008800ff100b82 */ /* 0x000e640000000a00 */
[----:B------:R-:W-:Y:S01]  /*0900*/  @P5 IMAD.WIDE.U32 R22, R3, R22, R24 ;  /* 0x0000001603165225 */ /* 0x000fe200078e0018 */
[----:B------:R-:W-:Y:S02]  /*0910*/  @P1 IADD3 R26, R21, R26, RZ ;  /* 0x0000001a151a1210 */ /* 0x000fe40007ffe0ff */
[C---:B--2---:R-:W-:Y:S02]  /*0920*/  @P1 LEA R12, P6, R20.reuse, R12, 0x2 ;  /* 0x0000000c140c1211 */ /* 0x044fe400078c10ff */
[----:B------:R-:W-:Y:S02]  /*0930*/  @P5 IADD3 R27, R23, R27, RZ ;  /* 0x0000001b171b5210 */ /* 0x000fe40007ffe0ff */
[----:B------:R-:W-:Y:S01]  /*0940*/  @P1 LEA.HI.X R13, R20, R13, R26, 0x2, P6 ;  /* 0x0000000d140d1211 */ /* 0x000fe200030f141a */
[----:B---3--:R-:W-:Y:S01]  /*0950*/  @P0 IMAD R20, R28, R8, RZ ;  /* 0x000000081c140224 */ /* 0x008fe200078e02ff */
[----:B------:R-:W-:-:S02]  /*0960*/  @P0 MOV R21, R31 ;  /* 0x0000001f00150202 */ /* 0x000fc40000000f00 */
[----:B------:R-:W-:Y:S02]  /*0970*/  CS2R R28, SRZ ;  /* 0x00000000001c7805 */ /* 0x000fe4000001ff00 */
[----:B0-----:R-:W-:Y:S01]  /*0980*/  @P5 LEA R18, P6, R22, R18, 0x2 ;  /* 0x0000001216125211 */ /* 0x001fe200078c10ff */
[----:B------:R-:W-:Y:S01]  /*0990*/  @P0 IMAD R9, R2, R9, R20 ;  /* 0x0000000902090224 */ /* 0x000fe200078e0214 */
[----:B------:R-:W-:Y:S02]  /*09a0*/  @P0 MOV R20, R32 ;  /* 0x0000002000140202 */ /* 0x000fe40000000f00 */
[----:B------:R-:W-:Y:S02]  /*09b0*/  @P5 LEA.HI.X R19, R22, R19, R27, 0x2, P6 ;  /* 0x0000001316135211 */ /* 0x000fe400030f141b */
[----:B------:R-:W-:Y:S01]  /*09c0*/  SHF.R.S32.HI R36, RZ, 0x1f, R0 ;  /* 0x0000001fff247819 */ /* 0x000fe20000011400 */
[----:B------:R-:W-:Y:S01]  /*09d0*/  @P0 IMAD.WIDE.U32 R20, R2, R8, R20 ;  /* 0x0000000802140225 */ /* 0x000fe200078e0014 */
[----:B------:R-:W-:Y:S01]  /*09e0*/  ISETP.GE.U32.AND P6, PT, R0, UR14, PT ;  /* 0x0000000e00007c0c */ /* 0x000fe2000bfc6070 */
[----:B------:R-:W2:Y:S01]  /*09f0*/  @P5 LDG.E.64 R28, desc[UR8][R18.64] ;  /* 0x00000008121c5981 */ /* 0x000ea2000c1e1b00 */
[----:B------:R-:W-:-:S02]  /*0a00*/  CS2R R24, SRZ ;  /* 0x0000000000187805 */ /* 0x000fc4000001ff00 */
[----:B------:R-:W-:Y:S02]  /*0a10*/  CS2R R26, SRZ ;  /* 0x00000000001a7805 */ /* 0x000fe4000001ff00 */
[----:B------:R-:W-:Y:S02]  /*0a20*/  ISETP.GE.AND.EX P6, PT, R36, UR15, PT, P6 ;  /* 0x0000000f24007c0c */ /* 0x000fe4000bfc6360 */
[----:B------:R-:W-:Y:S02]  /*0a30*/  @P0 IADD3 R9, R21, R9, RZ ;  /* 0x0000000915090210 */ /* 0x000fe40007ffe0ff */
[C---:B-1----:R-:W-:Y:S01]  /*0a40*/  @P0 LEA R16, P5, R20.reuse, R16, 0x2 ;  /* 0x0000001014100211 */ /* 0x042fe200078a10ff */
[----:B------:R0:W3:Y:S01]  /*0a50*/  @P3 LDG.E.64 R24, desc[UR8][R6.64] ;  /* 0x0000000806183981 */ /* 0x0000e2000c1e1b00 */
[----:B------:R-:W-:Y:S02]  /*0a60*/  ISETP.LT.U32.AND P6, PT, R43, 0x100, !P6 ;  /* 0x000001002b00780c */ /* 0x000fe400077c1070 */
[----:B------:R-:W-:-:S02]  /*0a70*/  @P0 LEA.HI.X R17, R20, R17, R9, 0x2, P5 ;  /* 0x0000001114110211 */ /* 0x000fc400028f1409 */
[----:B------:R-:W-:Y:S02]  /*0a80*/  CS2R R22, SRZ ;  /* 0x0000000000167805 */ /* 0x000fe4000001ff00 */
[----:B------:R-:W-:Y:S01]  /*0a90*/  ISETP.GE.U32.AND P5, PT, R38, UR14, PT ;  /* 0x0000000e26007c0c */ /* 0x000fe2000bfa6070 */
[----:B------:R-:W4:Y:S03]  /*0aa0*/  @P4 LDG.E.64 R26, desc[UR8][R14.64] ;  /* 0x000000080e1a4981 */ /* 0x000f26000c1e1b00 */
[----:B------:R-:W-:Y:S01]  /*0ab0*/  ISETP.GE.AND.EX P5, PT, R45, UR15, PT, P5 ;  /* 0x0000000f2d007c0c */ /* 0x000fe2000bfa6350 */
[----:B------:R1:W5:Y:S03]  /*0ac0*/  @P2 LDG.E.64 R22, desc[UR8][R10.64] ;  /* 0x000000080a162981 */ /* 0x000366000c1e1b00 */
[----:B------:R-:W-:Y:S01]  /*0ad0*/  ISETP.LT.U32.AND P5, PT, R43, 0x100, !P5 ;  /* 0x000001002b00780c */ /* 0x000fe20006fa1070 */
[----:B------:R-:W1:Y:S01]  /*0ae0*/  @P6 LDC.64 R8, c[0x0][0x270] ;  /* 0x00009c00ff086b82 */ /* 0x000e620000000a00 */
[----:B------:R-:W-:-:S07]  /*0af0*/  CS2R R20, SRZ ;  /* 0x0000000000147805 */ /* 0x000fce000001ff00 */
[----:B0-----:R-:W0:Y:S01]  /*0b00*/  @P6 LDC.64 R6, c[0x0][0x220] ;  /* 0x00008800ff066b82 */ /* 0x001e220000000a00 */
[----:B-1----:R-:W-:Y:S01]  /*0b10*/  CS2R R10, SRZ ;  /* 0x00000000000a7805 */ /* 0x002fe2000001ff00 */
[----:B------:R1:W2:Y:S05]  /*0b20*/  @P1 LDG.E.64 R20, desc[UR8][R12.64] ;  /* 0x000000080c141981 */ /* 0x0002aa000c1e1b00 */
[----:B------:R1:W2:Y:S01]  /*0b30*/  @P0 LDG.E.64 R10, desc[UR8][R16.64] ;  /* 0x00000008100a0981 */ /* 0x0002a2000c1e1b00 */
[----:B------:R-:W0:Y:S08]  /*0b40*/  @P5 LDC.64 R14, c[0x0][0x270] ;  /* 0x00009c00ff0e5b82 */ /* 0x000e300000000a00 */
[----:B-1----:R-:W1:Y:S01]  /*0b50*/  @P5 LDC.64 R12, c[0x0][0x220] ;  /* 0x00008800ff0c5b82 */ /* 0x002e620000000a00 */
[----:B------:R-:W-:Y:S01]  /*0b60*/  @P6 IMAD R18, R36, R8, RZ ;  /* 0x0000000824126224 */ /* 0x000fe200078e02ff */
[----:B------:R-:W-:-:S02]  /*0b70*/  @P6 MOV R16, R32 ;  /* 0x0000002000106202 */ /* 0x000fc40000000f00 */
[----:B------:R-:W-:Y:S01]  /*0b80*/  @P6 MOV R17, R31 ;  /* 0x0000001f00116202 */ /* 0x000fe20000000f00 */
[C---:B------:R-:W-:Y:S02]  /*0b90*/  @P6 IMAD R18, R0.reuse, R9, R18 ;  /* 0x0000000900126224 */ /* 0x040fe400078e0212 */
[----:B------:R-:W-:Y:S01]  /*0ba0*/  @P6 IMAD.WIDE.U32 R8, R0, R8, R16 ;  /* 0x0000000800086225 */ /* 0x000fe200078e0010 */
[----:B------:R-:W-:-:S04]  /*0bb0*/  @P5 MOV R16, R32 ;  /* 0x0000002000105202 */ /* 0x000fc80000000f00 */
[----:B------:R-:W-:Y:S02]  /*0bc0*/  @P6 IADD3 R18, R9, R18, RZ ;  /* 0x0000001209126210 */ /* 0x000fe40007ffe0ff */
[C---:B0-----:R-:W-:Y:S01]  /*0bd0*/  @P6 LEA R6, P0, R8.reuse, R6, 0x2 ;  /* 0x0000000608066211 */ /* 0x041fe200078010ff */
[-C--:B------:R-:W-:Y:S01]  /*0be0*/  @P5 IMAD R19, R45, R14.reuse, RZ ;  /* 0x0000000e2d135224 */ /* 0x080fe200078e02ff */
[----:B------:R-:W-:Y:S02]  /*0bf0*/  @P5 MOV R17, R31 ;  /* 0x0000001f00115202 */ /* 0x000fe40000000f00 */
[----:B------:R-:W-:Y:S02]  /*0c00*/  @P6 LEA.HI.X R7, R8, R7, R18, 0x2, P0 ;  /* 0x0000000708076211 */ /* 0x000fe400000f1412 */
[----:B------:R-:W-:Y:S01]  /*0c10*/  CS2R R8, SRZ ;  /* 0x0000000000087805 */ /* 0x000fe2000001ff00 */
[C---:B------:R-:W-:Y:S02]  /*0c20*/  @P5 IMAD R19, R38.reuse, R15, R19 ;  /* 0x0000000f26135224 */ /* 0x040fe400078e0213 */
[----:B------:R-:W-:-:S03]  /*0c30*/  @P5 IMAD.WIDE.U32 R14, R38, R14, R16 ;  /* 0x0000000e260e5225 */ /* 0x000fc600078e0010 */
[----:B------:R0:W2:Y:S02]  /*0c40*/  @P6 LDG.E.64 R8, desc[UR8][R6.64] ;  /* 0x0000000806086981 */ /* 0x0000a4000c1e1b00 */
[----:B------:R-:W-:Y:S02]  /*0c50*/  @P5 IADD3 R19, R15, R19, RZ ;  /* 0x000000130f135210 */ /* 0x000fe40007ffe0ff */
[C---:B-1----:R-:W-:Y:S01]  /*0c60*/  @P5 LEA R12, P0, R14.reuse, R12, 0x2 ;  /* 0x0000000c0e0c5211 */ /* 0x042fe200078010ff */
[----:B0-----:R-:W-:Y:S01]  /*0c70*/  HFMA2.MMA R7, -RZ, RZ, 0, 0 ;  /* 0x00000000ff077435 */ /* 0x001fe200000001ff */
[----:B------:R-:W-:Y:S02]  /*0c80*/  MOV R6, RZ ;  /* 0x000000ff00067202 */ /* 0x000fe40000000f00 */
[----:B------:R-:W-:-:S07]  /*0c90*/  @P5 LEA.HI.X R13, R14, R13, R19, 0x2, P0 ;  /* 0x0000000d0e0d5211 */ /* 0x000fce00000f1413 */
[----:B------:R3:W2:Y:S01]  /*0ca0*/  @P5 LDG.E.64 R6, desc[UR8][R12.64] ;  /* 0x000000080c065981 */ /* 0x0006a2000c1e1b00 */
[C---:B------:R-:W-:Y:S02]  /*0cb0*/  ISETP.GT.AND P0, PT, R44.reuse, 0x1e, PT ;  /* 0x0000001e2c00780c */ /* 0x040fe40003f04270 */
[----:B------:R-:W-:Y:S02]  /*0cc0*/  ISETP.NE.AND P6, PT, R44, RZ, PT ;  /* 0x000000ff2c00720c */ /* 0x000fe40003fc5270 */
[----:B------:R-:W-:Y:S01]  /*0cd0*/  ISETP.NE.AND P5, PT, R43, RZ, PT ;  /* 0x000000ff2b00720c */ /* 0x000fe20003fa5270 */
[----:B------:R-:W-:Y:S01]  /*0ce0*/  BSSY B0, `(.L_x_2924) ;  /* 0x000005b000007945 */ /* 0x000fe20003800000 */
[----:B---3--:R-:W-:Y:S01]  /*0cf0*/  FMUL.FTZ R13, R25, R25 ;  /* 0x00000019190d7220 */ /* 0x008fe20000410000 */
[----:B----4-:R-:W-:Y:S01]  /*0d00*/  FMUL.FTZ R15, R27, R27 ;  /* 0x0000001b1b0f7220 */ /* 0x010fe20000410000 */
[----:B------:R-:W-:-:S03]  /*0d10*/  FADD.FTZ R16, R26, R27 ;  /* 0x0000001b1a107221 */ /* 0x000fc60000010000 */
[----:B------:R-:W-:Y:S01]  /*0d20*/  FFMA.FTZ R14, R26, R26, R15 ;  /* 0x0000001a1a0e7223 */ /* 0x000fe2000001000f */
[C---:B------:R-:W-:Y:S01]  /*0d30*/  FADD.FTZ R15, R24.reuse, R25 ;  /* 0x00000019180f7221 */ /* 0x040fe20000010000 */
[----:B------:R-:W-:Y:S01]  /*0d40*/  FADD.FTZ R16, RZ, R16 ;  /* 0x00000010ff107221 */ /* 0x000fe20000010000 */
[----:B------:R-:W-:Y:S01]  /*0d50*/  FFMA.FTZ R13, R24, R24, R13 ;  /* 0x00000018180d7223 */ /* 0x000fe2000001000d */
[----:B------:R-:W-:Y:S01]  /*0d60*/  FADD.FTZ R14, RZ, R14 ;  /* 0x0000000eff0e7221 */ /* 0x000fe20000010000 */
[----:B-----5:R-:W-:Y:S01]  /*0d70*/  FMUL.FTZ R12, R23, R23 ;  /* 0x00000017170c7220 */ /* 0x020fe20000410000 */
[----:B------:R-:W-:Y:S01]  /*0d80*/  FADD.FTZ R15, R16, R15 ;  /* 0x0000000f100f7221 */ /* 0x000fe20000010000 */
[----:B------:R-:W-:Y:S01]  /*0d90*/  FADD.FTZ R16, R22, R23 ;  /* 0x0000001716107221 */ /* 0x000fe20000010000 */
[----:B------:R-:W-:Y:S01]  /*0da0*/  FADD.FTZ R13, R14, R13 ;  /* 0x0000000d0e0d7221 */ /* 0x000fe20000010000 */
[----:B------:R-:W-:Y:S02]  /*0db0*/  FFMA.FTZ R12, R22, R22, R12 ;  /* 0x00000016160c7223 */ /* 0x000fe4000001000c */
[----:B------:R-:W-:Y:S01]  /*0dc0*/  FADD.FTZ R15, R15, R16 ;  /* 0x000000100f0f7221 */ /* 0x000fe20000010000 */
[----:B--2---:R-:W-:Y:S01]  /*0dd0*/  FMUL.FTZ R14, R21, R21 ;  /* 0x00000015150e7220 */ /* 0x004fe20000410000 */
[----:B------:R-:W-:Y:S01]  /*0de0*/  FADD.FTZ R13, R13, R12 ;  /* 0x0000000c0d0d7221 */ /* 0x000fe20000010000 */
[C---:B------:R-:W-:Y:S01]  /*0df0*/  FADD.FTZ R16, R20.reuse, R21 ;  /* 0x0000001514107221 */ /* 0x040fe20000010000 */
[----:B------:R-:W-:Y:S01]  /*0e00*/  FMUL.FTZ R12, R29, R29 ;  /* 0x0000001d1d0c7220 */ /* 0x000fe20000410000 */
[----:B------:R-:W-:-:S02]  /*0e10*/  FFMA.FTZ R14, R20, R20, R14 ;  /* 0x00000014140e7223 */ /* 0x000fc4000001000e */
[----:B------:R-:W-:Y:S01]  /*0e20*/  FADD.FTZ R15, R15, R16 ;  /* 0x000000100f0f7221 */ /* 0x000fe20000010000 */
[C---:B------:R-:W-:Y:S01]  /*0e30*/  FFMA.FTZ R16, R28.reuse, R28, R12 ;  /* 0x0000001c1c107223 */ /* 0x040fe2000001000c */
[----:B------:R-:W-:Y:S01]  /*0e40*/  FADD.FTZ R14, R13, R14 ;  /* 0x0000000e0d0e7221 */ /* 0x000fe20000010000 */
[----:B------:R-:W-:Y:S01]  /*0e50*/  FADD.FTZ R13, R28, R29 ;  /* 0x0000001d1c0d7221 */ /* 0x000fe20000010000 */
[----:B------:R-:W-:Y:S02]  /*0e60*/  FMUL.FTZ R12, R11, R11 ;  /* 0x0000000b0b0c7220 */ /* 0x000fe40000410000 */
[----:B------:R-:W-:Y:S01]  /*0e70*/  FADD.FTZ R16, R14, R16 ;  /* 0x000000100e107221 */ /* 0x000fe20000010000 */
[----:B------:R-:W-:Y:S01]  /*0e80*/  FADD.FTZ R13, R15, R13 ;  /* 0x0000000d0f0d7221 */ /* 0x000fe20000010000 */
[C---:B------:R-:W-:Y:S01]  /*0e90*/  FADD.FTZ R14, R10.reuse, R11 ;  /* 0x0000000b0a0e7221 */ /* 0x040fe20000010000 */
[----:B------:R-:W-:-:S03]  /*0ea0*/  FFMA.FTZ R15, R10, R10, R12 ;  /* 0x0000000a0a0f7223 */ /* 0x000fc6000001000c */
[----:B------:R-:W-:Y:S01]  /*0eb0*/  FADD.FTZ R13, R13, R14 ;  /* 0x0000000e0d0d7221 */ /* 0x000fe20000010000 */
[----:B------:R-:W-:Y:S01]  /*0ec0*/  FADD.FTZ R15, R16, R15 ;  /* 0x0000000f100f7221 */ /* 0x000fe20000010000 */
[----:B------:R-:W-:Y:S01]  /*0ed0*/  FMUL.FTZ R12, R9, R9 ;  /* 0x00000009090c7220 */ /* 0x000fe20000410000 */
[----:B------:R-:W-:-:S03]  /*0ee0*/  FADD.FTZ R14, R8, R9 ;  /* 0x00000009080e7221 */ /* 0x000fc60000010000 */
[----:B------:R-:W-:Y:S01]  /*0ef0*/  FFMA.FTZ R12, R8, R8, R12 ;  /* 0x00000008080c7223 */ /* 0x000fe2000001000c */
[----:B------:R-:W-:-:S03]  /*0f00*/  FADD.FTZ R13, R13, R14 ;  /* 0x0000000e0d0d7221 */ /* 0x000fc60000010000 */
[----:B------:R-:W-:Y:S01]  /*0f10*/  FADD.FTZ R12, R15, R12 ;  /* 0x0000000c0f0c7221 */ /* 0x000fe20000010000 */
        /* <DEDUP_REMOVED lines=40> */
[----:B------:R-:W-:Y:S02]  /*11a0*/  FADD.FTZ R17, R37, R17 ;  /* 0x0000001125117221 */ /* 0x000fe40000010000 */
[----:B0-----:R-:W-:Y:S01]  /*11b0*/  LDS.64 R36, [UR6+0x40] ;  /* 0x00004006ff247984 */ /* 0x001fe20008000a00 */
[----:B------:R-:W-:Y:S01]  /*11c0*/  FADD.FTZ R16, R16, R18 ;  /* 0x0000001210107221 */ /* 0x000fe20000010000 */
[----:B------:R-:W-:-:S03]  /*11d0*/  FADD.FTZ R17, R17, R19 ;  /* 0x0000001311117221 */ /* 0x000fc60000010000 */
[----:B--2---:R-:W-:Y:S01]  /*11e0*/  FADD.FTZ R12, R16, R12 ;  /* 0x0000000c100c7221 */ /* 0x004fe20000010000 */
[----:B------:R-:W-:Y:S02]  /*11f0*/  FADD.FTZ R13, R17, R13 ;  /* 0x0000000d110d7221 */ /* 0x000fe40000010000 */
[----:B------:R-:W0:Y:S01]  /*1200*/  LDS.128 R16, [UR6+0x30] ;  /* 0x00003006ff107984 */ /* 0x000e220008000c00 */
        /* <DEDUP_REMOVED lines=8> */
.L_x_2925:
[----:B------:R-:W-:Y:S05]  /*1290*/  BSYNC B0 ;  /* 0x0000000000007941 */ /* 0x000fea0003800000 */
.L_x_2924:
        /* <DEDUP_REMOVED lines=21> */
[----:B------:R-:W-:Y:S01]  /*13f0*/  IMAD.WIDE.U32 R18, R13, 0x8, R16 ;  /* 0x000000080d127825 */ /* 0x000fe200078e0010 */
[----:B------:R-:W-:-:S04]  /*1400*/  MOV R13, UR6 ;  /* 0x00000006000d7c02 */ /* 0x000fc80008000f00 */
[----:B------:R-:W-:Y:S01]  /*1410*/  STG.E.64 desc[UR8][R18.64], R36 ;  /* 0x0000002412007986 */ /* 0x000fe2000c101b08 */
[----:B------:R-:W-:Y:S06]  /*1420*/  MEMBAR.ALL.GPU ;  /* 0x0000000000007992 */ /* 0x000fec000000a000 */
[----:B------:R-:W-:-:S00]  /*1430*/  ERRBAR ;  /* 0x00000000000079ab */ /* 0x000fc00000000000 */
[----:B------:R-:W-:Y:S06]  /*1440*/  CGAERRBAR ;  /* 0x00000000000075ab */ /* 0x000fec0000000000 */
[----:B------:R1:W-:Y:S02]  /*1450*/  REDG.E.ADD.S32.STRONG.GPU desc[UR8][R14.64], R13 ;  /* 0x0000000d0e00798e */ /* 0x0003e4000c10e388 */
[----:B-1----:R-:W-:-:S04]  /*1460*/  SEL R13, R12, RZ, !P0 ;  /* 0x000000ff0c0d7207 */ /* 0x002fc80004000000 */
[----:B------:R-:W-:-:S13]  /*1470*/  ISETP.NE.AND P0, PT, R13, -0x1, PT ;  /* 0xffffffff0d00780c */ /* 0x000fda0003f05270 */
[----:B------:R-:W-:Y:S05]  /*1480*/  @!P0 BRA `(.L_x_2927) ;  /* 0x0000000000148947 */ /* 0x000fea0003800000 */
.L_x_2928:
[----:B------:R-:W2:Y:S04]  /*1490*/  LDG.E.STRONG.GPU R18, desc[UR8][R14.64] ;  /* 0x000000080e127981 */ /* 0x000ea8000c1ef900 */
[----:B--2---:R-:W-:Y:S01]  /*14a0*/  CCTL.IVALL ;  /* 0x00000000ff00798f */ /* 0x004fe20002000000 */
[----:B------:R-:W-:Y:S05]  /*14b0*/  YIELD ;  /* 0x0000000000007946 */ /* 0x000fea0003800000 */
[----:B------:R-:W-:-:S13]  /*14c0*/  ISETP.NE.AND P0, PT, R18, R13, PT ;  /* 0x0000000d1200720c */ /* 0x000fda0003f05270 */
[----:B------:R-:W-:Y:S05]  /*14d0*/  @P0 BRA `(.L_x_2928) ;  /* 0xfffffffc00ec0947 */ /* 0x000fea000383ffff */
.L_x_2927:
        /* <DEDUP_REMOVED lines=17> */
.L_x_2932:
        /* <DEDUP_REMOVED lines=115> */
.L_x_2931:
[----:B------:R-:W-:-:S13]  /*1d20*/  ISETP.GT.AND P6, PT, R13, 0x4, PT ;  /* 0x000000040d00780c */ /* 0x000fda0003fc4270 */
[----:B------:R-:W-:Y:S05]  /*1d30*/  @!P6 BRA `(.L_x_2933) ;  /* 0x0000000000ece947 */ /* 0x000fea0003800000 */
[----:B------:R-:W-:-:S13]  /*1d40*/  ISETP.EQ.OR P0, PT, R14, UR10, P5 ;  /* 0x0000000a0e007c0c */ /* 0x000fda000af02670 */
[----:B------:R-:W-:-:S04]  /*1d50*/  @!P0 IMAD R18, R14, UR11, R5 ;  /* 0x0000000b0e128c24 */ /* 0x000fc8000f8e0205 */
[----:B------:R-:W-:-:S06]  /*1d60*/  @!P0 IMAD.WIDE.U32 R18, R18, 0x8, R16 ;  /* 0x0000000812128825 */ /* 0x000fcc00078e0010 */
[----:B------:R-:W0:Y:S01]  /*1d70*/  @!P0 LDG.E.64 R18, desc[UR8][R18.64] ;  /* 0x0000000812128981 */ /* 0x000e22000c1e1b00 */
[----:B------:R-:W-:-:S04]  /*1d80*/  IADD3 R15, R14, 0x1, RZ ;  /* 0x000000010e0f7810 */ /* 0x000fc80007ffe0ff */
[----:B------:R-:W-:Y:S01]  /*1d90*/  ISETP.EQ.OR P6, PT, R15, UR10, P5 ;  /* 0x0000000a0f007c0c */ /* 0x000fe2000afc2670 */
[----:B0-----:R-:W-:-:S12]  /*1da0*/  @!P0 FADD.FTZ R36, R36, R18 ;  /* 0x0000001224248221 */ /* 0x001fd80000010000 */
[----:B------:R-:W-:Y:S02]  /*1db0*/  @!P6 IMAD R18, R15, UR11, R5 ;  /* 0x0000000b0f12ec24 */ /* 0x000fe4000f8e0205 */
[----:B------:R-:W-:Y:S02]  /*1dc0*/  @!P0 FADD.FTZ R37, R37, R19 ;  /* 0x0000001325258221 */ /* 0x000fe40000010000 */
        /* <DEDUP_REMOVED lines=50> */
.L_x_2933:
[----:B------:R-:W-:-:S13]  /*20f0*/  ISETP.NE.OR P0, PT, R13, RZ, P0 ;  /* 0x000000ff0d00720c */ /* 0x000fda0000705670 */
[----:B------:R-:W-:Y:S05]  /*2100*/  @!P0 BRA `(.L_x_2929) ;  /* 0x00000000007c8947 */ /* 0x000fea0003800000 */
.L_x_2930:
        /* <DEDUP_REMOVED lines=19> */
[----:B------:R-:W-:Y:S02]  /*2240*/  ISETP.EQ.OR P6, PT, R15, UR10, P5 ;  /* 0x0000000a0f007c0c */ /* 0x000fe4000afc2670 */
[----:B------:R-:W-:Y:S01]  /*2250*/  IADD3 R13, R13, -0x4, RZ ;  /* 0xfffffffc0d0d7810 */ /* 0x000fe20007ffe0ff */
[----:B--2---:R-:W-:-:S10]  /*2260*/  @!P0 FADD.FTZ R36, R36, R18 ;  /* 0x0000001224248221 */ /* 0x004fd40000010000 */
[----:B------:R-:W-:Y:S02]  /*2270*/  @!P6 IMAD R18, R15, UR11, R5 ;  /* 0x0000000b0f12ec24 */ /* 0x000fe4000f8e0205 */
[----:B------:R-:W-:Y:S02]  /*2280*/  @!P0 FADD.FTZ R37, R37, R19 ;  /* 0x0000001325258221 */ /* 0x000fe40000010000 */
[----:B------:R-:W-:-:S06]  /*2290*/  @!P6 IMAD.WIDE.U32 R18, R18, 0x8, R16 ;  /* 0x000000081212e825 */ /* 0x000fcc00078e0010 */
[----:B------:R-:W2:Y:S01]  /*22a0*/  @!P6 LDG.E.64 R18, desc[UR8][R18.64] ;  /* 0x000000081212e981 */ /* 0x000ea2000c1e1b00 */
[----:B------:R-:W-:Y:S02]  /*22b0*/  ISETP.NE.AND P0, PT, R13, RZ, PT ;  /* 0x000000ff0d00720c */ /* 0x000fe40003f05270 */
[----:B------:R-:W-:Y:S01]  /*22c0*/  IADD3 R14, R14, 0x4, RZ ;  /* 0x000000040e0e7810 */ /* 0x000fe20007ffe0ff */
[----:B--2---:R-:W-:Y:S01]  /*22d0*/  @!P6 FADD.FTZ R36, R36, R18 ;  /* 0x000000122424e221 */ /* 0x004fe20000010000 */
[----:B------:R-:W-:-:S09]  /*22e0*/  @!P6 FADD.FTZ R37, R37, R19 ;  /* 0x000000132525e221 */ /* 0x000fd20000010000 */
[----:B------:R-:W-:Y:S05]  /*22f0*/  @P0 BRA `(.L_x_2930) ;  /* 0xfffffffc00840947 */ /* 0x000fea000383ffff */
.L_x_2929:
        /* <DEDUP_REMOVED lines=11> */
.L_x_2935:
[----:B------:R-:W-:Y:S05]  /*23b0*/  BSYNC B0 ;  /* 0x0000000000007941 */ /* 0x000fea0003800000 */
.L_x_2934:
        /* <DEDUP_REMOVED lines=16> */
.L_x_2926:
        /* <DEDUP_REMOVED lines=9> */
[C---:B------:R-:W-:Y:S01]  /*2550*/  SHF.L.U32 R16, R34.reuse, 0x2, RZ ;  /* 0x0000000222107819 */ /* 0x040fe200000006ff */
[----:B------:R-:W-:Y:S01]  /*2560*/  ULDC.64 UR18, c[0x0][0x230] ;  /* 0x00008c0000127ab9 */ /* 0x000fe20000000a00 */
[----:B------:R-:W-:-:S09]  /*2570*/  SHF.L.U64.HI R34, R34, 0x2, R35 ;  /* 0x0000000222227819 */ /* 0x000fd20000010223 */
[----:B------:R-:W2:Y:S01]  /*2580*/  @!P0 LDC.64 R12, c[0x0][0x218] ;  /* 0x00008600ff0c8b82 */ /* 0x000ea20000000a00 */
[----:B------:R-:W-:Y:S01]  /*2590*/  @!P0 FMUL.FTZ R15, R37, UR14 ;  /* 0x0000000e250f8c20 */ /* 0x000fe20008410000 */
[----:B-1----:R-:W-:-:S09]  /*25a0*/  ULEA UR6, UR7, UR6, 0x18 ;  /* 0x0000000607067291 */ /* 0x002fd2000f8ec03f */
[----:B------:R-:W-:Y:S01]  /*25b0*/  @!P5 STS.64 [UR6+0x50], R36 ;  /* 0x00005024ff00d988 */ /* 0x000fe20008000a06 */
[----:B--2---:R-:W-:-:S04]  /*25c0*/  @!P0 IMAD.WIDE R12, R14, 0x8, R12 ;  /* 0x000000080e0c8825 */ /* 0x004fc800078e020c */
[----:B------:R-:W-:-:S05]  /*25d0*/  @!P0 FMUL.FTZ R14, R36, UR14 ;  /* 0x0000000e240e8c20 */ /* 0x000fca0008410000 */
[----:B------:R1:W-:Y:S01]  /*25e0*/  @!P0 STG.E.64 desc[UR8][R12.64], R14 ;  /* 0x0000000e0c008986 */ /* 0x0003e2000c101b08 */
[----:B------:R-:W-:Y:S01]  /*25f0*/  BAR.SYNC.DEFER_BLOCKING 0x0 ;  /* 0x0000000000007b1d */ /* 0x000fe20000010000 */
[C---:B-1----:R-:W-:Y:S02]  /*2600*/  IADD3 R14, P0, R16.reuse, UR16, RZ ;  /* 0x00000010100e7c10 */ /* 0x042fe4000ff1e0ff */
[----:B------:R-:W-:Y:S02]  /*2610*/  IADD3 R16, P6, R16, UR18, RZ ;  /* 0x0000001210107c10 */ /* 0x000fe4000ffde0ff */
[C---:B------:R-:W-:Y:S02]  /*2620*/  IADD3.X R15, R34.reuse, UR17, RZ, P0, !PT ;  /* 0x00000011220f7c10 */ /* 0x040fe400087fe4ff */
[----:B------:R-:W-:-:S04]  /*2630*/  IADD3.X R17, R34, UR19, RZ, P6, !PT ;  /* 0x0000001322117c10 */ /* 0x000fc8000b7fe4ff */
[----:B------:R-:W2:Y:S04]  /*2640*/  LDG.E.64 R14, desc[UR8][R14.64] ;  /* 0x000000080e0e7981 */ /* 0x000ea8000c1e1b00 */
[----:B------:R-:W2:Y:S01]  /*2650*/  LDG.E.64 R16, desc[UR8][R16.64] ;  /* 0x0000000810107981 */ /* 0x000ea2000c1e1b00 */
[----:B------:R-:W-:-:S03]  /*2660*/  ISETP.NE.AND P6, PT, RZ, UR12, PT ;  /* 0x0000000cff007c0c */ /* 0x000fc6000bfc5270 */
[----:B------:R-:W1:Y:S02]  /*2670*/  LDS.64 R12, [UR6+0x50] ;  /* 0x00005006ff0c7984 */ /* 0x000e640008000a00 */
[----:B-1----:R-:W-:-:S04]  /*2680*/  FMUL.FTZ R12, R12, UR14 ;  /* 0x0000000e0c0c7c20 */ /* 0x002fc80008410000 */
[C---:B------:R-:W-:Y:S01]  /*2690*/  FMUL.FTZ R18, R12.reuse, R12 ;  /* 0x0000000c0c127220 */ /* 0x040fe20000410000 */
[C---:B------:R-:W-:Y:S01]  /*26a0*/  FADD.FTZ R26, -R12.reuse, R26 ;  /* 0x0000001a0c1a7221 */ /* 0x040fe20000010100 */
[C---:B------:R-:W-:Y:S01]  /*26b0*/  FADD.FTZ R27, -R12.reuse, R27 ;  /* 0x0000001b0c1b7221 */ /* 0x040fe20000010100 */
[C---:B------:R-:W-:Y:S01]  /*26c0*/  FADD.FTZ R35, -R12.reuse, R24 ;  /* 0x000000180c237221 */ /* 0x040fe20000010100 */
[----:B------:R-:W-:Y:S01]  /*26d0*/  FFMA.FTZ R13, R13, UR14, -R18 ;  /* 0x0000000e0d0d7c23 */ /* 0x000fe20008010812 */
[----:B------:R-:W-:-:S04]  /*26e0*/  FADD.FTZ R34, -R12, R25 ;  /* 0x000000190c227221 */ /* 0x000fc80000010100 */
[----:B------:R-:W-:-:S13]  /*26f0*/  FSETP.GTU.FTZ.AND P0, PT, R13, RZ, PT ;  /* 0x000000ff0d00720b */ /* 0x000fda0003f1c000 */
[----:B------:R-:W1:Y:S02]  /*2700*/  @P0 LDC R18, c[0x0][0x238] ;  /* 0x00008e00ff120b82 */ /* 0x000e640000000800 */
[----:B-1----:R-:W-:Y:S01]  /*2710*/  @P0 FADD.FTZ R18, R13, R18 ;  /* 0x000000120d120221 */ /* 0x002fe20000010000 */
[----:B------:R-:W-:-:S10]  /*2720*/  HFMA2.MMA R13, -RZ, RZ, 1.875, 0 ;  /* 0x3f800000ff0d7435 */ /* 0x000fd400000001ff */
[----:B------:R-:W1:Y:S02]  /*2730*/  @P0 MUFU.RSQ R13, R18 ;  /* 0x00000012000d0308 */ /* 0x000e640000001400 */
[-C--:B-1----:R-:W-:Y:S01]  /*2740*/  FMUL.FTZ R26, R26, R13.reuse ;  /* 0x0000000d1a1a7220 */ /* 0x082fe20000410000 */
[-C--:B------:R-:W-:Y:S01]  /*2750*/  FMUL.FTZ R27, R27, R13.reuse ;  /* 0x0000000d1b1b7220 */ /* 0x080fe20000410000 */
[-C--:B------:R-:W-:Y:S01]  /*2760*/  FMUL.FTZ R35, R35, R13.reuse ;  /* 0x0000000d23237220 */ /* 0x080fe20000410000 */
[----:B------:R-:W-:Y:S01]  /*2770*/  FMUL.FTZ R34, R34, R13 ;  /* 0x0000000d22227220 */ /* 0x000fe20000410000 */
[----:B--2---:R-:W-:Y:S01]  /*2780*/  FFMA.FTZ R18, R14, R26, R16 ;  /* 0x0000001a0e127223 */ /* 0x004fe20000010010 */
        /* <DEDUP_REMOVED lines=12> */
.L_x_2936:
[----:B------:R-:W-:Y:S04]  /*2850*/  BSSY B0, `(.L_x_2937) ;  /* 0x000000e000007945 */ /* 0x000fe80003800000 */
[----:B------:R-:W-:Y:S05]  /*2860*/  @!P4 BRA `(.L_x_2938) ;  /* 0x000000000030c947 */ /* 0x000fea0003800000 */
        /* <DEDUP_REMOVED lines=11> */
[----:B------:R1:W-:Y:S04]  /*2920*/  STG.E.64 desc[UR8][R26.64], R18 ;  /* 0x000000121a007986 */ /* 0x0003e8000c101b08 */
.L_x_2938:
[----:B------:R-:W-:Y:S05]  /*2930*/  BSYNC B0 ;  /* 0x0000000000007941 */ /* 0x000fea0003800000 */
.L_x_2937:
[----:B------:R-:W-:Y:S01]  /*2940*/  ULDC.64 UR14, c[0x0][0x278] ;  /* 0x00009e00000e7ab9 */ /* 0x000fe20000000a00 */
[----:B------:R-:W-:Y:S01]  /*2950*/  FADD.FTZ R22, -R12, R22 ;  /* 0x000000160c167221 */ /* 0x000fe20000010100 */
[----:B-1----:R-:W-:Y:S01]  /*2960*/  FFMA.FTZ R18, R14, R35, R16 ;  /* 0x000000230e127223 */ /* 0x002fe20000010010 */
[----:B------:R-:W-:Y:S01]  /*2970*/  FFMA.FTZ R19, R15, R34, R17 ;  /* 0x000000220f137223 */ /* 0x000fe20000010011 */
[----:B------:R-:W-:Y:S06]  /*2980*/  @!P6 BRA `(.L_x_2939) ;  /* 0x000000000028e947 */ /* 0x000fec0003800000 */
[----:B------:R-:W-:Y:S01]  /*2990*/  FMUL.FTZ R24, R19, -1.4426950216293334961 ;  /* 0xbfb8aa3b13187820 */ /* 0x000fe20000410000 */
[----:B------:R-:W-:-:S04]  /*29a0*/  FMUL.FTZ R26, R18, -1.4426950216293334961 ;  /* 0xbfb8aa3b121a7820 */ /* 0x000fc80000410000 */
        /* <DEDUP_REMOVED lines=8> */
.L_x_2939:
        /* <DEDUP_REMOVED lines=14> */
.L_x_2941:
[----:B------:R-:W-:Y:S05]  /*2b10*/  BSYNC B0 ;  /* 0x0000000000007941 */ /* 0x000fea0003800000 */
.L_x_2940:
[C---:B-1----:R-:W-:Y:S01]  /*2b20*/  FADD.FTZ R18, -R12.reuse, R23 ;  /* 0x000000170c127221 */ /* 0x042fe20000010100 */
[----:B------:R-:W-:Y:S01]  /*2b30*/  FADD.FTZ R24, -R12, R20 ;  /* 0x000000140c187221 */ /* 0x000fe20000010100 */
[-C--:B------:R-:W-:Y:S01]  /*2b40*/  FMUL.FTZ R19, R22, R13.reuse ;  /* 0x0000000d16137220 */ /* 0x080fe20000410000 */
[----:B------:R-:W-:Y:S01]  /*2b50*/  FADD.FTZ R26, -R12, R21 ;  /* 0x000000150c1a7221 */ /* 0x000fe20000010100 */
[-C--:B------:R-:W-:Y:S01]  /*2b60*/  FMUL.FTZ R20, R18, R13.reuse ;  /* 0x0000000d12147220 */ /* 0x080fe20000410000 */
[----:B------:R-:W-:Y:S01]  /*2b70*/  FMUL.FTZ R25, R24, R13 ;  /* 0x0000000d18197220 */ /* 0x000fe20000410000 */
[----:B------:R-:W-:Y:S01]  /*2b80*/  FFMA.FTZ R18, R14, R19, R16 ;  /* 0x000000130e127223 */ /* 0x000fe20000010010 */
[----:B------:R-:W-:Y:S01]  /*2b90*/  ISETP.GE.U32.AND P0, PT, R3, UR14, PT ;  /* 0x0000000e03007c0c */ /* 0x000fe2000bf06070 */
[----:B------:R-:W-:Y:S01]  /*2ba0*/  FMUL.FTZ R24, R26, R13 ;  /* 0x0000000d1a187220 */ /* 0x000fe20000410000 */
[----:B------:R-:W-:Y:S01]  /*2bb0*/  FFMA.FTZ R19, R15, R20, R17 ;  /* 0x000000140f137223 */ /* 0x000fe20000010011 */
[----:B------:R-:W-:Y:S10]  /*2bc0*/  @!P6 BRA `(.L_x_2942) ;  /* 0x000000000028e947 */ /* 0x000ff40003800000 */
        /* <DEDUP_REMOVED lines=10> */
.L_x_2942:
        /* <DEDUP_REMOVED lines=14> */
.L_x_2944:
[----:B------:R-:W-:Y:S05]  /*2d50*/  BSYNC B0 ;  /* 0x0000000000007941 */ /* 0x000fea0003800000 */
.L_x_2943:
[----:B-1----:R-:W-:Y:S01]  /*2d60*/  FFMA.FTZ R18, R14, R25, R16 ;  /* 0x000000190e127223 */ /* 0x002fe20000010010 */
        /* <DEDUP_REMOVED lines=12> */
.L_x_2945:
        /* <DEDUP_REMOVED lines=14> */
.L_x_2947:
[----:B------:R-:W-:Y:S05]  /*2f10*/  BSYNC B0 ;  /* 0x0000000000007941 */ /* 0x000fea0003800000 */
.L_x_2946:
[C---:B------:R-:W-:Y:S01]  /*2f20*/  FADD.FTZ R28, -R12.reuse, R28 ;  /* 0x0000001c0c1c7221 */ /* 0x040fe20000010100 */
[----:B------:R-:W-:Y:S01]  /*2f30*/  SHF.R.S32.HI R26, RZ, 0x1f, R3 ;  /* 0x0000001fff1a7819 */ /* 0x000fe20000011403 */
[----:B-1----:R-:W-:Y:S01]  /*2f40*/  FADD.FTZ R18, -R12, R29 ;  /* 0x0000001d0c127221 */ /* 0x002fe20000010100 */
[----:B------:R-:W-:Y:S01]  /*2f50*/  ISETP.GE.U32.AND P5, PT, R2, UR14, PT ;  /* 0x0000000e02007c0c */ /* 0x000fe2000bfa6070 */
[-C--:B------:R-:W-:Y:S01]  /*2f60*/  FMUL.FTZ R19, R28, R13.reuse ;  /* 0x0000000d1c137220 */ /* 0x080fe20000410000 */
[----:B------:R-:W-:Y:S01]  /*2f70*/  SHF.R.S32.HI R25, RZ, 0x1f, R2 ;  /* 0x0000001fff197819 */ /* 0x000fe20000011402 */
[----:B------:R-:W-:Y:S01]  /*2f80*/  FMUL.FTZ R20, R18, R13 ;  /* 0x0000000d12147220 */ /* 0x000fe20000410000 */
[----:B------:R-:W-:Y:S01]  /*2f90*/  ISETP.GE.AND.EX P0, PT, R26, UR15, PT, P0 ;  /* 0x0000000f1a007c0c */ /* 0x000fe2000bf06300 */
[----:B------:R-:W-:Y:S01]  /*2fa0*/  FFMA.FTZ R18, R14, R19, R16 ;  /* 0x000000130e127223 */ /* 0x000fe20000010010 */
[----:B------:R-:W-:Y:S01]  /*2fb0*/  ISETP.GE.AND.EX P5, PT, R25, UR15, PT, P5 ;  /* 0x0000000f19007c0c */ /* 0x000fe2000bfa6350 */
[----:B------:R-:W-:Y:S01]  /*2fc0*/  FADD.FTZ R10, -R12, R10 ;  /* 0x0000000a0c0a7221 */ /* 0x000fe20000010100 */
[----:B------:R-:W-:Y:S01]  /*2fd0*/  ISETP.LT.U32.AND P0, PT, R43, 0x100, !P0 ;  /* 0x000001002b00780c */ /* 0x000fe20004701070 */
[----:B------:R-:W-:Y:S01]  /*2fe0*/  FFMA.FTZ R19, R15, R20, R17 ;  /* 0x000000140f137223 */ /* 0x000fe20000010011 */
[----:B------:R-:W-:Y:S11]  /*2ff0*/  @!P6 BRA `(.L_x_2948) ;  /* 0x000000000028e947 */ /* 0x000ff60003800000 */
        /* <DEDUP_REMOVED lines=10> */
.L_x_2948:
        /* <DEDUP_REMOVED lines=13> */
.L_x_2950:
[----:B------:R-:W-:Y:S05]  /*3170*/  BSYNC B0 ;  /* 0x0000000000007941 */ /* 0x000fea0003800000 */
.L_x_2949:
[----:B-1----:R-:W-:Y:S01]  /*3180*/  FADD.FTZ R18, -R12, R11 ;  /* 0x0000000b0c127221 */ /* 0x002fe20000010100 */
[-C--:B------:R-:W-:Y:S01]  /*3190*/  FMUL.FTZ R11, R10, R13.reuse ;  /* 0x0000000d0a0b7220 */ /* 0x080fe20000410000 */
[----:B------:R-:W-:Y:S02]  /*31a0*/  ISETP.GE.U32.AND P0, PT, R0, UR14, PT ;  /* 0x0000000e00007c0c */ /* 0x000fe4000bf06070 */
[----:B------:R-:W-:Y:S01]  /*31b0*/  FMUL.FTZ R18, R18, R13 ;  /* 0x0000000d12127220 */ /* 0x000fe20000410000 */
[----:B------:R-:W-:Y:S01]  /*31c0*/  FFMA.FTZ R10, R14, R11, R16 ;  /* 0x0000000b0e0a7223 */ /* 0x000fe20000010010 */
[----:B------:R-:W-:Y:S02]  /*31d0*/  ISETP.LT.U32.AND P5, PT, R43, 0x100, !P5 ;  /* 0x000001002b00780c */ /* 0x000fe40006fa1070 */
        /* <DEDUP_REMOVED lines=12> */
.L_x_2951:
        /* <DEDUP_REMOVED lines=13> */
.L_x_2953:
[----:B------:R-:W-:Y:S05]  /*3370*/  BSYNC B0 ;  /* 0x0000000000007941 */ /* 0x000fea0003800000 */
.L_x_2952:
[C---:B------:R-:W-:Y:S01]  /*3380*/  FADD.FTZ R8, -R12.reuse, R8 ;  /* 0x000000080c087221 */ /* 0x040fe20000010100 */
[C---:B-1----:R-:W-:Y:S01]  /*3390*/  FADD.FTZ R10, -R12.reuse, R9 ;  /* 0x000000090c0a7221 */ /* 0x042fe20000010100 */
[C---:B------:R-:W-:Y:S01]  /*33a0*/  FADD.FTZ R6, -R12.reuse, R6 ;  /* 0x000000060c067221 */ /* 0x040fe20000010100 */
[----:B------:R-:W-:Y:S01]  /*33b0*/  SHF.R.S32.HI R18, RZ, 0x1f, R0 ;  /* 0x0000001fff127819 */ /* 0x000fe20000011400 */
[----:B------:R-:W-:Y:S01]  /*33c0*/  FADD.FTZ R12, -R12, R7 ;  /* 0x000000070c0c7221 */ /* 0x000fe20000010100 */
[----:B------:R-:W-:Y:S01]  /*33d0*/  ISETP.GE.U32.AND P5, PT, R38, UR14, PT ;  /* 0x0000000e26007c0c */ /* 0x000fe2000bfa6070 */
[-C--:B------:R-:W-:Y:S01]  /*33e0*/  FMUL.FTZ R7, R8, R13.reuse ;  /* 0x0000000d08077220 */ /* 0x080fe20000410000 */
[-C--:B------:R-:W-:Y:S01]  /*33f0*/  FMUL.FTZ R9, R6, R13.reuse ;  /* 0x0000000d06097220 */ /* 0x080fe20000410000 */
[----:B------:R-:W-:Y:S01]  /*3400*/  ISETP.GE.AND.EX P0, PT, R18, UR15, PT, P0 ;  /* 0x0000000f12007c0c */ /* 0x000fe2000bf06300 */
[-C--:B------:R-:W-:Y:S01]  /*3410*/  FMUL.FTZ R12, R12, R13.reuse ;  /* 0x0000000d0c0c7220 */ /* 0x080fe20000410000 */
[----:B------:R-:W-:Y:S01]  /*3420*/  ISETP.GE.AND.EX P5, PT, R45, UR15, PT, P5 ;  /* 0x0000000f2d007c0c */ /* 0x000fe2000bfa6350 */
[----:B------:R-:W-:Y:S01]  /*3430*/  FMUL.FTZ R10, R10, R13 ;  /* 0x0000000d0a0a7220 */ /* 0x000fe20000410000 */
[C-C-:B------:R-:W-:Y:S01]  /*3440*/  FFMA.FTZ R8, R14.reuse, R7, R16.reuse ;  /* 0x000000070e087223 */ /* 0x140fe20000010010 */
[----:B------:R-:W-:Y:S01]  /*3450*/  FFMA.FTZ R6, R14, R9, R16 ;  /* 0x000000090e067223 */ /* 0x000fe20000010010 */
[----:B------:R-:W-:Y:S01]  /*3460*/  ISETP.LT.U32.AND P0, PT, R43, 0x100, !P0 ;  /* 0x000001002b00780c */ /* 0x000fe20004701070 */
[--C-:B------:R-:W-:Y:S01]  /*3470*/  FFMA.FTZ R7, R15, R12, R17.reuse ;  /* 0x0000000c0f077223 */ /* 0x100fe20000010011 */
        /* <DEDUP_REMOVED lines=13> */
.L_x_2954:
        /* <DEDUP_REMOVED lines=13> */
.L_x_2956:
[----:B------:R-:W-:Y:S05]  /*3620*/  BSYNC B0 ;  /* 0x0000000000007941 */ /* 0x000fea0003800000 */
.L_x_2955:
        /* <DEDUP_REMOVED lines=11> */
.L_x_2957:
[----:B------:R-:W-:Y:S04]  /*36e0*/  BSSY B0, `(.L_x_2958) ;  /* 0x000000d000007945 */ /* 0x000fe80003800000 */
[----:B------:R-:W-:Y:S05]  /*36f0*/  @!P5 BRA `(.L_x_2959) ;  /* 0x00000000002cd947 */ /* 0x000fea0003800000 */
[----:B------:R-:W-:Y:S01]  /*3700*/  ULDC.64 UR6, c[0x0][0x270] ;  /* 0x00009c0000067ab9 */ /* 0x000fe20000000a00 */
[----:B-1----:R-:W-:Y:S01]  /*3710*/  MOV R8, R32 ;  /* 0x0000002000087202 */ /* 0x002fe20000000f00 */
        /* <DEDUP_REMOVED lines=9> */
.L_x_2959:
[----:B------:R-:W-:Y:S05]  /*37b0*/  BSYNC B0 ;  /* 0x0000000000007941 */ /* 0x000fea0003800000 */
.L_x_2958:
[----:B------:R-:W-:Y:S02]  /*37c0*/  UIADD3 UR13, UR11, UR13, URZ ;  /* 0x0000000d0b0d7290 */ /* 0x000fe4000fffe03f */
[----:B------:R-:W-:Y:S02]  /*37d0*/  UIADD3 UR4, UR4, 0x1, URZ ;  /* 0x0000000104047890 */ /* 0x000fe4000fffe03f */
[----:B------:R-:W-:-:S06]  /*37e0*/  UISETP.GE.AND UP0, UPT, UR13, UR5, UPT ;  /* 0x000000050d00728c */ /* 0x000fcc000bf06270 */
[----:B------:R-:W-:-:S13]  /*37f0*/  PLOP3.LUT P0, PT, PT, PT, UP0, 0x80, 0x0 ;  /* 0x000000000000781c */ /* 0x000fda0003f0f008 */
[----:B------:R-:W-:Y:S05]  /*3800*/  @!P0 BRA `(.L_x_2960) ;  /* 0xffffffc800c88947 */ /* 0x000fea000383ffff */
[----:B------:R-:W-:Y:S05]  /*3810*/  EXIT ;  /* 0x000000000000794d */ /* 0x000fea0003800000 */
.L_x_2961:
        /* <DEDUP_REMOVED lines=14> */
.L_x_3358:


//--------------------- .text._Z35group_norm_nhwc_fwd_one_pass_kernelI11Fp32IOFp32WLi512ELi16ELi256EEv26Group_norm_nhwc_fwd_params --------------------------
	.section	.text._Z35group_norm_nhwc_fwd_one_pass_kernelI11Fp32IOFp32WLi512ELi16ELi256EEv26Group_norm_nhwc_fwd_params,"ax",@progbits
	.align	128
        .global         _Z35group_norm_nhwc_fwd_one_pass_kernelI11Fp32IOFp32WLi512ELi16ELi256EEv26Group_norm_nhwc_fwd_params
        .type           _Z35group_norm_nhwc_fwd_one_pass_kernelI11Fp32IOFp32WLi512ELi16ELi256EEv26Group_norm_nhwc_fwd_params,@function
        .size           _Z35group_norm_nhwc_fwd_one_pass_kernelI11Fp32IOFp32WLi512ELi16ELi256EEv26Group_norm_nhwc_fwd_params,(.L_x_3359 - _Z35group_norm_nhwc_fwd_one_pass_kernelI11Fp32IOFp32WLi512ELi16ELi256EEv26Group_norm_nhwc_fwd_params)
        .other          _Z35group_norm_nhwc_fwd_one_pass_kernelI11Fp32IOFp32WLi512ELi16ELi256EEv26Group_norm_nhwc_fwd_params,@"STO_CUDA_ENTRY STV_DEFAULT"
_Z35group_norm_nhwc_fwd_one_pass_kernelI11Fp32IOFp32WLi512ELi16ELi256EEv26Group_norm_nhwc_fwd_params:
.text._Z35group_norm_nhwc_fwd_one_pass_kernelI11Fp32IOFp32WLi512ELi16ELi256EEv26Group_norm_nhwc_fwd_params:
        /* <DEDUP_REMOVED lines=9> */
[----:B------:R-:W-:Y:S01]  /*0090*/  ULDC.U8 UR10, c[0x0][0x28c] ;  /* 0x0000a300000a7ab9 */ /* 0x000fe20000000000 */
[----:B------:R-:W-:Y:S01]  /*00a0*/  ULDC.64 UR8, c[0x0][0x208] ;  /* 0x0000820000087ab9 */ /* 0x000fe20000000a00 */
[----:B------:R-:W1:Y:S08]  /*00b0*/  S2R R2, SR_LANEID ;  /* 0x0000000000027919 */ /* 0x000e700000000000 */
.L_x_3019:
[----:B--234-:R-:W2:Y:S01]  /*00c0*/  LDC R10, c[0x0][0x288] ;  /* 0x0000a200ff0a7b82 */ /* 0x01cea20000000800 */
[----:B------:R-:W-:Y:S01]  /*00d0*/  IABS R11, R3 ;  /* 0x00000003000b7213 */ /* 0x000fe20000000000 */
[----:B------:R-:W-:Y:S01]  /*00e0*/  ULDC.64 UR12, c[0x0][0x278] ;  /* 0x00009e00000c7ab9 */ /* 0x000fe20000000a00 */
[----:B0-----:R-:W-:Y:S01]  /*00f0*/  ISETP.GT.U32.AND P6, PT, R0, 0xff, PT ;  /* 0x000000ff0000780c */ /* 0x001fe20003fc4070 */
[----:B------:R-:W-:Y:S01]  /*0100*/  ULDC.64 UR6, c[0x0][0x280] ;  /* 0x0000a00000067ab9 */ /* 0x000fe20000000a00 */
[----:B------:R-:W-:-:S03]  /*0110*/  CS2R R54, SRZ ;  /* 0x0000000000367805 */ /* 0x000fc6000001ff00 */
[----:B------:R-:W0:Y:S01]  /*0120*/  S2UR UR5, SR_CTAID.X ;  /* 0x00000000000579c3 */ /* 0x000e220000002500 */
[----:B--2---:R-:W-:-:S04]  /*0130*/  IABS R8, R10 ;  /* 0x0000000a00087213 */ /* 0x004fc80000000000 */
[----:B------:R-:W2:Y:S08]  /*0140*/  I2F.RP R5, R8 ;  /* 0x0000000800057306 */ /* 0x000eb00000209400 */
[----:B--2---:R-:W2:Y:S02]  /*0150*/  MUFU.RCP R5, R5 ;  /* 0x0000000500057308 */ /* 0x004ea40000001000 */
[----:B--2---:R-:W-:-:S06]  /*0160*/  IADD3 R6, R5, 0xffffffe, RZ ;  /* 0x0ffffffe05067810 */ /* 0x004fcc0007ffe0ff */
[----:B------:R2:W3:Y:S02]  /*0170*/  F2I.FTZ.U32.TRUNC.NTZ R7, R6 ;  /* 0x0000000600077305 */ /* 0x0004e4000021f000 */
[----:B--2---:R-:W-:Y:S02]  /*0180*/  MOV R6, RZ ;  /* 0x000000ff00067202 */ /* 0x004fe40000000f00 */
[----:B---3--:R-:W-:-:S05]  /*0190*/  IADD3 R9, RZ, -R7, RZ ;  /* 0x80000007ff097210 */ /* 0x008fca0007ffe0ff */
[----:B------:R-:W-:-:S04]  /*01a0*/  IMAD R9, R9, R8, RZ ;  /* 0x0000000809097224 */ /* 0x000fc800078e02ff */
[----:B------:R-:W-:Y:S01]  /*01b0*/  IMAD.HI.U32 R7, R7, R9, R6 ;  /* 0x0000000907077227 */ /* 0x000fe200078e0006 */
[----:B------:R-:W-:Y:S01]  /*01c0*/  MOV R9, R11 ;  /* 0x0000000b00097202 */ /* 0x000fe20000000f00 */
[----:B------:R-:W0:Y:S04]  /*01d0*/  LDC R6, c[0x0][0x294] ;  /* 0x0000a500ff067b82 */ /* 0x000e280000000800 */
[----:B------:R-:W-:-:S05]  /*01e0*/  IMAD.HI.U32 R7, R7, R9, RZ ;  /* 0x0000000907077227 */ /* 0x000fca00078e00ff */
[----:B------:R-:W-:-:S05]  /*01f0*/  IADD3 R5, -R7, RZ, RZ ;  /* 0x000000ff07057210 */ /* 0x000fca0007ffe1ff */
[----:B------:R-:W-:-:S05]  /*0200*/  IMAD R5, R8, R5, R9 ;  /* 0x0000000508057224 */ /* 0x000fca00078e0209 */
[----:B------:R-:W-:-:S13]  /*0210*/  ISETP.GT.U32.AND P1, PT, R8, R5, PT ;  /* 0x000000050800720c */ /* 0x000fda0003f24070 */
[-C--:B------:R-:W-:Y:S02]  /*0220*/  @!P1 IADD3 R5, R5, -R8.reuse, RZ ;  /* 0x8000000805059210 */ /* 0x080fe40007ffe0ff */
[----:B------:R-:W-:Y:S02]  /*0230*/  @!P1 IADD3 R7, R7, 0x1, RZ ;  /* 0x0000000107079810 */ /* 0x000fe40007ffe0ff */
[----:B------:R-:W-:Y:S02]  /*0240*/  ISETP.GE.U32.AND P0, PT, R5, R8, PT ;  /* 0x000000080500720c */ /* 0x000fe40003f06070 */
[----:B------:R-:W-:Y:S02]  /*0250*/  SHF.R.U32.HI R5, RZ, 0x3, R0 ;  /* 0x00000003ff057819 */ /* 0x000fe40000011600 */
[----:B------:R-:W-:Y:S02]  /*0260*/  LOP3.LUT R8, R3, R10, RZ, 0x3c, !PT ;  /* 0x0000000a03087212 */ /* 0x000fe400078e3cff */
[----:B------:R-:W-:Y:S01]  /*0270*/  ISETP.NE.AND P1, PT, R10, RZ, PT ;  /* 0x000000ff0a00720c */ /* 0x000fe20003f25270 */
[----:B0-----:R-:W-:Y:S01]  /*0280*/  IMAD R5, R6, UR5, R5 ;  /* 0x0000000506057c24 */ /* 0x001fe2000f8e0205 */
[----:B------:R-:W-:-:S02]  /*0290*/  ISETP.GE.AND P2, PT, R8, RZ, PT ;  /* 0x000000ff0800720c */ /* 0x000fc40003f46270 */
[----:B------:R-:W-:Y:S02]  /*02a0*/  SHF.L.U32 R6, R0, 0x1, RZ ;  /* 0x0000000100067819 */ /* 0x000fe400000006ff */
[----:B------:R-:W-:Y:S02]  /*02b0*/  IADD3 R23, R5, 0x1a0, RZ ;  /* 0x000001a005177810 */ /* 0x000fe40007ffe0ff */
[----:B------:R-:W-:Y:S02]  /*02c0*/  @P0 IADD3 R7, R7, 0x1, RZ ;  /* 0x0000000107070810 */ /* 0x000fe40007ffe0ff */
[----:B------:R-:W-:Y:S02]  /*02d0*/  ISETP.GE.U32.AND P0, PT, R23, UR12, PT ;  /* 0x0000000c17007c0c */ /* 0x000fe4000bf06070 */
[----:B------:R-:W-:Y:S02]  /*02e0*/  SHF.R.S32.HI R9, RZ, 0x1f, R23 ;  /* 0x0000001fff097819 */ /* 0x000fe40000011417 */
[----:B-1----:R-:W-:-:S02]  /*02f0*/  IADD3 R21, R5, 0x1c0, RZ ;  /* 0x000001c005157810 */ /* 0x002fc40007ffe0ff */
[----:B------:R-:W-:Y:S02]  /*0300*/  ISETP.GE.AND.EX P0, PT, R9, UR13, PT, P0 ;  /* 0x0000000d09007c0c */ /* 0x000fe4000bf06300 */
[----:B------:R-:W-:Y:S02]  /*0310*/  ISETP.GE.U32.AND P5, PT, R21, UR12, PT ;  /* 0x0000000c15007c0c */ /* 0x000fe4000bfa6070 */
[----:B------:R-:W-:Y:S02]  /*0320*/  ISETP.GT.U32.OR P3, PT, R0, 0xff, P0 ;  /* 0x000000ff0000780c */ /* 0x000fe40000764470 */
[----:B------:R-:W-:Y:S02]  /*0330*/  SHF.R.S32.HI R31, RZ, 0x1f, R21 ;  /* 0x0000001fff1f7819 */ /* 0x000fe40000011415 */
[----:B------:R-:W-:Y:S02]  /*0340*/  @!P2 IADD3 R7, -R7, RZ, RZ ;  /* 0x000000ff0707a210 */ /* 0x000fe40007ffe1ff */
[----:B------:R-:W-:-:S02]  /*0350*/  @!P1 LOP3.LUT R7, RZ, R10, RZ, 0x33, !PT ;  /* 0x0000000aff079212 */ /* 0x000fc400078e33ff */
[----:B------:R-:W-:Y:S02]  /*0360*/  ISETP.GE.AND.EX P5, PT, R31, UR13, PT, P5 ;  /* 0x0000000d1f007c0c */ /* 0x000fe4000bfa6350 */
[----:B------:R-:W-:Y:S02]  /*0370*/  IADD3 R66, -R7, RZ, RZ ;  /* 0x000000ff07427210 */ /* 0x000fe40007ffe1ff */
[C---:B------:R-:W-:Y:S01]  /*0380*/  IADD3 R19, R5.reuse, 0x40, RZ ;  /* 0x0000004005137810 */ /* 0x040fe20007ffe0ff */
[----:B------:R-:W0:Y:S01]  /*0390*/  @!P3 LDC.64 R32, c[0x0][0x270] ;  /* 0x00009c00ff20bb82 */ /* 0x000e220000000a00 */
[----:B------:R-:W-:Y:S01]  /*03a0*/  ISETP.GT.U32.OR P5, PT, R0, 0xff, P5 ;  /* 0x000000ff0000780c */ /* 0x000fe20002fa4470 */
[----:B------:R-:W-:Y:S01]  /*03b0*/  IMAD R66, R10, R66, R3 ;  /* 0x000000420a427224 */ /* 0x000fe200078e0203 */
[----:B------:R-:W-:Y:S02]  /*03c0*/  IADD3 R12, R5, 0x80, RZ ;  /* 0x00000080050c7810 */ /* 0x000fe40007ffe0ff */
[----:B------:R-:W-:-:S02]  /*03d0*/  ISETP.GE.U32.AND P0, PT, R19, UR12, PT ;  /* 0x0000000c13007c0c */ /* 0x000fc4000bf06070 */
[----:B------:R-:W-:Y:S01]  /*03e0*/  SHF.R.S32.HI R25, RZ, 0x1f, R19 ;  /* 0x0000001fff197819 */ /* 0x000fe20000011413 */
[----:B------:R-:W2:Y:S01]  /*03f0*/  @!P3 LDC.64 R44, c[0x0][0x220] ;  /* 0x00008800ff2cbb82 */ /* 0x000ea20000000a00 */
[----:B------:R-:W-:Y:S02]  /*0400*/  LOP3.LUT R67, R6, 0xe, RZ, 0xc0, !PT ;  /* 0x0000000e06437812 */ /* 0x000fe400078ec0ff */
[----:B------:R-:W-:Y:S02]  /*0410*/  ISETP.GE.U32.AND P1, PT, R12, UR12, PT ;  /* 0x0000000c0c007c0c */ /* 0x000fe4000bf26070 */
[----:B------:R-:W-:Y:S02]  /*0420*/  SHF.R.S32.HI R29, RZ, 0x1f, R12 ;  /* 0x0000001fff1d7819 */ /* 0x000fe4000001140c */
[----:B------:R-:W-:Y:S01]  /*0430*/  P2R R20, PR, RZ, 0x8 ;  /* 0x00000008ff147803 */ /* 0x000fe20000000000 */
[----:B------:R-:W3:Y:S01]  /*0440*/  @!P5 LDC.64 R16, c[0x0][0x270] ;  /* 0x00009c00ff10db82 */ /* 0x000ee20000000a00 */
[----:B------:R-:W-:-:S02]  /*0450*/  ISETP.GE.OR.EX P2, PT, R25, UR13, P6, P0 ;  /* 0x0000000d19007c0c */ /* 0x000fc4000b746700 */
[----:B------:R-:W-:Y:S02]  /*0460*/  LEA R66, R66, R67, 0x4 ;  /* 0x0000004342427211 */ /* 0x000fe400078e20ff */
[----:B------:R-:W-:Y:S02]  /*0470*/  IADD3 R18, R5, 0x60, RZ ;  /* 0x0000006005127810 */ /* 0x000fe40007ffe0ff */
[----:B------:R-:W-:Y:S01]  /*0480*/  SHF.R.S32.HI R6, RZ, 0x1f, R7 ;  /* 0x0000001fff067819 */ /* 0x000fe20000011407 */
[----:B------:R-:W4:Y:S01]  /*0490*/  @!P5 LDC.64 R42, c[0x0][0x220] ;  /* 0x00008800ff2adb82 */ /* 0x000f220000000a00 */
[----:B------:R-:W-:Y:S02]  /*04a0*/  ISETP.GE.OR.EX P3, PT, R29, UR13, P6, P1 ;  /* 0x0000000d1d007c0c */ /* 0x000fe4000b766710 */
[----:B------:R-:W-:Y:S01]  /*04b0*/  ISETP.NE.AND P1, PT, R20, RZ, PT ;  /* 0x000000ff1400720c */ /* 0x000fe20003f25270 */
[----:B------:R-:W-:Y:S01]  /*04c0*/  IMAD R6, R6, UR6, RZ ;  /* 0x0000000606067c24 */ /* 0x000fe2000f8e02ff */
[----:B------:R-:W-:-:S02]  /*04d0*/  ISETP.GE.U32.AND P0, PT, R18, UR12, PT ;  /* 0x0000000c12007c0c */ /* 0x000fc4000bf06070 */
[----:B------:R-:W-:Y:S01]  /*04e0*/  SHF.R.S32.HI R27, RZ, 0x1f, R18 ;  /* 0x0000001fff1b7819 */ /* 0x000fe20000011412 */
[----:B------:R-:W-:Y:S01]  /*04f0*/  IMAD R57, R7, UR7, R6 ;  /* 0x0000000707397c24 */ /* 0x000fe2000f8e0206 */
[--C-:B------:R-:W-:Y:S01]  /*0500*/  SHF.R.S32.HI R67, RZ, 0x1f, R66.reuse ;  /* 0x0000001fff437819 */ /* 0x100fe20000011442 */
[----:B------:R-:W5:Y:S01]  /*0510*/  @!P2 LDC.64 R10, c[0x0][0x270] ;  /* 0x00009c00ff0aab82 */ /* 0x000f620000000a00 */
[----:B------:R-:W-:Y:S02]  /*0520*/  ISETP.GE.OR.EX P4, PT, R27, UR13, P6, P0 ;  /* 0x0000000d1b007c0c */ /* 0x000fe4000b786700 */
[----:B------:R-:W-:Y:S01]  /*0530*/  P2R R15, PR, RZ, 0x8 ;  /* 0x00000008ff0f7803 */ /* 0x000fe20000000000 */
[----:B------:R-:W-:Y:S01]  /*0540*/  IMAD.WIDE.U32 R64, R7, UR6, R66 ;  /* 0x0000000607407c25 */ /* 0x000fe2000f8e0042 */
[----:B------:R-:W-:Y:S02]  /*0550*/  P2R R14, PR, RZ, 0x10 ;  /* 0x00000010ff0e7803 */ /* 0x000fe40000000000 */
[----:B------:R-:W-:Y:S01]  /*0560*/  P2R R13, PR, RZ, 0x4 ;  /* 0x00000004ff0d7803 */ /* 0x000fe20000000000 */
[----:B0-----:R-:W-:Y:S01]  /*0570*/  @!P1 IMAD R6, R9, R32, RZ ;  /* 0x0000002009069224 */ /* 0x001fe200078e02ff */
[----:B------:R-:W-:Y:S01]  /*0580*/  IADD3 R57, R65, R57, RZ ;  /* 0x0000003941397210 */ /* 0x000fe20007ffe0ff */
[----:B------:R-:W0:Y:S01]  /*0590*/  @!P2 LDC.64 R34, c[0x0][0x220] ;  /* 0x00008800ff22ab82 */ /* 0x000e220000000a00 */
[----:B------:R-:W-:Y:S01]  /*05a0*/  @!P1 MOV R56, R64 ;  /* 0x0000004000389202 */ /* 0x000fe20000000f00 */
[----:B------:R-:W-:Y:S01]  /*05b0*/  @!P1 IMAD R33, R23, R33, R6 ;  /* 0x0000002117219224 */ /* 0x000fe200078e0206 */
[----:B------:R-:W-:Y:S01]  /*05c0*/  IADD3 R49, R5, 0x1e0, RZ ;  /* 0x000001e005317810 */ /* 0x000fe20007ffe0ff */
[----:B---3--:R-:W-:-:S02]  /*05d0*/  @!P5 IMAD R24, R31, R16, RZ ;  /* 0x000000101f18d224 */ /* 0x008fc400078e02ff */
[----:B------:R-:W-:Y:S01]  /*05e0*/  @!P1 IMAD.WIDE.U32 R22, R23, R32, R56 ;  /* 0x0000002017169225 */ /* 0x000fe200078e0038 */
[----:B------:R-:W-:Y:S01]  /*05f0*/  SHF.R.S32.HI R47, RZ, 0x1f, R49 ;  /* 0x0000001fff2f7819 */ /* 0x000fe20000011431 */
[----:B------:R-:W3:Y:S02]  /*0600*/  @!P4 LDC.64 R8, c[0x0][0x270] ;  /* 0x00009c00ff08cb82 */ /* 0x000ee40000000a00 */
[----:B------:R-:W-:Y:S01]  /*0610*/  @!P5 IMAD R37, R21, R17, R24 ;  /* 0x000000111525d224 */ /* 0x000fe200078e0218 */
[----:B------:R-:W-:Y:S02]  /*0620*/  @!P1 IADD3 R23, R23, R33, RZ ;  /* 0x0000002117179210 */ /* 0x000fe40007ffe0ff */
[C---:B--2---:R-:W-:Y:S01]  /*0630*/  @!P1 LEA R44, P0, R22.reuse, R44, 0x2 ;  /* 0x0000002c162c9211 */ /* 0x044fe200078010ff */
[----:B-----5:R-:W-:Y:S02]  /*0640*/  @!P2 IMAD R24, R25, R10, RZ ;  /* 0x0000000a1918a224 */ /* 0x020fe400078e02ff */
[----:B------:R-:W2:Y:S01]  /*0650*/  @!P3 LDC.64 R6, c[0x0][0x270] ;  /* 0x00009c00ff06bb82 */ /* 0x000ea20000000a00 */
[----:B------:R-:W-:-:S02]  /*0660*/  @!P1 LEA.HI.X R45, R22, R45, R23, 0x2, P0 ;  /* 0x0000002d162d9211 */ /* 0x000fc400000f1417 */
[----:B------:R-:W-:Y:S02]  /*0670*/  @!P5 MOV R22, R64 ;  /* 0x000000400016d202 */ /* 0x000fe40000000f00 */
[----:B------:R-:W-:-:S03]  /*0680*/  @!P5 MOV R23, R57 ;  /* 0x000000390017d202 */ /* 0x000fc60000000f00 */
[----:B------:R-:W5:Y:S01]  /*0690*/  @!P4 LDC.64 R32, c[0x0][0x220] ;  /* 0x00008800ff20cb82 */ /* 0x000f620000000a00 */
[----:B------:R-:W-:Y:S01]  /*06a0*/  @!P5 IMAD.WIDE.U32 R16, R21, R16, R22 ;  /* 0x000000101510d225 */ /* 0x000fe200078e0016 */
[----:B------:R-:W-:Y:S02]  /*06b0*/  @!P2 MOV R22, R64 ;  /* 0x000000400016a202 */ /* 0x000fe40000000f00 */
[----:B------:R-:W-:Y:S01]  /*06c0*/  @!P2 MOV R23, R57 ;  /* 0x000000390017a202 */ /* 0x000fe20000000f00 */
[----:B------:R-:W-:Y:S01]  /*06d0*/  @!P2 IMAD R21, R19, R11, R24 ;  /* 0x0000000b1315a224 */ /* 0x000fe200078e0218 */
[----:B------:R-:W-:Y:S02]  /*06e0*/  @!P5 IADD3 R17, R17, R37, RZ ;  /* 0x000000251111d210 */ /* 0x000fe40007ffe0ff */
[----:B------:R-:W1:Y:S01]  /*06f0*/  @!P3 LDC.64 R30, c[0x0][0x220] ;  /* 0x00008800ff1ebb82 */ /* 0x000e620000000a00 */
[----:B----4-:R-:W-:Y:S01]  /*0700*/  @!P5 LEA R42, P0, R16, R42, 0x2 ;  /* 0x0000002a102ad211 */ /* 0x010fe200078010ff */
[----:B------:R-:W-:-:S03]  /*0710*/  @!P2 IMAD.WIDE.U32 R10, R19, R10, R22 ;  /* 0x0000000a130aa225 */ /* 0x000fc600078e0016 */
[----:B------:R-:W-:Y:S01]  /*0720*/  @!P5 LEA.HI.X R43, R16, R43, R17, 0x2, P0 ;  /* 0x0000002b102bd211 */ /* 0x000fe200000f1411 */
[----:B---3--:R-:W-:Y:S01]  /*0730*/  @!P4 IMAD R27, R27, R8, RZ ;  /* 0x000000081b1bc224 */ /* 0x008fe200078e02ff */
[----:B------:R-:W-:Y:S01]  /*0740*/  @!P2 IADD3 R11, R11, R21, RZ ;  /* 0x000000150b0ba210 */ /* 0x000fe20007ffe0ff */
[----:B--2---:R-:W-:Y:S01]  /*0750*/  @!P3 IMAD R29, R29, R6, RZ ;  /* 0x000000061d1db224 */ /* 0x004fe200078e02ff */
[----:B0-----:R-:W-:Y:S01]  /*0760*/  @!P2 LEA R34, P0, R10, R34, 0x2 ;  /* 0x000000220a22a211 */ /* 0x001fe200078010ff */
[----:B------:R-:W-:Y:S01]  /*0770*/  @!P4 IMAD R27, R18, R9, R27 ;  /* 0x00000009121bc224 */ /* 0x000fe200078e021b */
[----:B------:R-:W-:Y:S01]  /*0780*/  @!P4 MOV R16, R64 ;  /* 0x000000400010c202 */ /* 0x000fe20000000f00 */
[----:B------:R-:W-:Y:S01]  /*0790*/  @!P3 IMAD R29, R12, R7, R29 ;  /* 0x000000070c1db224 */ /* 0x000fe200078e021d */
[----:B------:R-:W-:Y:S02]  /*07a0*/  @!P4 MOV R17, R57 ;  /* 0x000000390011c202 */ /* 0x000fe40000000f00 */
[----:B------:R-:W-:-:S02]  /*07b0*/  @!P2 LEA.HI.X R35, R10, R35, R11, 0x2, P0 ;  /* 0x000000230a23a211 */ /* 0x000fc400000f140b */
[----:B------:R-:W-:Y:S01]  /*07c0*/  @!P3 MOV R10, R64 ;  /* 0x00000040000ab202 */ /* 0x000fe20000000f00 */
[----:B------:R-:W-:Y:S01]  /*07d0*/  @!P4 IMAD.WIDE.U32 R8, R18, R8, R16 ;  /* 0x000000081208c225 */ /* 0x000fe200078e0010 */
[----:B------:R-:W-:-:S04]  /*07e0*/  @!P3 MOV R11, R57 ;  /* 0x00000039000bb202 */ /* 0x000fc80000000f00 */
[----:B------:R-:W-:Y:S01]  /*07f0*/  @!P4 IADD3 R9, R9, R27, RZ ;  /* 0x0000001b0909c210 */ /* 0x000fe20007ffe0ff */
[----:B------:R-:W-:Y:S01]  /*0800*/  @!P3 IMAD.WIDE.U32 R6, R12, R6, R10 ;  /* 0x000000060c06b225 */ /* 0x000fe200078e000a */
[----:B-----5:R-:W-:-:S04]  /*0810*/  @!P4 LEA R32, P0, R8, R32, 0x2 ;  /* 0x000000200820c211 */ /* 0x020fc800078010ff */
[----:B------:R-:W-:Y:S02]  /*0820*/  @!P4 LEA.HI.X R33, R8, R33, R9, 0x2, P0 ;  /* 0x000000210821c211 */ /* 0x000fe400000f1409 */
[----:B------:R-:W-:Y:S02]  /*0830*/  @!P3 IADD3 R7, R7, R29, RZ ;  /* 0x0000001d0707b210 */ /* 0x000fe40007ffe0ff */
[C---:B-1----:R-:W-:Y:S02]  /*0840*/  @!P3 LEA R30, P0, R6.reuse, R30, 0x2 ;  /* 0x0000001e061eb211 */ /* 0x042fe400078010ff */
[----:B------:R-:W-:Y:S02]  /*0850*/  IADD3 R9, R5, 0xa0, RZ ;  /* 0x000000a005097810 */ /* 0x000fe40007ffe0ff */
[----:B------:R-:W-:Y:S02]  /*0860*/  @!P3 LEA.HI.X R31, R6, R31, R7, 0x2, P0 ;  /* 0x0000001f061fb211 */ /* 0x000fe400000f1407 */
[----:B------:R-:W-:-:S02]  /*0870*/  ISETP.GE.U32.AND P0, PT, R9, UR12, PT ;  /* 0x0000000c09007c0c */ /* 0x000fc4000bf06070 */
[----:B------:R-:W-:Y:S02]  /*0880*/  SHF.R.S32.HI R7, RZ, 0x1f, R9 ;  /* 0x0000001fff077819 */ /* 0x000fe40000011409 */
[----:B------:R-:W-:Y:S02]  /*0890*/  ISETP.GE.U32.AND P3, PT, R5, UR12, PT ;  /* 0x0000000c05007c0c */ /* 0x000fe4000bf66070 */
[----:B------:R-:W-:-:S04]  /*08a0*/  ISETP.GE.OR.EX P1, PT, R7, UR13, P6, P0 ;  /* 0x0000000d07007c0c */ /* 0x000fc8000b726700 */
[----:B------:R-:W-:-:S09]  /*08b0*/  P2R R58, PR, RZ, 0x2 ;  /* 0x00000002ff3a7803 */ /* 0x000fd20000000000 */
[----:B------:R-:W0:Y:S08]  /*08c0*/  @!P1 LDC.64 R10, c[0x0][0x270] ;  /* 0x00009c00ff0a9b82 */ /* 0x000e300000000a00 */
[----:B------:R-:W1:Y:S01]  /*08d0*/  @!P1 LDC.64 R28, c[0x0][0x220] ;  /* 0x00008800ff1c9b82 */ /* 0x000e620000000a00 */
[----:B0-----:R-:W-:Y:S01]  /*08e0*/  @!P1 IMAD R6, R7, R10, RZ ;  /* 0x0000000a07069224 */ /* 0x001fe200078e02ff */
[----:B------:R-:W-:-:S03]  /*08f0*/  @!P1 MOV R7, R57 ;  /* 0x0000003900079202 */ /* 0x000fc60000000f00 */
[----:B------:R-:W-:Y:S01]  /*0900*/  @!P1 IMAD R11, R9, R11, R6 ;  /* 0x0000000b090b9224 */ /* 0x000fe200078e0206 */
[----:B------:R-:W-:-:S05]  /*0910*/  @!P1 MOV R6, R64 ;  /* 0x0000004000069202 */ /* 0x000fca0000000f00 */
[----:B------:R-:W-:Y:S01]  /*0920*/  @!P1 IMAD.WIDE.U32 R6, R9, R10, R6 ;  /* 0x0000000a09069225 */ /* 0x000fe200078e0006 */
[----:B------:R-:W-:-:S04]  /*0930*/  IADD3 R9, R5, 0xc0, RZ ;  /* 0x000000c005097810 */ /* 0x000fc80007ffe0ff */
[----:B------:R-:W-:Y:S02]  /*0940*/  @!P1 IADD3 R7, R7, R11, RZ ;  /* 0x0000000b07079210 */ /* 0x000fe40007ffe0ff */
[----:B-1----:R-:W-:-:S04]  /*0950*/  @!P1 LEA R28, P0, R6, R28, 0x2 ;  /* 0x0000001c061c9211 */ /* 0x002fc800078010ff */
[----:B------:R-:W-:Y:S02]  /*0960*/  @!P1 LEA.HI.X R29, R6, R29, R7, 0x2, P0 ;  /* 0x0000001d061d9211 */ /* 0x000fe400000f1407 */
[----:B------:R-:W-:Y:S02]  /*0970*/  SHF.R.S32.HI R7, RZ, 0x1f, R9 ;  /* 0x0000001fff077819 */ /* 0x000fe40000011409 */
[----:B------:R-:W-:-:S04]  /*0980*/  ISETP.GE.U32.AND P0, PT, R9, UR12, PT ;  /* 0x0000000c09007c0c */ /* 0x000fc8000bf06070 */
        /* <DEDUP_REMOVED lines=56> */
[C---:B-1----:R-:W-:Y:S02]  /*0d10*/  @!P1 LEA R26, P0, R6.reuse, R26, 0x2 ;  /* 0x0000001a061a9211 */ /* 0x042fe400078010ff */
[----:B------:R-:W-:Y:S02]  /*0d20*/  ISETP.GE.U32.AND P4, PT, R9, UR12, PT ;  /* 0x0000000c09007c0c */ /* 0x000fe4000bf86070 */
[----:B------:R-:W-:Y:S02]  /*0d30*/  @!P1 LEA.HI.X R27, R6, R27, R7, 0x2, P0 ;  /* 0x0000001b061b9211 */ /* 0x000fe400000f1407 */
[----:B------:R-:W-:-:S04]  /*0d40*/  SHF.R.S32.HI R7, RZ, 0x1f, R9 ;  /* 0x0000001fff077819 */ /* 0x000fc80000011409 */
        /* <DEDUP_REMOVED lines=10> */
[----:B-1----:R-:W-:-:S04]  /*0df0*/  @!P4 LEA R24, P0, R6, R24, 0x2 ;  /* 0x000000180618c211 */ /* 0x002fc800078010ff */
[----:B------:R-:W-:Y:S02]  /*0e00*/  @!P4 LEA.HI.X R25, R6, R25, R7, 0x2, P0 ;  /* 0x000000190619c211 */ /* 0x000fe400000f1407 */
[----:B------:R-:W-:Y:S02]  /*0e10*/  SHF.R.S32.HI R7, RZ, 0x1f, R5 ;  /* 0x0000001fff077819 */ /* 0x000fe40000011405 */
[----:B------:R-:W-:Y:S02]  /*0e20*/  ISETP.NE.AND P4, PT, R20, RZ, PT ;  /* 0x000000ff1400720c */ /* 0x000fe40003f85270 */
[----:B------:R-:W-:Y:S02]  /*0e30*/  ISETP.GE.OR.EX P3, PT, R7, UR13, P6, P3 ;  /* 0x0000000d07007c0c */ /* 0x000fe4000b766730 */
[----:B------:R-:W-:-:S06]  /*0e40*/  CS2R R52, SRZ ;  /* 0x0000000000347805 */ /* 0x000fcc000001ff00 */
[----:B------:R-:W2:Y:S04]  /*0e50*/  @!P5 LDG.E.64 R52, desc[UR8][R42.64] ;  /* 0x000000082a34d981 */ /* 0x000ea8000c1e1b00 */
[----:B------:R0:W3:Y:S01]  /*0e60*/  @!P4 LDG.E.64 R54, desc[UR8][R44.64] ;  /* 0x000000082c36c981 */ /* 0x0000e2000c1e1b00 */
[----:B------:R-:W1:Y:S01]  /*0e70*/  @!P3 LDC.64 R10, c[0x0][0x270] ;  /* 0x00009c00ff0abb82 */ /* 0x000e620000000a00 */
[----:B------:R-:W-:Y:S02]  /*0e80*/  @!P3 MOV R8, R64 ;  /* 0x000000400008b202 */ /* 0x000fe40000000f00 */
[----:B------:R-:W-:-:S05]  /*0e90*/  @!P3 MOV R9, R57 ;  /* 0x000000390009b202 */ /* 0x000fca0000000f00 */
[----:B------:R-:W4:Y:S01]  /*0ea0*/  @!P3 LDC.64 R70, c[0x0][0x220] ;  /* 0x00008800ff46bb82 */ /* 0x000f220000000a00 */
[-C--:B-1----:R-:W-:Y:S02]  /*0eb0*/  @!P3 IMAD R6, R7, R10.reuse, RZ ;  /* 0x0000000a0706b224 */ /* 0x082fe400078e02ff */
[----:B------:R-:W-:-:S04]  /*0ec0*/  @!P3 IMAD.WIDE.U32 R8, R5, R10, R8 ;  /* 0x0000000a0508b225 */ /* 0x000fc800078e0008 */
[----:B------:R-:W-:Y:S01]  /*0ed0*/  @!P3 IMAD R11, R5, R11, R6 ;  /* 0x0000000b050bb224 */ /* 0x000fe200078e0206 */
[----:B----4-:R-:W-:-:S04]  /*0ee0*/  @!P3 LEA R70, P0, R8, R70, 0x2 ;  /* 0x000000460846b211 */ /* 0x010fc800078010ff */
[----:B------:R-:W-:-:S04]  /*0ef0*/  @!P3 IADD3 R6, R9, R11, RZ ;  /* 0x0000000b0906b210 */ /* 0x000fc80007ffe0ff */
[----:B------:R-:W-:Y:S02]  /*0f00*/  @!P3 LEA.HI.X R71, R8, R71, R6, 0x2, P0 ;  /* 0x000000470847b211 */ /* 0x000fe400000f1406 */
[----:B------:R-:W-:-:S04]  /*0f10*/  IADD3 R6, R5, 0x20, RZ ;  /* 0x0000002005067810 */ /* 0x000fc80007ffe0ff */
[----:B------:R-:W-:Y:S02]  /*0f20*/  SHF.R.S32.HI R9, RZ, 0x1f, R6 ;  /* 0x0000001fff097819 */ /* 0x000fe40000011406 */
[----:B------:R-:W-:-:S04]  /*0f30*/  ISETP.GE.U32.AND P2, PT, R6, UR12, PT ;  /* 0x0000000c06007c0c */ /* 0x000fc8000bf46070 */
[----:B------:R-:W-:-:S13]  /*0f40*/  ISETP.GE.OR.EX P2, PT, R9, UR13, P6, P2 ;  /* 0x0000000d09007c0c */ /* 0x000fda000b746720 */
        /* <DEDUP_REMOVED lines=10> */
[C---:B------:R-:W-:Y:S02]  /*0ff0*/  IADD3 R8, R5.reuse, 0x160, RZ ;  /* 0x0000016005087810 */ /* 0x040fe40007ffe0ff */
[----:B------:R-:W-:Y:S02]  /*1000*/  IADD3 R10, R5, 0x180, RZ ;  /* 0x00000180050a7810 */ /* 0x000fe40007ffe0ff */
[----:B------:R-:W-:Y:S02]  /*1010*/  SHF.R.S32.HI R11, RZ, 0x1f, R8 ;  /* 0x0000001fff0b7819 */ /* 0x000fe40000011408 */
[----:B------:R-:W-:Y:S02]  /*1020*/  ISETP.GE.U32.AND P1, PT, R8, UR12, PT ;  /* 0x0000000c08007c0c */ /* 0x000fe4000bf26070 */
[----:B------:R-:W-:-:S02]  /*1030*/  SHF.R.S32.HI R41, RZ, 0x1f, R10 ;  /* 0x0000001fff297819 */ /* 0x000fc4000001140a */
[----:B------:R-:W-:Y:S02]  /*1040*/  ISETP.GE.OR.EX P1, PT, R11, UR13, P6, P1 ;  /* 0x0000000d0b007c0c */ /* 0x000fe4000b726710 */
[----:B------:R-:W-:Y:S02]  /*1050*/  ISETP.GE.U32.AND P0, PT, R10, UR12, PT ;  /* 0x0000000c0a007c0c */ /* 0x000fe4000bf06070 */
[----:B------:R-:W-:Y:S02]  /*1060*/  P2R R69, PR, RZ, 0x2 ;  /* 0x00000002ff457803 */ /* 0x000fe40000000000 */
[----:B------:R-:W-:-:S04]  /*1070*/  ISETP.GE.OR.EX P0, PT, R41, UR13, P6, P0 ;  /* 0x0000000d29007c0c */ /* 0x000fc8000b706700 */
[----:B------:R-:W-:-:S03]  /*1080*/  P2R R72, PR, RZ, 0x1 ;  /* 0x00000001ff487803 */ /* 0x000fc60000000000 */
[----:B------:R-:W1:Y:S01]  /*1090*/  @!P1 LDC.64 R20, c[0x0][0x270] ;  /* 0x00009c00ff149b82 */ /* 0x000e620000000a00 */
[----:B------:R-:W-:-:S07]  /*10a0*/  @!P1 MOV R39, R57 ;  /* 0x0000003900279202 */ /* 0x000fce0000000f00 */
[----:B------:R-:W4:Y:S01]  /*10b0*/  @!P1 LDC.64 R22, c[0x0][0x220] ;  /* 0x00008800ff169b82 */ /* 0x000f220000000a00 */
[----:B-1----:R-:W-:-:S04]  /*10c0*/  @!P1 IMAD R38, R11, R20, RZ ;  /* 0x000000140b269224 */ /* 0x002fc800078e02ff */
[----:B------:R-:W-:Y:S01]  /*10d0*/  @!P1 IMAD R21, R8, R21, R38 ;  /* 0x0000001508159224 */ /* 0x000fe200078e0226 */
[----:B------:R-:W-:-:S05]  /*10e0*/  @!P1 MOV R38, R64 ;  /* 0x0000004000269202 */ /* 0x000fca0000000f00 */
[----:B------:R-:W-:-:S05]  /*10f0*/  @!P1 IMAD.WIDE.U32 R38, R8, R20, R38 ;  /* 0x0000001408269225 */ /* 0x000fca00078e0026 */
[----:B------:R-:W-:Y:S02]  /*1100*/  @!P1 IADD3 R20, R39, R21, RZ ;  /* 0x0000001527149210 */ /* 0x000fe40007ffe0ff */
[----:B----4-:R-:W-:-:S04]  /*1110*/  @!P1 LEA R22, P6, R38, R22, 0x2 ;  /* 0x0000001626169211 */ /* 0x010fc800078c10ff */
[----:B------:R-:W-:Y:S02]  /*1120*/  @!P1 LEA.HI.X R23, R38, R23, R20, 0x2, P6 ;  /* 0x0000001726179211 */ /* 0x000fe400030f1414 */
[----:B------:R-:W1:Y:S08]  /*1130*/  @!P0 LDC.64 R38, c[0x0][0x270] ;  /* 0x00009c00ff268b82 */ /* 0x000e700000000a00 */
[----:B------:R-:W4:Y:S01]  /*1140*/  @!P0 LDC.64 R20, c[0x0][0x220] ;  /* 0x00008800ff148b82 */ /* 0x000f220000000a00 */
[----:B-1----:R-:W-:Y:S01]  /*1150*/  @!P0 IMAD R40, R41, R38, RZ ;  /* 0x0000002629288224 */ /* 0x002fe200078e02ff */
[----:B------:R-:W-:-:S03]  /*1160*/  @!P0 MOV R41, R57 ;  /* 0x0000003900298202 */ /* 0x000fc60000000f00 */
[----:B------:R-:W-:Y:S01]  /*1170*/  @!P0 IMAD R39, R10, R39, R40 ;  /* 0x000000270a278224 */ /* 0x000fe200078e0228 */
[----:B------:R-:W-:-:S05]  /*1180*/  @!P0 MOV R40, R64 ;  /* 0x0000004000288202 */ /* 0x000fca0000000f00 */
[----:B------:R-:W-:-:S05]  /*1190*/  @!P0 IMAD.WIDE.U32 R40, R10, R38, R40 ;  /* 0x000000260a288225 */ /* 0x000fca00078e0028 */
[----:B------:R-:W-:Y:S02]  /*11a0*/  @!P0 IADD3 R38, R41, R39, RZ ;  /* 0x0000002729268210 */ /* 0x000fe40007ffe0ff */
[----:B----4-:R-:W-:-:S04]  /*11b0*/  @!P0 LEA R20, P6, R40, R20, 0x2 ;  /* 0x0000001428148211 */ /* 0x010fc800078c10ff */
[----:B------:R-:W-:Y:S02]  /*11c0*/  @!P0 LEA.HI.X R21, R40, R21, R38, 0x2, P6 ;  /* 0x0000001528158211 */ /* 0x000fe400030f1426 */
[----:B------:R-:W-:Y:S02]  /*11d0*/  ISETP.GE.U32.AND P6, PT, R49, UR12, PT ;  /* 0x0000000c31007c0c */ /* 0x000fe4000bfc6070 */
[----:B------:R-:W-:Y:S02]  /*11e0*/  ISETP.NE.AND P0, PT, R58, RZ, PT ;  /* 0x000000ff3a00720c */ /* 0x000fe40003f05270 */
[----:B------:R-:W-:-:S04]  /*11f0*/  ISETP.GE.AND.EX P6, PT, R47, UR13, PT, P6 ;  /* 0x0000000d2f007c0c */ /* 0x000fc8000bfc6360 */
[----:B------:R-:W-:-:S13]  /*1200*/  ISETP.GT.U32.OR P6, PT, R0, 0xff, P6 ;  /* 0x000000ff0000780c */ /* 0x000fda00037c4470 */
        /* <DEDUP_REMOVED lines=10> */
[----:B------:R-:W-:Y:S02]  /*12b0*/  P2R R38, PR, RZ, 0x1 ;  /* 0x00000001ff267803 */ /* 0x000fe40000000000 */
[----:B------:R-:W-:-:S04]  /*12c0*/  ISETP.NE.AND P0, PT, R15, RZ, PT ;  /* 0x000000ff0f00720c */ /* 0x000fc80003f05270 */
[----:B------:R-:W-:Y:S02]  /*12d0*/  P2R R39, PR, RZ, 0x1 ;  /* 0x00000001ff277803 */ /* 0x000fe40000000000 */
[----:B------:R-:W-:-:S04]  /*12e0*/  ISETP.NE.AND P0, PT, R14, RZ, PT ;  /* 0x000000ff0e00720c */ /* 0x000fc80003f05270 */
[----:B------:R-:W-:Y:S02]  /*12f0*/  P2R R73, PR, RZ, 0x1 ;  /* 0x00000001ff497803 */ /* 0x000fe40000000000 */
[----:B------:R-:W-:Y:S02]  /*1300*/  ISETP.NE.AND P0, PT, R13, RZ, PT ;  /* 0x000000ff0d00720c */ /* 0x000fe40003f05270 */
[----:B0-----:R-:W-:Y:S02]  /*1310*/  CS2R R44, SRZ ;  /* 0x00000000002c7805 */ /* 0x001fe4000001ff00 */
[----:B------:R-:W-:-:S09]  /*1320*/  CS2R R42, SRZ ;  /* 0x00000000002a7805 */ /* 0x000fd2000001ff00 */
[----:B------:R-:W4:Y:S01]  /*1330*/  @!P0 LDG.E.64 R44, desc[UR8][R34.64] ;  /* 0x00000008222c8981 */ /* 0x000f22000c1e1b00 */
[----:B------:R-:W-:Y:S02]  /*1340*/  ISETP.NE.AND P0, PT, R73, RZ, PT ;  /* 0x000000ff4900720c */ /* 0x000fe40003f05270 */
[----:B------:R-:W-:Y:S02]  /*1350*/  CS2R R48, SRZ ;  /* 0x0000000000307805 */ /* 0x000fe4000001ff00 */
[----:B------:R-:W-:Y:S02]  /*1360*/  CS2R R50, SRZ ;  /* 0x0000000000327805 */ /* 0x000fe4000001ff00 */
[----:B------:R-:W-:Y:S02]  /*1370*/  CS2R R46, SRZ ;  /* 0x00000000002e7805 */ /* 0x000fe4000001ff00 */
[----:B------:R-:W5:Y:S04]  /*1380*/  @!P3 LDG.E.64 R48, desc[UR8][R70.64] ;  /* 0x000000084630b981 */ /* 0x000f68000c1e1b00 */
[----:B------:R0:W2:Y:S04]  /*1390*/  @!P6 LDG.E.64 R50, desc[UR8][R40.64] ;  /* 0x000000082832e981 */ /* 0x0000a8000c1e1b00 */
[----:B------:R-:W3:Y:S01]  /*13a0*/  @!P0 LDG.E.64 R42, desc[UR8][R32.64] ;  /* 0x00000008202a8981 */ /* 0x000ee2000c1e1b00 */
[----:B------:R-:W-:-:S03]  /*13b0*/  ISETP.NE.AND P0, PT, R39, RZ, PT ;  /* 0x000000ff2700720c */ /* 0x000fc60003f05270 */
[----:B------:R1:W2:Y:S01]  /*13c0*/  @!P2 LDG.E.64 R46, desc[UR8][R36.64] ;  /* 0x00000008242ea981 */ /* 0x0002a2000c1e1b00 */
[----:B0-----:R-:W-:Y:S02]  /*13d0*/  CS2R R40, SRZ ;  /* 0x0000000000287805 */ /* 0x001fe4000001ff00 */
[----:B------:R-:W-:-:S07]  /*13e0*/  ISETP.NE.AND P1, PT, R59, RZ, PT ;  /* 0x000000ff3b00720c */ /* 0x000fce0003f25270 */
[----:B------:R0:W3:Y:S01]  /*13f0*/  @!P0 LDG.E.64 R40, desc[UR8][R30.64] ;  /* 0x000000081e288981 */ /* 0x0000e2000c1e1b00 */
[----:B------:R-:W-:Y:S02]  /*1400*/  ISETP.NE.AND P0, PT, R38, RZ, PT ;  /* 0x000000ff2600720c */ /* 0x000fe40003f05270 */
[----:B------:R-:W-:Y:S02]  /*1410*/  CS2R R38, SRZ ;  /* 0x0000000000267805 */ /* 0x000fe4000001ff00 */
[----:B------:R-:W-:Y:S02]  /*1420*/  ISETP.NE.AND P4, PT, R62, RZ, PT ;  /* 0x000000ff3e00720c */ /* 0x000fe40003f85270 */
[----:B-1----:R-:W-:Y:S02]  /*1430*/  CS2R R36, SRZ ;  /* 0x0000000000247805 */ /* 0x002fe4000001ff00 */
[----:B------:R-:W-:Y:S02]  /*1440*/  ISETP.NE.AND P6, PT, R63, RZ, PT ;  /* 0x000000ff3f00720c */ /* 0x000fe40003fc5270 */
[----:B------:R-:W-:-:S02]  /*1450*/  CS2R R34, SRZ ;  /* 0x0000000000227805 */ /* 0x000fc4000001ff00 */
[----:B------:R-:W-:Y:S01]  /*1460*/  ISETP.NE.AND P5, PT, R12, RZ, PT ;  /* 0x000000ff0c00720c */ /* 0x000fe20003fa5270 */
[----:B------:R-:W3:Y:S04]  /*1470*/  @!P1 LDG.E.64 R36, desc[UR8][R18.64] ;  /* 0x0000000812249981 */ /* 0x000ee8000c1e1b00 */
[----:B------:R1:W3:Y:S01]  /*1480*/  @!P0 LDG.E.64 R38, desc[UR8][R28.64] ;  /* 0x000000081c268981 */ /* 0x0002e2000c1e1b00 */
[----:B------:R-:W-:-:S03]  /*1490*/  CS2R R32, SRZ ;  /* 0x0000000000207805 */ /* 0x000fc6000001ff00 */
[----:B------:R1:W3:Y:S01]  /*14a0*/  @!P4 LDG.E.64 R34, desc[UR8][R16.64] ;  /* 0x000000081022c981 */ /* 0x0002e2000c1e1b00 */
[----:B------:R-:W-:Y:S02]  /*14b0*/  ISETP.NE.AND P4, PT, R68, RZ, PT ;  /* 0x000000ff4400720c */ /* 0x000fe40003f85270 */
[----:B0-----:R-:W-:Y:S01]  /*14c0*/  CS2R R30, SRZ ;  /* 0x00000000001e7805 */ /* 0x001fe2000001ff00 */
[----:B------:R-:W3:Y:S01]  /*14d0*/  @!P6 LDG.E.64 R32, desc[UR8][R60.64] ;  /* 0x000000083c20e981 */ /* 0x000ee2000c1e1b00 */
[----:B------:R-:W-:Y:S02]  /*14e0*/  ISETP.NE.AND P1, PT, R69, RZ, PT ;  /* 0x000000ff4500720c */ /* 0x000fe40003f25270 */
[----:B-1----:R-:W-:Y:S02]  /*14f0*/  CS2R R28, SRZ ;  /* 0x00000000001c7805 */ /* 0x002fe4000001ff00 */
[----:B------:R-:W3:Y:S01]  /*1500*/  @!P5 LDG.E.64 R30, desc[UR8][R26.64] ;  /* 0x000000081a1ed981 */ /* 0x000ee2000c1e1b00 */
[----:B------:R-:W-:-:S02]  /*1510*/  ISETP.NE.AND P0, PT, R72, RZ, PT ;  /* 0x000000ff4800720c */ /* 0x000fc40003f05270 */
[----:B------:R-:W-:Y:S02]  /*1520*/  CS2R R18, SRZ ;  /* 0x0000000000127805 */ /* 0x000fe4000001ff00 */
[----:B------:R-:W3:Y:S01]  /*1530*/  @!P4 LDG.E.64 R28, desc[UR8][R24.64] ;  /* 0x00000008181cc981 */ /* 0x000ee2000c1e1b00 */
[----:B------:R-:W-:-:S03]  /*1540*/  CS2R R16, SRZ ;  /* 0x0000000000107805 */ /* 0x000fc6000001ff00 */
[----:B------:R-:W3:Y:S05]  /*1550*/  @!P1 LDG.E.64 R18, desc[UR8][R22.64] ;  /* 0x0000000816129981 */ /* 0x000eea000c1e1b00 */
[----:B------:R4:W3:Y:S01]  /*1560*/  @!P0 LDG.E.64 R16, desc[UR8][R20.64] ;  /* 0x0000000814108981 */ /* 0x0008e2000c1e1b00 */
[----:B------:R-:W-:Y:S01]  /*1570*/  ISETP.GT.AND P5, PT, R2, 0x1e, PT ;  /* 0x0000001e0200780c */ /* 0x000fe20003fa4270 */
[----:B------:R-:W0:Y:S01]  /*1580*/  S2UR UR7, SR_CgaCtaId ;  /* 0x00000000000779c3 */ /* 0x000e220000008800 */
[----:B------:R-:W-:Y:S01]  /*1590*/  UMOV UR6, 0x400 ;  /* 0x0000040000067882 */ /* 0x000fe20000000000 */
[----:B----4-:R-:W-:Y:S01]  /*15a0*/  FADD.FTZ R20, R44, R45 ;  /* 0x0000002d2c147221 */ /* 0x010fe20000010000 */
[----:B-----5:R-:W-:Y:S01]  /*15b0*/  FADD.FTZ R60, R48, R49 ;  /* 0x00000031303c7221 */ /* 0x020fe20000010000 */
[----:B------:R-:W-:-:S03]  /*15c0*/  FMUL.FTZ R61, R49, R49 ;  /* 0x00000031313d7220 */ /* 0x000fc60000410000 */
[----:B------:R-:W-:Y:S01]  /*15d0*/  FADD.FTZ R60, RZ, R60 ;  /* 0x0000003cff3c7221 */ /* 0x000fe20000010000 */
[----:B------:R-:W-:Y:S01]  /*15e0*/  FFMA.FTZ R61, R48, R48, R61 ;  /* 0x00000030303d7223 */ /* 0x000fe2000001003d */
[----:B--2---:R-:W-:Y:S01]  /*15f0*/  FADD.FTZ R25, R46, R47 ;  /* 0x0000002f2e197221 */ /* 0x004fe20000010000 */
[----:B------:R-:W-:-:S03]  /*1600*/  FMUL.FTZ R69, R47, R47 ;  /* 0x0000002f2f457220 */ /* 0x000fc60000410000 */
[----:B------:R-:W-:Y:S01]  /*1610*/  FADD.FTZ R25, R60, R25 ;  /* 0x000000193c197221 */ /* 0x000fe20000010000 */
[----:B---3--:R-:W-:Y:S01]  /*1620*/  FADD.FTZ R21, R42, R43 ;  /* 0x0000002b2a157221 */ /* 0x008fe20000010000 */
[----:B------:R-:W-:Y:S02]  /*1630*/  FFMA.FTZ R24, R46, R46, R69 ;  /* 0x0000002e2e187223 */ /* 0x000fe40000010045 */
[----:B------:R-:W-:Y:S01]  /*1640*/  FADD.FTZ R20, R25, R20 ;  /* 0x0000001419147221 */ /* 0x000fe20000010000 */
[----:B------:R-:W-:Y:S01]  /*1650*/  FADD.FTZ R61, RZ, R61 ;  /* 0x0000003dff3d7221 */ /* 0x000fe20000010000 */
[----:B------:R-:W-:Y:S02]  /*1660*/  FMUL.FTZ R23, R45, R45 ;  /* 0x0000002d2d177220 */ /* 0x000fe40000410000 */
[----:B------:R-:W-:Y:S01]  /*1670*/  FADD.FTZ R20, R20, R21 ;  /* 0x0000001514147221 */ /* 0x000fe20000010000 */
[----:B------:R-:W-:Y:S01]  /*1680*/  FADD.FTZ R21, R40, R41 ;  /* 0x0000002928157221 */ /* 0x000fe20000010000 */
[----:B------:R-:W-:Y:S01]  /*1690*/  FADD.FTZ R24, R61, R24 ;  /* 0x000000183d187221 */ /* 0x000fe20000010000 */
[----:B------:R-:W-:Y:S01]  /*16a0*/  FFMA.FTZ R23, R44, R44, R23 ;  /* 0x0000002c2c177223 */ /* 0x000fe20000010017 */
[----:B------:R-:W-:Y:S01]  /*16b0*/  FMUL.FTZ R27, R43, R43 ;  /* 0x0000002b2b1b7220 */ /* 0x000fe20000410000 */
[----:B------:R-:W-:Y:S01]  /*16c0*/  FADD.FTZ R20, R20, R21 ;  /* 0x0000001514147221 */ /* 0x000fe20000010000 */
[----:B------:R-:W-:Y:S01]  /*16d0*/  FMUL.FTZ R25, R41, R41 ;  /* 0x0000002929197220 */ /* 0x000fe20000410000 */
[----:B------:R-:W-:Y:S01]  /*16e0*/  FADD.FTZ R23, R24, R23 ;  /* 0x0000001718177221 */ /* 0x000fe20000010000 */
[----:B------:R-:W-:Y:S01]  /*16f0*/  FFMA.FTZ R22, R42, R42, R27 ;  /* 0x0000002a2a167223 */ /* 0x000fe2000001001b */
[----:B------:R-:W-:-:S03]  /*1700*/  FADD.FTZ R21, R38, R39 ;  /* 0x0000002726157221 */ /* 0x000fc60000010000 */
[----:B------:R-:W-:Y:S01]  /*1710*/  FADD.FTZ R22, R23, R22 ;  /* 0x0000001617167221 */ /* 0x000fe20000010000 */
[----:B------:R-:W-:Y:S01]  /*1720*/  FFMA.FTZ R25, R40, R40, R25 ;  /* 0x0000002828197223 */ /* 0x000fe20000010019 */
[----:B------:R-:W-:Y:S01]  /*1730*/  FMUL.FTZ R23, R39, R39 ;  /* 0x0000002727177220 */ /* 0x000fe20000410000 */
[----:B------:R-:W-:Y:S01]  /*1740*/  FADD.FTZ R20, R20, R21 ;  /* 0x0000001514147221 */ /* 0x000fe20000010000 */
[----:B------:R-:W-:Y:S01]  /*1750*/  FADD.FTZ R21, R36, R37 ;  /* 0x0000002524157221 */ /* 0x000fe20000010000 */
        /* <DEDUP_REMOVED lines=48> */
[----:B------:R-:W-:-:S02]  /*1a60*/  FADD.FTZ R60, R20, R21 ;  /* 0x00000015143c7221 */ /* 0x000fc40000010000 */
[----:B------:R-:W-:Y:S01]  /*1a70*/  FADD.FTZ R22, R22, R25 ;  /* 0x0000001916167221 */ /* 0x000fe20000010000 */
[----:B------:R-:W-:Y:S02]  /*1a80*/  FFMA.FTZ R23, R50, R50, R23 ;  /* 0x0000003232177223 */ /* 0x000fe40000010017 */
[----:B------:R-:W1:Y:S02]  /*1a90*/  SHFL.DOWN PT, R21, R60, 0x1, 0x1f ;  /* 0x08201f003c157f89 */ /* 0x000e6400000e0000 */
[----:B------:R-:W-:-:S05]  /*1aa0*/  FADD.FTZ R61, R22, R23 ;  /* 0x00000017163d7221 */ /* 0x000fca0000010000 */
[----:B------:R-:W2:Y:S01]  /*1ab0*/  SHFL.DOWN PT, R20, R61, 0x1, 0x1f ;  /* 0x08201f003d147f89 */ /* 0x000ea200000e0000 */
[----:B-1----:R-:W-:-:S05]  /*1ac0*/  @!P5 FADD.FTZ R60, R60, R21 ;  /* 0x000000153c3cd221 */ /* 0x002fca0000010000 */
[----:B------:R-:W1:Y:S01]  /*1ad0*/  SHFL.DOWN PT, R21, R60, 0x2, 0x1f ;  /* 0x08401f003c157f89 */ /* 0x000e6200000e0000 */
[----:B--2---:R-:W-:-:S05]  /*1ae0*/  @!P5 FADD.FTZ R61, R61, R20 ;  /* 0x000000143d3dd221 */ /* 0x004fca0000010000 */
[----:B------:R-:W2:Y:S01]  /*1af0*/  SHFL.DOWN PT, R20, R61, 0x2, 0x1f ;  /* 0x08401f003d147f89 */ /* 0x000ea200000e0000 */
[----:B------:R-:W-:-:S13]  /*1b00*/  ISETP.GT.AND P5, PT, R2, 0x1d, PT ;  /* 0x0000001d0200780c */ /* 0x000fda0003fa4270 */
        /* <DEDUP_REMOVED lines=14> */
[----:B------:R-:W-:Y:S01]  /*1bf0*/  ISETP.GT.AND P5, PT, R2, 0xf, PT ;  /* 0x0000000f0200780c */ /* 0x000fe20003fa4270 */
[----:B0-----:R-:W-:-:S12]  /*1c00*/  ULEA UR6, UR7, UR6, 0x18 ;  /* 0x0000000607067291 */ /* 0x001fd8000f8ec03f */
[----:B-1----:R-:W-:Y:S01]  /*1c10*/  @!P5 FADD.FTZ R60, R60, R21 ;  /* 0x000000153c3cd221 */ /* 0x002fe20000010000 */
[----:B------:R-:W-:-:S04]  /*1c20*/  SHF.R.S32.HI R21, RZ, 0x1f, R0 ;  /* 0x0000001fff157819 */ /* 0x000fc80000011400 */
[----:B------:R-:W-:Y:S01]  /*1c30*/  LEA.HI R21, R21, R0, RZ, 0x5 ;  /* 0x0000000015157211 */ /* 0x000fe200078f28ff */
[----:B--2---:R-:W-:Y:S01]  /*1c40*/  @!P5 FADD.FTZ R61, R61, R20 ;  /* 0x000000143d3dd221 */ /* 0x004fe20000010000 */
[----:B------:R-:W-:Y:S02]  /*1c50*/  ISETP.NE.AND P5, PT, R2, RZ, PT ;  /* 0x000000ff0200720c */ /* 0x000fe40003fa5270 */
[----:B------:R-:W-:-:S04]  /*1c60*/  SHF.R.S32.HI R21, RZ, 0x5, R21 ;  /* 0x00000005ff157819 */ /* 0x000fc80000011415 */
[----:B------:R-:W-:-:S07]  /*1c70*/  LEA R21, R21, UR6, 0x3 ;  /* 0x0000000615157c11 */ /* 0x000fce000f8e18ff */
[----:B------:R0:W-:Y:S01]  /*1c80*/  @!P5 STS.64 [R21+0x8], R60 ;  /* 0x0000083c1500d388 */ /* 0x0001e20000000a00 */
[----:B------:R-:W-:Y:S01]  /*1c90*/  BAR.SYNC.DEFER_BLOCKING 0x0 ;  /* 0x0000000000007b1d */ /* 0x000fe20000010000 */
[----:B------:R-:W-:-:S05]  /*1ca0*/  ISETP.NE.AND P5, PT, R0, RZ, PT ;  /* 0x000000ff0000720c */ /* 0x000fca0003fa5270 */
[----:B------:R-:W-:Y:S08]  /*1cb0*/  BSSY B0, `(.L_x_2962) ;  /* 0x0000017000007945 */ /* 0x000ff00003800000 */
        /* <DEDUP_REMOVED lines=22> */
.L_x_2963:
[----:B------:R-:W-:Y:S05]  /*1e20*/  BSYNC B0 ;  /* 0x0000000000007941 */ /* 0x000fea0003800000 */
.L_x_2962:
[----:B------:R-:W0:Y:S02]  /*1e30*/  LDC R22, c[0x0][0xc] ;  /* 0x00000300ff167b82 */ /* 0x000e240000000800 */
[----:B0-----:R-:W-:-:S13]  /*1e40*/  ISETP.GE.U32.AND P6, PT, R22, 0x2, PT ;  /* 0x000000021600780c */ /* 0x001fda0003fc6070 */
[----:B------:R-:W-:Y:S05]  /*1e50*/  @!P6 BRA `(.L_x_2964) ;  /* 0x000000080078e947 */ /* 0x000fea0003800000 */
[----:B------:R-:W-:Y:S05]  /*1e60*/  @P5 BRA `(.L_x_2965) ;  /* 0x0000000000745947 */ /* 0x000fea0003800000 */
[----:B------:R-:W0:Y:S01]  /*1e70*/  LDC R71, c[0x0][0x10] ;  /* 0x00000400ff477b82 */ /* 0x000e220000000800 */
[C---:B------:R-:W-:Y:S02]  /*1e80*/  LOP3.LUT R24, R4.reuse, 0x1, RZ, 0xc0, !PT ;  /* 0x0000000104187812 */ /* 0x040fe400078ec0ff */
[----:B------:R-:W-:Y:S02]  /*1e90*/  LOP3.LUT P6, RZ, R4, 0x2, RZ, 0xc0, !PT ;  /* 0x0000000204ff7812 */ /* 0x000fe400078cc0ff */
[----:B------:R-:W-:Y:S02]  /*1ea0*/  MOV R27, 0xffffffff ;  /* 0xffffffff001b7802 */ /* 0x000fe40000000f00 */
[----:B------:R-:W-:Y:S01]  /*1eb0*/  SEL R23, R22, RZ, !P6 ;  /* 0x000000ff16177207 */ /* 0x000fe20007000000 */
[----:B------:R-:W1:Y:S01]  /*1ec0*/  LDC.64 R20, c[0x0][0x248] ;  /* 0x00009200ff147b82 */ /* 0x000e620000000a00 */
[----:B------:R-:W-:Y:S01]  /*1ed0*/  SEL R27, R27, 0x1, P6 ;  /* 0x000000011b1b7807 */ /* 0x000fe20003000000 */
[----:B0-----:R-:W-:-:S04]  /*1ee0*/  IMAD R25, R24, R71, RZ ;  /* 0x0000004718197224 */ /* 0x001fc800078e02ff */
[----:B------:R-:W-:-:S05]  /*1ef0*/  IMAD R24, R25, R22, RZ ;  /* 0x0000001619187224 */ /* 0x000fca00078e02ff */
[----:B------:R-:W-:Y:S02]  /*1f00*/  SHF.L.U32 R69, R24, 0x1, RZ ;  /* 0x0000000118457819 */ /* 0x000fe400000006ff */
[----:B------:R-:W0:Y:S03]  /*1f10*/  S2R R24, SR_CTAID.Y ;  /* 0x0000000000187919 */ /* 0x000e260000002600 */
[----:B-1----:R-:W-:Y:S01]  /*1f20*/  IMAD.WIDE R20, R69, 0x4, R20 ;  /* 0x0000000445147825 */ /* 0x002fe200078e0214 */
[----:B------:R-:W-:-:S03]  /*1f30*/  ISETP.NE.AND P6, PT, R23, -0x1, PT ;  /* 0xffffffff1700780c */ /* 0x000fc60003fc5270 */
[----:B0-----:R-:W-:Y:S01]  /*1f40*/  IMAD R71, R71, UR5, R24 ;  /* 0x0000000547477c24 */ /* 0x001fe2000f8e0218 */
[----:B------:R-:W-:-:S03]  /*1f50*/  IADD3 R69, R25, R24, RZ ;  /* 0x0000001819457210 */ /* 0x000fc60007ffe0ff */
[----:B------:R-:W-:Y:S02]  /*1f60*/  IMAD.WIDE.U32 R24, R71, 0x8, R20 ;  /* 0x0000000847187825 */ /* 0x000fe400078e0014 */
[----:B------:R-:W0:Y:S03]  /*1f70*/  LDC.64 R20, c[0x0][0x240] ;  /* 0x00009000ff147b82 */ /* 0x000e260000000a00 */
[----:B------:R1:W-:Y:S01]  /*1f80*/  STG.E.64 desc[UR8][R24.64], R60 ;  /* 0x0000003c18007986 */ /* 0x0003e2000c101b08 */
[----:B0-----:R-:W-:Y:S01]  /*1f90*/  IMAD.WIDE.U32 R20, R69, 0x4, R20 ;  /* 0x0000000445147825 */ /* 0x001fe200078e0014 */
[----:B------:R-:W-:Y:S06]  /*1fa0*/  MEMBAR.ALL.GPU ;  /* 0x0000000000007992 */ /* 0x000fec000000a000 */
[----:B------:R-:W-:-:S00]  /*1fb0*/  ERRBAR ;  /* 0x00000000000079ab */ /* 0x000fc00000000000 */
[----:B------:R-:W-:Y:S06]  /*1fc0*/  CGAERRBAR ;  /* 0x00000000000075ab */ /* 0x000fec0000000000 */
[----:B------:R1:W-:Y:S01]  /*1fd0*/  REDG.E.ADD.S32.STRONG.GPU desc[UR8][R20.64], R27 ;  /* 0x0000001b1400798e */ /* 0x0003e2000c10e388 */
[----:B------:R-:W-:Y:S05]  /*1fe0*/  @!P6 BRA `(.L_x_2965) ;  /* 0x000000000014e947 */ /* 0x000fea0003800000 */
.L_x_2966:
[----:B-1----:R-:W2:Y:S04]  /*1ff0*/  LDG.E.STRONG.GPU R24, desc[UR8][R20.64] ;  /* 0x0000000814187981 */ /* 0x002ea8000c1ef900 */
[----:B--2---:R-:W-:Y:S01]  /*2000*/  CCTL.IVALL ;  /* 0x00000000ff00798f */ /* 0x004fe20002000000 */
[----:B------:R-:W-:Y:S05]  /*2010*/  YIELD ;  /* 0x0000000000007946 */ /* 0x000fea0003800000 */
[----:B------:R-:W-:-:S13]  /*2020*/  ISETP.NE.AND P6, PT, R24, R23, PT ;  /* 0x000000171800720c */ /* 0x000fda0003fc5270 */
[----:B------:R-:W-:Y:S05]  /*2030*/  @P6 BRA `(.L_x_2966) ;  /* 0xfffffffc00ec6947 */ /* 0x000fea000383ffff */
.L_x_2965:
        /* <DEDUP_REMOVED lines=8> */
[----:B------:R-:W0:Y:S01]  /*20c0*/  S2UR UR6, SR_CTAID.X ;  /* 0x00000000000679c3 */ /* 0x000e220000002500 */
[----:B------:R-:W-:Y:S02]  /*20d0*/  LOP3.LUT R21, R22, 0x3, RZ, 0xc0, !PT ;  /* 0x0000000316157812 */ /* 0x000fe400078ec0ff */
[----:B------:R-:W-:Y:S02]  /*20e0*/  MOV R23, RZ ;  /* 0x000000ff00177202 */ /* 0x000fe40000000f00 */
[----:B------:R-:W-:-:S07]  /*20f0*/  IADD3 R24, -R21, R22, RZ ;  /* 0x0000001615187210 */ /* 0x000fce0007ffe1ff */
.L_x_2968:
[----:B------:R-:W-:-:S13]  /*2100*/  ISETP.EQ.OR P6, PT, R23, UR5, P5 ;  /* 0x0000000517007c0c */ /* 0x000fda000afc2670 */
[----:B------:R-:W1:Y:S01]  /*2110*/  @!P6 LDC R26, c[0x0][0x10] ;  /* 0x00000400ff1aeb82 */ /* 0x000e620000000800 */
[----:B------:R-:W2:Y:S01]  /*2120*/  @!P6 S2R R27, SR_CTAID.Y ;  /* 0x00000000001be919 */ /* 0x000ea20000002600 */
[----:B------:R-:W-:-:S06]  /*2130*/  @!P6 LOP3.LUT R25, R4, 0x1, RZ, 0xc0, !PT ;  /* 0x000000010419e812 */ /* 0x000fcc00078ec0ff */
[----:B------:R-:W3:Y:S01]  /*2140*/  @!P6 LDC.64 R20, c[0x0][0x248] ;  /* 0x00009200ff14eb82 */ /* 0x000ee20000000a00 */
[----:B-1----:R-:W-:-:S04]  /*2150*/  @!P6 IMAD R25, R25, R26, RZ ;  /* 0x0000001a1919e224 */ /* 0x002fc800078e02ff */
[----:B------:R-:W-:-:S05]  /*2160*/  @!P6 IMAD R25, R25, R22, RZ ;  /* 0x000000161919e224 */ /* 0x000fca00078e02ff */
[----:B------:R-:W-:Y:S01]  /*2170*/  @!P6 SHF.L.U32 R25, R25, 0x1, RZ ;  /* 0x000000011919e819 */ /* 0x000fe200000006ff */
[----:B--2---:R-:W-:-:S04]  /*2180*/  @!P6 IMAD R27, R26, R23, R27 ;  /* 0x000000171a1be224 */ /* 0x004fc800078e021b */
[----:B---3--:R-:W-:-:S04]  /*2190*/  @!P6 IMAD.WIDE R20, R25, 0x4, R20 ;  /* 0x000000041914e825 */ /* 0x008fc800078e0214 */
[----:B------:R-:W-:-:S05]  /*21a0*/  @!P6 IMAD.WIDE.U32 R26, R27, 0x8, R20 ;  /* 0x000000081b1ae825 */ /* 0x000fca00078e0014 */
[----:B------:R-:W2:Y:S01]  /*21b0*/  @!P6 LDG.E.64 R20, desc[UR8][R26.64] ;  /* 0x000000081a14e981 */ /* 0x000ea2000c1e1b00 */
[----:B0-----:R-:W-:Y:S01]  /*21c0*/  UMOV UR5, UR6 ;  /* 0x0000000600057c82 */ /* 0x001fe20008000000 */
[----:B--2---:R-:W-:Y:S01]  /*21d0*/  @!P6 FADD.FTZ R60, R60, R20 ;  /* 0x000000143c3ce221 */ /* 0x004fe20000010000 */
[----:B------:R-:W-:Y:S01]  /*21e0*/  IADD3 R20, R23, 0x1, RZ ;  /* 0x0000000117147810 */ /* 0x000fe20007ffe0ff */
[----:B------:R-:W-:-:S03]  /*21f0*/  @!P6 FADD.FTZ R61, R61, R21 ;  /* 0x000000153d3de221 */ /* 0x000fc60000010000 */
[----:B------:R-:W-:-:S13]  /*2200*/  ISETP.EQ.OR P6, PT, R20, UR5, P5 ;  /* 0x0000000514007c0c */ /* 0x000fda000afc2670 */
[----:B------:R-:W0:Y:S01]  /*2210*/  @!P6 S2R R69, SR_CTAID.Y ;  /* 0x000000000045e919 */ /* 0x000e220000002600 */
[----:B------:R-:W0:Y:S01]  /*2220*/  @!P6 LDC R25, c[0x0][0x10] ;  /* 0x00000400ff19eb82 */ /* 0x000e220000000800 */
[----:B------:R-:W-:Y:S01]  /*2230*/  @!P6 LOP3.LUT R68, R4, 0x1, RZ, 0xc0, !PT ;  /* 0x000000010444e812 */ /* 0x000fe200078ec0ff */
[----:B0-----:R-:W-:-:S06]  /*2240*/  @!P6 IMAD R69, R20, R25, R69 ;  /* 0x000000191445e224 */ /* 0x001fcc00078e0245 */
[----:B------:R-:W0:Y:S01]  /*2250*/  @!P6 LDC.64 R20, c[0x0][0x248] ;  /* 0x00009200ff14eb82 */ /* 0x000e220000000a00 */
[----:B------:R-:W-:-:S04]  /*2260*/  @!P6 IMAD R25, R68, R25, RZ ;  /* 0x000000194419e224 */ /* 0x000fc800078e02ff */
[----:B------:R-:W-:-:S05]  /*2270*/  @!P6 IMAD R25, R25, R22, RZ ;  /* 0x000000161919e224 */ /* 0x000fca00078e02ff */
[----:B------:R-:W-:-:S05]  /*2280*/  @!P6 SHF.L.U32 R25, R25, 0x1, RZ ;  /* 0x000000011919e819 */ /* 0x000fca00000006ff */
[----:B0-----:R-:W-:-:S04]  /*2290*/  @!P6 IMAD.WIDE R20, R25, 0x4, R20 ;  /* 0x000000041914e825 */ /* 0x001fc800078e0214 */
[----:B------:R-:W-:-:S05]  /*22a0*/  @!P6 IMAD.WIDE.U32 R26, R69, 0x8, R20 ;  /* 0x00000008451ae825 */ /* 0x000fca00078e0014 */
[----:B------:R-:W2:Y:S02]  /*22b0*/  @!P6 LDG.E.64 R20, desc[UR8][R26.64] ;  /* 0x000000081a14e981 */ /* 0x000ea4000c1e1b00 */
        /* <DEDUP_REMOVED lines=36> */
.L_x_2967:
[----:B------:R-:W-:-:S13]  /*2500*/  LOP3.LUT P6, R24, R22, 0x3, RZ, 0xc0, !PT ;  /* 0x0000000316187812 */ /* 0x000fda00078cc0ff */
[----:B------:R-:W-:Y:S05]  /*2510*/  @!P6 BRA `(.L_x_2964) ;  /* 0x0000000000c8e947 */ /* 0x000fea0003800000 */
[----:B------:R-:W-:Y:S01]  /*2520*/  ISETP.EQ.OR P6, PT, R23, UR5, P5 ;  /* 0x0000000517007c0c */ /* 0x000fe2000afc2670 */
[----:B------:R-:W-:-:S12]  /*2530*/  BSSY B0, `(.L_x_2969) ;  /* 0x000000f000007945 */ /* 0x000fd80003800000 */
[----:B------:R-:W-:Y:S05]  /*2540*/  @P6 BRA `(.L_x_2970) ;  /* 0x0000000000346947 */ /* 0x000fea0003800000 */
        /* <DEDUP_REMOVED lines=13> */
.L_x_2970:
[----:B------:R-:W-:Y:S05]  /*2620*/  BSYNC B0 ;  /* 0x0000000000007941 */ /* 0x000fea0003800000 */
.L_x_2969:
[----:B------:R-:W-:-:S13]  /*2630*/  ISETP.NE.AND P6, PT, R24, 0x1, PT ;  /* 0x000000011800780c */ /* 0x000fda0003fc5270 */
[----:B------:R-:W-:Y:S05]  /*2640*/  @!P6 BRA `(.L_x_2964) ;  /* 0x00000000007ce947 */ /* 0x000fea0003800000 */
[----:B------:R-:W-:-:S04]  /*2650*/  IADD3 R20, R23, 0x1, RZ ;  /* 0x0000000117147810 */ /* 0x000fc80007ffe0ff */
        /* <DEDUP_REMOVED lines=12> */
[----:B------:R-:W-:Y:S01]  /*2720*/  IADD3 R25, R23, 0x2, RZ ;  /* 0x0000000217197810 */ /* 0x000fe20007ffe0ff */
[----:B--2---:R-:W-:Y:S01]  /*2730*/  @!P6 FADD.FTZ R60, R60, R20 ;  /* 0x000000143c3ce221 */ /* 0x004fe20000010000 */
[----:B------:R-:W-:Y:S02]  /*2740*/  @!P6 FADD.FTZ R61, R61, R21 ;  /* 0x000000153d3de221 */ /* 0x000fe40000010000 */
[----:B------:R-:W-:-:S04]  /*2750*/  ISETP.EQ.OR P6, PT, R25, UR5, P5 ;  /* 0x0000000519007c0c */ /* 0x000fc8000afc2670 */
[----:B------:R-:W-:-:S13]  /*2760*/  ISETP.EQ.OR P6, PT, R24, 0x2, P6 ;  /* 0x000000021800780c */ /* 0x000fda00037c2670 */
[----:B------:R-:W0:Y:S01]  /*2770*/  @!P6 LDC R24, c[0x0][0x10] ;  /* 0x00000400ff18eb82 */ /* 0x000e220000000800 */
[----:B------:R-:W-:-:S07]  /*2780*/  @!P6 LOP3.LUT R23, R4, 0x1, RZ, 0xc0, !PT ;  /* 0x000000010417e812 */ /* 0x000fce00078ec0ff */
[----:B------:R-:W1:Y:S01]  /*2790*/  @!P6 LDC.64 R20, c[0x0][0x248] ;  /* 0x00009200ff14eb82 */ /* 0x000e620000000a00 */
[----:B0-----:R-:W-:-:S04]  /*27a0*/  @!P6 IMAD R23, R23, R24, RZ ;  /* 0x000000181717e224 */ /* 0x001fc800078e02ff */
[----:B------:R-:W-:Y:S02]  /*27b0*/  @!P6 IMAD R23, R23, R22, RZ ;  /* 0x000000161717e224 */ /* 0x000fe400078e02ff */
[----:B------:R-:W0:Y:S03]  /*27c0*/  @!P6 S2R R22, SR_CTAID.Y ;  /* 0x000000000016e919 */ /* 0x000e260000002600 */
[----:B------:R-:W-:-:S05]  /*27d0*/  @!P6 SHF.L.U32 R23, R23, 0x1, RZ ;  /* 0x000000011717e819 */ /* 0x000fca00000006ff */
[----:B-1----:R-:W-:-:S04]  /*27e0*/  @!P6 IMAD.WIDE R20, R23, 0x4, R20 ;  /* 0x000000041714e825 */ /* 0x002fc800078e0214 */
[----:B0-----:R-:W-:-:S04]  /*27f0*/  @!P6 IMAD R23, R25, R24, R22 ;  /* 0x000000181917e224 */ /* 0x001fc800078e0216 */
[----:B------:R-:W-:-:S06]  /*2800*/  @!P6 IMAD.WIDE.U32 R20, R23, 0x8, R20 ;  /* 0x000000081714e825 */ /* 0x000fcc00078e0014 */
[----:B------:R-:W2:Y:S02]  /*2810*/  @!P6 LDG.E.64 R20, desc[UR8][R20.64] ;  /* 0x000000081414e981 */ /* 0x000ea4000c1e1b00 */
[----:B--2---:R-:W-:Y:S01]  /*2820*/  @!P6 FADD.FTZ R60, R60, R20 ;  /* 0x000000143c3ce221 */ /* 0x004fe20000010000 */
[----:B------:R-:W-:-:S07]  /*2830*/  @!P6 FADD.FTZ R61, R61, R21 ;  /* 0x000000153d3de221 */ /* 0x000fce0000010000 */
.L_x_2964:
[----:B------:R-:W-:Y:S01]  /*2840*/  ULDC.64 UR6, c[0x0][0x218] ;  /* 0x0000860000067ab9 */ /* 0x000fe20000000a00 */
[----:B-1----:R-:W-:Y:S01]  /*2850*/  P2R R20, PR, RZ, 0x1 ;  /* 0x00000001ff147803 */ /* 0x002fe20000000000 */
[----:B------:R-:W-:Y:S01]  /*2860*/  ULDC.64 UR12, c[0x0][0x230] ;  /* 0x00008c00000c7ab9 */ /* 0x000fe20000000a00 */
[----:B------:R-:W-:Y:S02]  /*2870*/  LOP3.LUT P0, RZ, R0, UR5, RZ, 0xfc, !PT ;  /* 0x0000000500ff7c12 */ /* 0x000fe4000f80fcff */
[----:B------:R-:W-:Y:S02]  /*2880*/  ISETP.EQ.U32.AND P6, PT, RZ, UR6, PT ;  /* 0x00000006ff007c0c */ /* 0x000fe4000bfc2070 */
[C---:B------:R-:W-:Y:S02]  /*2890*/  SHF.L.U32 R26, R66.reuse, 0x2, RZ ;  /* 0x00000002421a7819 */ /* 0x040fe400000006ff */
[----:B------:R-:W-:Y:S01]  /*28a0*/  ISETP.EQ.OR.EX P6, PT, RZ, UR7, P0, P6 ;  /* 0x00000007ff007c0c */ /* 0x000fe200087c2760 */
[----:B------:R-:W-:Y:S01]  /*28b0*/  ULDC.64 UR6, c[0x0][0x228] ;  /* 0x00008a0000067ab9 */ /* 0x000fe20000000a00 */
[----:B------:R-:W-:-:S02]  /*28c0*/  SHF.L.U64.HI R27, R66, 0x2, R67 ;  /* 0x00000002421b7819 */ /* 0x000fc40000010243 */
[----:B------:R-:W-:Y:S01]  /*28d0*/  IADD3 R24, P0, R26, UR6, RZ ;  /* 0x000000061a187c10 */ /* 0x000fe2000ff1e0ff */
[----:B------:R-:W-:-:S03]  /*28e0*/  UMOV UR6, 0x400 ;  /* 0x0000040000067882 */ /* 0x000fc60000000000 */
[----:B------:R-:W-:Y:S01]  /*28f0*/  IADD3.X R25, R27, UR7, RZ, P0, !PT ;  /* 0x000000071b197c10 */ /* 0x000fe200087fe4ff */
[----:B------:R-:W0:Y:S01]  /*2900*/  S2UR UR7, SR_CgaCtaId ;  /* 0x00000000000779c3 */ /* 0x000e220000008800 */
[----:B------:R-:W-:-:S07]  /*2910*/  ISETP.NE.AND P0, PT, R20, RZ, PT ;  /* 0x000000ff1400720c */ /* 0x000fce0003f05270 */
[----:B------:R-:W1:Y:S01]  /*2920*/  @!P6 LDC.64 R22, c[0x0][0x218] ;  /* 0x00008600ff16eb82 */ /* 0x000e620000000a00 */
[----:B0-----:R-:W-:-:S03]  /*2930*/  ULEA UR6, UR7, UR6, 0x18 ;  /* 0x0000000607067291 */ /* 0x001fc6000f8ec03f */
[----:B------:R-:W-:Y:S02]  /*2940*/  ULDC UR7, c[0x0][0x2a4] ;  /* 0x0000a90000077ab9 */ /* 0x000fe40000000800 */
[----:B------:R-:W-:Y:S01]  /*2950*/  @!P6 FMUL.FTZ R21, R61, UR7 ;  /* 0x000000073d15ec20 */ /* 0x000fe20008410000 */
[----:B------:R-:W-:Y:S01]  /*2960*/  @!P6 FMUL.FTZ R20, R60, UR7 ;  /* 0x000000073c14ec20 */ /* 0x000fe20008410000 */
[----:B-1----:R-:W-:Y:S02]  /*2970*/  @!P6 IMAD.WIDE R66, R3, 0x8, R22 ;  /* 0x000000080342e825 */ /* 0x002fe400078e0216 */
[----:B------:R0:W-:Y:S01]  /*2980*/  @!P5 STS.64 [UR6+0x50], R60 ;  /* 0x0000503cff00d988 */ /* 0x0001e20008000a06 */
[----:B------:R-:W-:-:S03]  /*2990*/  IADD3 R26, P5, R26, UR12, RZ ;  /* 0x0000000c1a1a7c10 */ /* 0x000fc6000ffbe0ff */
[----:B------:R1:W-:Y:S01]  /*29a0*/  @!P6 STG.E.64 desc[UR8][R66.64], R20 ;  /* 0x000000144200e986 */ /* 0x0003e2000c101b08 */
[----:B------:R-:W-:Y:S01]  /*29b0*/  IADD3.X R27, R27, UR13, RZ, P5, !PT ;  /* 0x0000000d1b1b7c10 */ /* 0x000fe2000affe4ff */
[----:B------:R-:W-:Y:S01]  /*29c0*/  BAR.SYNC.DEFER_BLOCKING 0x0 ;  /* 0x0000000000007b1d */ /* 0x000fe20000010000 */
[----:B0-----:R-:W-:-:S07]  /*29d0*/  HFMA2.MMA R61, -RZ, RZ, 1.875, 0 ;  /* 0x3f800000ff3d7435 */ /* 0x001fce00000001ff */
[----:B-1----:R-:W0:Y:S01]  /*29e0*/  LDC R66, c[0x0][0x294] ;  /* 0x0000a500ff427b82 */ /* 0x002e220000000800 */
[----:B------:R-:W1:Y:S04]  /*29f0*/  LDS.64 R22, [UR6+0x50] ;  /* 0x00005006ff167984 */ /* 0x000e680008000a00 */
[----:B------:R-:W2:Y:S01]  /*2a00*/  LDG.E.64 R20, desc[UR8][R24.64] ;  /* 0x0000000818147981 */ /* 0x000ea2000c1e1b00 */
[----:B-1----:R-:W-:-:S04]  /*2a10*/  FMUL.FTZ R60, R22, UR7 ;  /* 0x00000007163c7c20 */ /* 0x002fc80008410000 */
[----:B------:R-:W-:-:S04]  /*2a20*/  FMUL.FTZ R22, R60, R60 ;  /* 0x0000003c3c167220 */ /* 0x000fc80000410000 */
[----:B------:R-:W-:-:S05]  /*2a30*/  FFMA.FTZ R22, R23, UR7, -R22 ;  /* 0x0000000717167c23 */ /* 0x000fca0008010816 */
[----:B------:R-:W-:-:S13]  /*2a40*/  FSETP.GTU.FTZ.AND P5, PT, R22, RZ, PT ;  /* 0x000000ff1600720b */ /* 0x000fda0003fbc000 */
[----:B------:R-:W1:Y:S02]  /*2a50*/  @P5 LDC R23, c[0x0][0x238] ;  /* 0x00008e00ff175b82 */ /* 0x000e640000000800 */
[----:B-1----:R-:W-:Y:S02]  /*2a60*/  @P5 FADD.FTZ R67, R22, R23 ;  /* 0x0000001716435221 */ /* 0x002fe40000010000 */
[----:B------:R-:W2:Y:S02]  /*2a70*/  LDG.E.64 R22, desc[UR8][R26.64] ;  /* 0x000000081a167981 */ /* 0x000ea4000c1e1b00 */
[----:B------:R-:W1:Y:S01]  /*2a80*/  @P5 MUFU.RSQ R61, R67 ;  /* 0x00000043003d5308 */ /* 0x000e620000001400 */
[----:B------:R-:W-:Y:S01]  /*2a90*/  ISETP.NE.AND P6, PT, RZ, UR10, PT ;  /* 0x0000000aff007c0c */ /* 0x000fe2000bfc5270 */
[C---:B------:R-:W-:Y:S01]  /*2aa0*/  FADD.FTZ R48, -R60.reuse, R48 ;  /* 0x000000303c307221 */ /* 0x040fe20000010100 */
[----:B------:R-:W-:-:S03]  /*2ab0*/  FADD.FTZ R68, -R60, R49 ;  /* 0x000000313c447221 */ /* 0x000fc60000010100 */
[-C--:B-1----:R-:W-:Y:S01]  /*2ac0*/  FMUL.FTZ R49, R48, R61.reuse ;  /* 0x0000003d30317220 */ /* 0x082fe20000410000 */
[----:B------:R-:W-:Y:S01]  /*2ad0*/  FMUL.FTZ R70, R68, R61 ;  /* 0x0000003d44467220 */ /* 0x000fe20000410000 */
[C---:B------:R-:W-:Y:S01]  /*2ae0*/  FADD.FTZ R48, -R60.reuse, R46 ;  /* 0x0000002e3c307221 */ /* 0x040fe20000010100 */
[----:B------:R-:W-:Y:S01]  /*2af0*/  FADD.FTZ R68, -R60, R47 ;  /* 0x0000002f3c447221 */ /* 0x000fe20000010100 */
[----:B--2---:R-:W-:Y:S01]  /*2b00*/  FFMA.FTZ R46, R20, R49, R22 ;  /* 0x00000031142e7223 */ /* 0x004fe20000010016 */
[----:B------:R-:W-:-:S03]  /*2b10*/  FFMA.FTZ R47, R21, R70, R23 ;  /* 0x00000046152f7223 */ /* 0x000fc60000010017 */
[----:B0-----:R-:W-:Y:S05]  /*2b20*/  @!P6 BRA `(.L_x_2971) ;  /* 0x000000000028e947 */ /* 0x001fea0003800000 */
        /* <DEDUP_REMOVED lines=10> */
.L_x_2971:
        /* <DEDUP_REMOVED lines=13> */
.L_x_2973:
[----:B------:R-:W-:Y:S05]  /*2ca0*/  BSYNC B0 ;  /* 0x0000000000007941 */ /* 0x000fea0003800000 */
.L_x_2972:
[-C--:B------:R-:W-:Y:S01]  /*2cb0*/  FMUL.FTZ R7, R48, R61.reuse ;  /* 0x0000003d30077220 */ /* 0x080fe20000410000 */
[----:B------:R-:W-:Y:S01]  /*2cc0*/  FMUL.FTZ R68, R68, R61 ;  /* 0x0000003d44447220 */ /* 0x000fe20000410000 */
[C---:B------:R-:W-:Y:S01]  /*2cd0*/  FADD.FTZ R44, -R60.reuse, R44 ;  /* 0x0000002c3c2c7221 */ /* 0x040fe20000010100 */
[----:B0-----:R-:W-:Y:S01]  /*2ce0*/  FADD.FTZ R46, -R60, R45 ;  /* 0x0000002d3c2e7221 */ /* 0x001fe20000010100 */
        /* <DEDUP_REMOVED lines=13> */
.L_x_2974:
        /* <DEDUP_REMOVED lines=13> */
.L_x_2976:
[----:B------:R-:W-:Y:S05]  /*2e90*/  BSYNC B0 ;  /* 0x0000000000007941 */ /* 0x000fea0003800000 */
.L_x_2975:
[-C--:B0-----:R-:W-:Y:S01]  /*2ea0*/  FMUL.FTZ R7, R44, R61.reuse ;  /* 0x0000003d2c077220 */ /* 0x081fe20000410000 */
[----:B------:R-:W-:Y:S01]  /*2eb0*/  FMUL.FTZ R46, R46, R61 ;  /* 0x0000003d2e2e7220 */ /* 0x000fe20000410000 */
[C---:B------:R-:W-:Y:S01]  /*2ec0*/  FADD.FTZ R44, -R60.reuse, R42 ;  /* 0x0000002a3c2c7221 */ /* 0x040fe20000010100 */
        /* <DEDUP_REMOVED lines=14> */
.L_x_2977:
[----:B------:R-:W-:Y:S01]  /*2fb0*/  ISETP.NE.AND P2, PT, R13, RZ, PT ;  /* 0x000000ff0d00720c */ /* 0x000fe20003f45270 */
[----:B------:R-:W-:-:S12]  /*2fc0*/  BSSY B0, `(.L_x_2978) ;  /* 0x000000f000007945 */ /* 0x000fd80003800000 */
[----:B------:R-:W-:Y:S05]  /*2fd0*/  @P2 BRA `(.L_x_2979) ;  /* 0x0000000000342947 */ /* 0x000fea0003800000 */
        /* <DEDUP_REMOVED lines=13> */
.L_x_2979:
[----:B------:R-:W-:Y:S05]  /*30b0*/  BSYNC B0 ;  /* 0x0000000000007941 */ /* 0x000fea0003800000 */
.L_x_2978:
        /* <DEDUP_REMOVED lines=17> */
.L_x_2980:
        /* <DEDUP_REMOVED lines=16> */
.L_x_2982:
[----:B------:R-:W-:Y:S05]  /*32d0*/  BSYNC B0 ;  /* 0x0000000000007941 */ /* 0x000fea0003800000 */
.L_x_2981:
        /* <DEDUP_REMOVED lines=17> */
.L_x_2983:
        /* <DEDUP_REMOVED lines=16> */
.L_x_2985:
[----:B------:R-:W-:Y:S05]  /*34f0*/  BSYNC B0 ;  /* 0x0000000000007941 */ /* 0x000fea0003800000 */
.L_x_2984:
        /* <DEDUP_REMOVED lines=17> */
.L_x_2986:
        /* <DEDUP_REMOVED lines=16> */
.L_x_2988:
[----:B------:R-:W-:Y:S05]  /*3710*/  BSYNC B0 ;  /* 0x0000000000007941 */ /* 0x000fea0003800000 */
.L_x_2987:
        /* <DEDUP_REMOVED lines=17> */
.L_x_2989:
        /* <DEDUP_REMOVED lines=16> */
.L_x_2991:
[----:B------:R-:W-:Y:S05]  /*3930*/  BSYNC B0 ;  /* 0x0000000000007941 */ /* 0x000fea0003800000 */
.L_x_2990:
        /* <DEDUP_REMOVED lines=17> */
.L_x_2992:
        /* <DEDUP_REMOVED lines=16> */
.L_x_2994:
[----:B------:R-:W-:Y:S05]  /*3b50*/  BSYNC B0 ;  /* 0x0000000000007941 */ /* 0x000fea0003800000 */
.L_x_2993:
[-C--:B0-----:R-:W-:Y:S01]  /*3b60*/  FMUL.FTZ R7, R32, R61.reuse ;  /* 0x0000003d20077220 */ /* 0x081fe20000410000 */
[----:B------:R-:W-:Y:S01]  /*3b70*/  FMUL.FTZ R34, R34, R61 ;  /* 0x0000003d22227220 */ /* 0x000fe20000410000 */
[C---:B------:R-:W-:Y:S01]  /*3b80*/  FADD.FTZ R30, -R60.reuse, R30 ;  /* 0x0000001e3c1e7221 */ /* 0x040fe20000010100 */
[----:B------:R-:W-:Y:S01]  /*3b90*/  FADD.FTZ R26, -R60, R31 ;  /* 0x0000001f3c1a7221 */ /* 0x000fe20000010100 */
[----:B------:R-:W-:Y:S01]  /*3ba0*/  FFMA.FTZ R6, R20, R7, R22 ;  /* 0x0000000714067223 */ /* 0x000fe20000010016 */
[----:B------:R-:W-:Y:S01]  /*3bb0*/  SHF.R.U32.HI R27, RZ, 0x3, R0 ;  /* 0x00000003ff1b7819 */ /* 0x000fe20000011600 */
        /* <DEDUP_REMOVED lines=12> */
.L_x_2995:
        /* <DEDUP_REMOVED lines=16> */
.L_x_2997:
[----:B------:R-:W-:Y:S05]  /*3d80*/  BSYNC B0 ;  /* 0x0000000000007941 */ /* 0x000fea0003800000 */
.L_x_2996:
[-C--:B0-----:R-:W-:Y:S01]  /*3d90*/  FMUL.FTZ R7, R30, R61.reuse ;  /* 0x0000003d1e077220 */ /* 0x081fe20000410000 */
[----:B------:R-:W-:Y:S01]  /*3da0*/  FMUL.FTZ R26, R26, R61 ;  /* 0x0000003d1a1a7220 */ /* 0x000fe20000410000 */
[----:B------:R-:W-:Y:S02]  /*3db0*/  IMAD R27, R66, UR5, R27 ;  /* 0x00000005421b7c24 */ /* 0x000fe4000f8e021b */
        /* <DEDUP_REMOVED lines=14> */
.L_x_2998:
        /* <DEDUP_REMOVED lines=16> */
.L_x_3000:
[----:B------:R-:W-:Y:S05]  /*3fa0*/  BSYNC B0 ;  /* 0x0000000000007941 */ /* 0x000fea0003800000 */
.L_x_2999:
[C---:B0-----:R-:W-:Y:S01]  /*3fb0*/  FADD.FTZ R12, -R60.reuse, R18 ;  /* 0x000000123c0c7221 */ /* 0x041fe20000010100 */
[C---:B------:R-:W-:Y:S01]  /*3fc0*/  IADD3 R26, R27.reuse, 0x1a0, RZ ;  /* 0x000001a01b1a7810 */ /* 0x040fe20007ffe0ff */
[----:B------:R-:W-:Y:S01]  /*3fd0*/  ULDC.64 UR6, c[0x0][0x278] ;  /* 0x00009e0000067ab9 */ /* 0x000fe20000000a00 */
[C---:B------:R-:W-:Y:S01]  /*3fe0*/  IADD3 R18, R27.reuse, 0x1c0, RZ ;  /* 0x000001c01b127810 */ /* 0x040fe20007ffe0ff */
[C---:B------:R-:W-:Y:S01]  /*3ff0*/  FADD.FTZ R6, -R60.reuse, R29 ;  /* 0x0000001d3c067221 */ /* 0x040fe20000010100 */
[----:B------:R-:W-:Y:S01]  /*4000*/  IADD3 R9, R27, 0x1e0, RZ ;  /* 0x000001e01b097810 */ /* 0x000fe20007ffe0ff */
        /* <DEDUP_REMOVED lines=8> */
[----:B------:R-:W-:Y:S01]  /*4090*/  ISETP.GE.U32.AND P5, PT, R26, UR6, PT ;  /* 0x000000061a007c0c */ /* 0x000fe2000bfa6070 */
[----:B------:R-:W-:Y:S01]  /*40a0*/  FADD.FTZ R60, -R60, R51 ;  /* 0x000000333c3c7221 */ /* 0x000fe20000010100 */
[----:B------:R-:W-:Y:S01]  /*40b0*/  ISETP.GE.U32.AND P2, PT, R18, UR6, PT ;  /* 0x0000000612007c0c */ /* 0x000fe2000bf46070 */
[-C--:B------:R-:W-:Y:S01]  /*40c0*/  FMUL.FTZ R7, R30, R61.reuse ;  /* 0x0000003d1e077220 */ /* 0x080fe20000410000 */
[----:B------:R-:W-:Y:S01]  /*40d0*/  ISETP.GE.U32.AND P3, PT, R9, UR6, PT ;  /* 0x0000000609007c0c */ /* 0x000fe2000bf66070 */
[-C--:B------:R-:W-:Y:S01]  /*40e0*/  FMUL.FTZ R13, R12, R61.reuse ;  /* 0x0000003d0c0d7220 */ /* 0x080fe20000410000 */
[----:B------:R-:W-:Y:S01]  /*40f0*/  SHF.R.S32.HI R28, RZ, 0x1f, R26 ;  /* 0x0000001fff1c7819 */ /* 0x000fe2000001141a */
[-C--:B------:R-:W-:Y:S01]  /*4100*/  FMUL.FTZ R15, R16, R61.reuse ;  /* 0x0000003d100f7220 */ /* 0x080fe20000410000 */
[----:B------:R-:W-:Y:S01]  /*4110*/  SHF.R.S32.HI R27, RZ, 0x1f, R18 ;  /* 0x0000001fff1b7819 */ /* 0x000fe20000011412 */
[-C--:B------:R-:W-:Y:S01]  /*4120*/  FMUL.FTZ R17, R54, R61.reuse ;  /* 0x0000003d36117220 */ /* 0x080fe20000410000 */
[----:B------:R-:W-:Y:S01]  /*4130*/  SHF.R.S32.HI R19, RZ, 0x1f, R9 ;  /* 0x0000001fff137819 */ /* 0x000fe20000011409 */
[-C--:B------:R-:W-:Y:S01]  /*4140*/  FMUL.FTZ R25, R52, R61.reuse ;  /* 0x0000003d34197220 */ /* 0x080fe20000410000 */
[----:B------:R-:W-:Y:S01]  /*4150*/  ISETP.GE.AND.EX P5, PT, R28, UR7, PT, P5 ;  /* 0x000000071c007c0c */ /* 0x000fe2000bfa6350 */
[-C--:B------:R-:W-:Y:S01]  /*4160*/  FMUL.FTZ R32, R6, R61.reuse ;  /* 0x0000003d06207220 */ /* 0x080fe20000410000 */
[----:B------:R-:W-:Y:S01]  /*4170*/  ISETP.GE.AND.EX P2, PT, R27, UR7, PT, P2 ;  /* 0x000000071b007c0c */ /* 0x000fe2000bf46320 */
[-C--:B------:R-:W-:Y:S01]  /*4180*/  FMUL.FTZ R34, R14, R61.reuse ;  /* 0x0000003d0e227220 */ /* 0x080fe20000410000 */
[----:B------:R-:W-:Y:S01]  /*4190*/  ISETP.GE.AND.EX P3, PT, R19, UR7, PT, P3 ;  /* 0x0000000713007c0c */ /* 0x000fe2000bf66330 */
[-C--:B------:R-:W-:Y:S01]  /*41a0*/  FMUL.FTZ R36, R24, R61.reuse ;  /* 0x0000003d18247220 */ /* 0x080fe20000410000 */
[-C--:B------:R-:W-:Y:S01]  /*41b0*/  FMUL.FTZ R38, R38, R61.reuse ;  /* 0x0000003d26267220 */ /* 0x080fe20000410000 */
[-C--:B------:R-:W-:Y:S01]  /*41c0*/  FMUL.FTZ R40, R40, R61.reuse ;  /* 0x0000003d28287220 */ /* 0x080fe20000410000 */
[-C--:B------:R-:W-:Y:S01]  /*41d0*/  FMUL.FTZ R29, R50, R61.reuse ;  /* 0x0000003d321d7220 */ /* 0x080fe20000410000 */
[----:B------:R-:W-:Y:S01]  /*41e0*/  FMUL.FTZ R60, R60, R61 ;  /* 0x0000003d3c3c7220 */ /* 0x000fe20000410000 */
[C-C-:B------:R-:W-:Y:S01]  /*41f0*/  FFMA.FTZ R30, R20.reuse, R7, R22.reuse ;  /* 0x00000007141e7223 */ /* 0x140fe20000010016 */
[C-C-:B------:R-:W-:Y:S01]  /*4200*/  FFMA.FTZ R24, R20.reuse, R13, R22.reuse ;  /* 0x0000000d14187223 */ /* 0x140fe20000010016 */
[C-C-:B------:R-:W-:Y:S01]  /*4210*/  FFMA.FTZ R16, R20.reuse, R15, R22.reuse ;  /* 0x0000000f14107223 */ /* 0x140fe20000010016 */
[C-C-:B------:R-:W-:Y:S01]  /*4220*/  FFMA.FTZ R14, R20.reuse, R17, R22.reuse ;  /* 0x00000011140e7223 */ /* 0x140fe20000010016 */
[--C-:B------:R-:W-:Y:S01]  /*4230*/  FFMA.FTZ R12, R20, R25, R22.reuse ;  /* 0x00000019140c7223 */ /* 0x100fe20000010016 */
[----:B------:R-:W-:Y:S01]  /*4240*/  ISETP.GT.U32.OR P5, PT, R0, 0xff, P5 ;  /* 0x000000ff0000780c */ /* 0x000fe20002fa4470 */
[----:B------:R-:W-:Y:S01]  /*4250*/  FFMA.FTZ R6, R20, R29, R22 ;  /* 0x0000001d14067223 */ /* 0x000fe20000010016 */
[C---:B------:R-:W-:Y:S01]  /*4260*/  ISETP.GT.U32.OR P2, PT, R0.reuse, 0xff, P2 ;  /* 0x000000ff0000780c */ /* 0x040fe20001744470 */
[C-C-:B------:R-:W-:Y:S01]  /*4270*/  FFMA.FTZ R25, R21.reuse, R34, R23.reuse ;  /* 0x0000002215197223 */ /* 0x140fe20000010017 */
[----:B------:R-:W-:Y:S01]  /*4280*/  ISETP.GT.U32.OR P3, PT, R0, 0xff, P3 ;  /* 0x000000ff0000780c */ /* 0x000fe20001f64470 */
[C-C-:B------:R-:W-:Y:S01]  /*4290*/  FFMA.FTZ R17, R21.reuse, R36, R23.reuse ;  /* 0x0000002415117223 */ /* 0x140fe20000010017 */
[C-C-:B------:R-:W-:Y:S01]  /*42a0*/  FFMA.FTZ R15, R21.reuse, R38, R23.reuse ;  /* 0x00000026150f7223 */ /* 0x140fe20000010017 */
[C-C-:B------:R-:W-:Y:S01]  /*42b0*/  FFMA.FTZ R13, R21.reuse, R40, R23.reuse ;  /* 0x00000028150d7223 */ /* 0x140fe20000010017 */
[C-C-:B------:R-:W-:Y:S01]  /*42c0*/  FFMA.FTZ R7, R21.reuse, R60, R23.reuse ;  /* 0x0000003c15077223 */ /* 0x140fe20000010017 */
[----:B------:R-:W-:Y:S01]  /*42d0*/  FFMA.FTZ R31, R21, R32, R23 ;  /* 0x00000020151f7223 */ /* 0x000fe20000010017 */
[----:B------:R-:W-:Y:S07]  /*42e0*/  @!P6 BRA `(.L_x_3001) ;  /* 0x000000000028e947 */ /* 0x000fee0003800000 */
        /* <DEDUP_REMOVED lines=10> */
.L_x_3001:
[----:B------:R-:W-:Y:S04]  /*4390*/  BSSY B0, `(.L_x_3002) ;  /* 0x000000f000007945 */ /* 0x000fe80003800000 */
        /* <DEDUP_REMOVED lines=14> */
.L_x_3003:
[----:B------:R-:W-:Y:S05]  /*4480*/  BSYNC B0 ;  /* 0x0000000000007941 */ /* 0x000fea0003800000 */
.L_x_3002:
[----:B------:R-:W-:Y:S05]  /*4490*/  @!P6 BRA `(.L_x_3004) ;  /* 0x000000000028e947 */ /* 0x000fea0003800000 */
        /* <DEDUP_REMOVED lines=10> */
.L_x_3004:
        /* <DEDUP_REMOVED lines=13> */
.L_x_3006:
[----:B------:R-:W-:Y:S05]  /*4610*/  BSYNC B0 ;  /* 0x0000000000007941 */ /* 0x000fea0003800000 */
.L_x_3005:
        /* <DEDUP_REMOVED lines=11> */
.L_x_3007:
[----:B------:R-:W-:Y:S04]  /*46d0*/  BSSY B0, `(.L_x_3008) ;  /* 0x000000e000007945 */ /* 0x000fe80003800000 */
[----:B------:R-:W-:Y:S05]  /*46e0*/  @P0 BRA `(.L_x_3009) ;  /* 0x0000000000300947 */ /* 0x000fea0003800000 */
[----:B------:R-:W-:Y:S01]  /*46f0*/  SHF.R.S32.HI R5, RZ, 0x1f, R10 ;  /* 0x0000001fff057819 */ /* 0x000fe2000001140a */
        /* <DEDUP_REMOVED lines=11> */
.L_x_3009:
[----:B------:R-:W-:Y:S05]  /*47b0*/  BSYNC B0 ;  /* 0x0000000000007941 */ /* 0x000fea0003800000 */
.L_x_3008:
[----:B------:R-:W-:Y:S05]  /*47c0*/  @!P6 BRA `(.L_x_3010) ;  /* 0x000000000028e947 */ /* 0x000fea0003800000 */
[----:B--2---:R-:W-:Y:S01]  /*47d0*/  FMUL.FTZ R10, R15, -1.4426950216293334961 ;  /* 0xbfb8aa3b0f0a7820 */ /* 0x004fe20000410000 */
        /* <DEDUP_REMOVED lines=9> */
.L_x_3010:
[----:B------:R-:W-:Y:S04]  /*4870*/  BSSY B0, `(.L_x_3011) ;  /* 0x000000d000007945 */ /* 0x000fe80003800000 */
[----:B------:R-:W-:Y:S05]  /*4880*/  @P5 BRA `(.L_x_3012) ;  /* 0x00000000002c5947 */ /* 0x000fea0003800000 */
[----:B------:R-:W-:Y:S01]  /*4890*/  ULDC.64 UR6, c[0x0][0x270] ;  /* 0x00009c0000067ab9 */ /* 0x000fe20000000a00 */
[----:B--2---:R-:W-:Y:S01]  /*48a0*/  MOV R10, R64 ;  /* 0x00000040000a7202 */ /* 0x004fe20000000f00 */
        /* <DEDUP_REMOVED lines=9> */
.L_x_3012:
[----:B------:R-:W-:Y:S05]  /*4940*/  BSYNC B0 ;  /* 0x0000000000007941 */ /* 0x000fea0003800000 */
.L_x_3011:
[----:B------:R-:W-:Y:S05]  /*4950*/  @!P6 BRA `(.L_x_3013) ;  /* 0x000000000028e947 */ /* 0x000fea0003800000 */
[----:B--23--:R-:W-:Y:S01]  /*4960*/  FMUL.FTZ R10, R13, -1.4426950216293334961 ;  /* 0xbfb8aa3b0d0a7820 */ /* 0x00cfe20000410000 */
        /* <DEDUP_REMOVED lines=9> */
.L_x_3013:
[----:B------:R-:W-:Y:S04]  /*4a00*/  BSSY B0, `(.L_x_3014) ;  /* 0x000000d000007945 */ /* 0x000fe80003800000 */
[----:B------:R-:W-:Y:S05]  /*4a10*/  @P2 BRA `(.L_x_3015) ;  /* 0x00000000002c2947 */ /* 0x000fea0003800000 */
[----:B------:R-:W-:Y:S01]  /*4a20*/  ULDC.64 UR6, c[0x0][0x270] ;  /* 0x00009c0000067ab9 */ /* 0x000fe20000000a00 */
[----:B--23--:R-:W-:Y:S01]  /*4a30*/  MOV R10, R64 ;  /* 0x00000040000a7202 */ /* 0x00cfe20000000f00 */
        /* <DEDUP_REMOVED lines=9> */
.L_x_3015:
[----:B------:R-:W-:Y:S05]  /*4ad0*/  BSYNC B0 ;  /* 0x0000000000007941 */ /* 0x000fea0003800000 */
.L_x_3014:
[----:B------:R-:W-:Y:S05]  /*4ae0*/  @!P6 BRA `(.L_x_3016) ;  /* 0x000000000028e947 */ /* 0x000fea0003800000 */
[----:B--234-:R-:W-:Y:S01]  /*4af0*/  FMUL.FTZ R10, R7, -1.4426950216293334961 ;  /* 0xbfb8aa3b070a7820 */ /* 0x01cfe20000410000 */
        /* <DEDUP_REMOVED lines=9> */
.L_x_3016:
[----:B------:R-:W-:Y:S04]  /*4b90*/  BSSY B0, `(.L_x_3017) ;  /* 0x000000c000007945 */ /* 0x000fe80003800000 */
[----:B------:R-:W-:Y:S05]  /*4ba0*/  @P3 BRA `(.L_x_3018) ;  /* 0x0000000000283947 */ /* 0x000fea0003800000 */
[----:B------:R-:W-:Y:S01]  /*4bb0*/  ULDC.64 UR6, c[0x0][0x270] ;  /* 0x00009c0000067ab9 */ /* 0x000fe20000000a00 */
[----:B------:R-:W-:Y:S01]  /*4bc0*/  MOV R56, R64 ;  /* 0x0000004000387202 */ /* 0x000fe20000000f00 */
[----:B------:R-:W-:-:S04]  /*4bd0*/  IMAD R8, R19, UR6, RZ ;  /* 0x0000000613087c24 */ /* 0x000fc8000f8e02ff */
[----:B------:R-:W-:-:S04]  /*4be0*/  IMAD.WIDE.U32 R56, R9, UR6, R56 ;  /* 0x0000000609387c25 */ /* 0x000fc8000f8e0038 */
[----:B------:R-:W-:Y:S01]  /*4bf0*/  IMAD R9, R9, UR7, R8 ;  /* 0x0000000709097c24 */ /* 0x000fe2000f8e0208 */
[----:B------:R-:W-:Y:S02]  /*4c00*/  ULDC.64 UR6, c[0x0][0x210] ;  /* 0x0000840000067ab9 */ /* 0x000fe40000000a00 */
[----:B------:R-:W-:Y:S02]  /*4c10*/  LEA R8, P0, R56, UR6, 0x2 ;  /* 0x0000000638087c11 */ /* 0x000fe4000f8010ff */
[----:B------:R-:W-:-:S04]  /*4c20*/  IADD3 R9, R57, R9, RZ ;  /* 0x0000000939097210 */ /* 0x000fc80007ffe0ff */
[----:B------:R-:W-:-:S05]  /*4c30*/  LEA.HI.X R9, R56, UR7, R9, 0x2, P0 ;  /* 0x0000000738097c11 */ /* 0x000fca00080f1409 */
[----:B------:R0:W-:Y:S02]  /*4c40*/  STG.E.64 desc[UR8][R8.64], R6 ;  /* 0x0000000608007986 */ /* 0x0001e4000c101b08 */
.L_x_3018:
[----:B------:R-:W-:Y:S05]  /*4c50*/  BSYNC B0 ;  /* 0x0000000000007941 */ /* 0x000fea0003800000 */
.L_x_3017:
[----:B0-----:R-:W0:Y:S01]  /*4c60*/  LDC R6, c[0x0][0x10] ;  /* 0x00000400ff067b82 */ /* 0x001e220000000800 */
[----:B------:R-:W-:Y:S02]  /*4c70*/  IADD3 R4, R4, 0x1, RZ ;  /* 0x0000000104047810 */ /* 0x000fe40007ffe0ff */
[----:B0-----:R-:W-:-:S04]  /*4c80*/  IADD3 R3, R6, R3, RZ ;  /* 0x0000000306037210 */ /* 0x001fc80007ffe0ff */
[----:B------:R-:W-:-:S13]  /*4c90*/  ISETP.GE.AND P0, PT, R3, UR4, PT ;  /* 0x0000000403007c0c */ /* 0x000fda000bf06270 */
[----:B------:R-:W-:Y:S05]  /*4ca0*/  @!P0 BRA `(.L_x_3019) ;  /* 0xffffffb400048947 */ /* 0x000fea000383ffff */
[----:B------:R-:W-:Y:S05]  /*4cb0*/  EXIT ;  /* 0x000000000000794d */ /* 0x000fea0003800000 */
.L_x_3020:
        /* <DEDUP_REMOVED lines=12> */
.L_x_3359:


//--------------------- .text._Z35group_norm_nhwc_fwd_one_pass_kernelI11Fp32IOBf16WLi64ELi16ELi256EEv26Group_norm_nhwc_fwd_params --------------------------
	.section	.text._Z35group_norm_nhwc_fwd_one_pass_kernelI11Fp32IOBf16WLi64ELi16ELi256EEv26Group_norm_nhwc_fwd_params,"ax",@progbits
	.align	128
        .global         _Z35group_norm_nhwc_fwd_one_pass_kernelI11Fp32IOBf16WLi64ELi16ELi256EEv26Group_norm_nhwc_fwd_params
        .type           _Z35group_norm_nhwc_fwd_one_pass_kernelI11Fp32IOBf16WLi64ELi16ELi256EEv26Group_norm_nhwc_fwd_params,@function
        .size           _Z35group_norm_nhwc_fwd_one_pass_kernelI11Fp32IOBf16WLi64ELi16ELi256EEv26Group_norm_nhwc_fwd_params,(.L_x_3360 - _Z35group_norm_nhwc_fwd_one_pass_kernelI11Fp32IOBf16WLi64ELi16ELi256EEv26Group_norm_nhwc_fwd_params)
        .other          _Z35group_norm_nhwc_fwd_one_pass_kernelI11Fp32IOBf16WLi64ELi16ELi256EEv26Group_norm_nhwc_fwd_params,@"STO_CUDA_ENTRY STV_DEFAULT"
_Z35group_norm_nhwc_fwd_one_pass_kernelI11Fp32IOBf16WLi64ELi16ELi256EEv26Group_norm_nhwc_fwd_params:
.text._Z35group_norm_nhwc_fwd_one_pass_kernelI11Fp32IOBf16WLi64ELi16ELi256EEv26Group_norm_nhwc_fwd_params:
        /* <DEDUP_REMOVED lines=19> */
.L_x_3036:
[----:B------:R-:W0:Y:S01]  /*0130*/  LDC R4, c[0x0][0x288] ;  /* 0x0000a200ff047b82 */ /* 0x000e220000000800 */
        /* <DEDUP_REMOVED lines=63> */
[----:B------:R-:W-:Y:S01]  /*0530*/  @!P0 IADD3 R11, R11, R21, RZ ;  /* 0x000000150b0b8210 */ /* 0x000fe20007ffe0ff */
[----:B------:R-:W-:Y:S01]  /*0540*/  @!P1 IMAD.MOV.U32 R15, RZ, RZ, R19 ;  /* 0x000000ffff0f9224 */ /* 0x000fe200078e0013 */
[----:B--2---:R-:W-:Y:S02]  /*0550*/  @!P0 LEA R4, P2, R10, R4, 0x2 ;  /* 0x000000040a048211 */ /* 0x004fe400078410ff */
[----:B------:R-:W-:Y:S01]  /*0560*/  CS2R R20, SRZ ;  /* 0x0000000000147805 */ /* 0x000fe2000001ff00 */
[----:B------:R-:W-:Y:S01]  /*0570*/  @!P1 IMAD.WIDE.U32 R8, R12, R8, R14 ;  /* 0x000000080c089225 */ /* 0x000fe200078e000e */
[----:B------:R-:W-:-:S04]  /*0580*/  @!P0 LEA.HI.X R5, R10, R5, R11, 0x2, P2 ;  /* 0x000000050a058211 */ /* 0x000fc800010f140b */
[----:B------:R-:W-:Y:S01]  /*0590*/  @!P1 IADD3 R9, R9, R13, RZ ;  /* 0x0000000d09099210 */ /* 0x000fe20007ffe0ff */
[----:B------:R-:W2:Y:S01]  /*05a0*/  @!P0 LDG.E.64 R20, desc[UR8][R4.64] ;  /* 0x0000000804148981 */ /* 0x000ea2000c1e1b00 */
[----:B---3--:R-:W-:-:S04]  /*05b0*/  @!P1 LEA R6, P3, R8, R6, 0x2 ;  /* 0x0000000608069211 */ /* 0x008fc800078610ff */
        /* <DEDUP_REMOVED lines=9> */
[----:B------:R-:W-:Y:S01]  /*0650*/  FADD.FTZ R8, RZ, R8 ;  /* 0x00000008ff087221 */ /* 0x000fe20000010000 */
[----:B---3--:R-:W-:Y:S01]  /*0660*/  FMUL.FTZ R13, R23, R23 ;  /* 0x00000017170d7220 */ /* 0x008fe20000410000 */
[C---:B------:R-:W-:Y:S01]  /*0670*/  FADD.FTZ R11, R22.reuse, R23 ;  /* 0x00000017160b7221 */ /* 0x040fe20000010000 */
[----:B------:R-:W-:Y:S02]  /*0680*/  FADD.FTZ R9, RZ, R9 ;  /* 0x00000009ff097221 */ /* 0x000fe40000010000 */
        /* <DEDUP_REMOVED lines=53> */
.L_x_3022:
[----:B------:R-:W-:Y:S05]  /*09e0*/  BSYNC B0 ;  /* 0x0000000000007941 */ /* 0x000fea0003800000 */
.L_x_3021:
        /* <DEDUP_REMOVED lines=28> */
.L_x_3025:
[----:B-1----:R-:W2:Y:S04]  /*0bb0*/  LDG.E.STRONG.GPU R6, desc[UR8][R4.64] ;  /* 0x0000000804067981 */ /* 0x002ea8000c1ef900 */
[----:B--2---:R-:W-:Y:S01]  /*0bc0*/  CCTL.IVALL ;  /* 0x00000000ff00798f */ /* 0x004fe20002000000 */
[----:B------:R-:W-:Y:S05]  /*0bd0*/  YIELD ;  /* 0x0000000000007946 */ /* 0x000fea0003800000 */
[----:B------:R-:W-:-:S13]  /*0be0*/  ISETP.NE.AND P0, PT, R6, R9, PT ;  /* 0x000000090600720c */ /* 0x000fda0003f05270 */
[----:B------:R-:W-:Y:S05]  /*0bf0*/  @P0 BRA `(.L_x_3025) ;  /* 0xfffffffc00ec0947 */ /* 0x000fea000383ffff */
.L_x_3024:
        /* <DEDUP_REMOVED lines=12> */
.L_x_3027:
        /* <DEDUP_REMOVED lines=64> */
.L_x_3026:
        /* <DEDUP_REMOVED lines=19> */
.L_x_3029:
[----:B------:R-:W-:Y:S05]  /*11f0*/  BSYNC B0 ;  /* 0x0000000000007941 */ /* 0x000fea0003800000 */
.L_x_3028:
        /* <DEDUP_REMOVED lines=32> */
.L_x_3023:
[----:B------:R-:W-:Y:S01]  /*1400*/  ULDC.64 UR6, c[0x0][0x218] ;  /* 0x0000860000067ab9 */ /* 0x000fe20000000a00 */
[----:B------:R-:W-:Y:S01]  /*1410*/  LOP3.LUT P0, RZ, R27, UR5, RZ, 0xfc, !PT ;  /* 0x000000051bff7c12 */ /* 0x000fe2000f80fcff */
[----:B------:R-:W-:Y:S01]  /*1420*/  ULDC UR11, c[0x0][0x2a4] ;  /* 0x0000a900000b7ab9 */ /* 0x000fe20000000800 */
[----:B------:R-:W-:Y:S01]  /*1430*/  ISETP.EQ.U32.AND P2, PT, RZ, UR6, PT ;  /* 0x00000006ff007c0c */ /* 0x000fe2000bf42070 */
[----:B------:R-:W-:Y:S01]  /*1440*/  UMOV UR6, 0x400 ;  /* 0x0000040000067882 */ /* 0x000fe20000000000 */
[----:B-1----:R-:W-:Y:S01]  /*1450*/  SHF.R.S32.HI R5, RZ, 0x1f, R28 ;  /* 0x0000001fff057819 */ /* 0x002fe2000001141c */
[C---:B------:R-:W-:Y:S01]  /*1460*/  IMAD.SHL.U32 R4, R28.reuse, 0x2, RZ ;  /* 0x000000021c047824 */ /* 0x040fe200078e00ff */
[----:B------:R-:W-:Y:S01]  /*1470*/  ISETP.EQ.OR.EX P0, PT, RZ, UR7, P0, P2 ;  /* 0x00000007ff007c0c */ /* 0x000fe20008702720 */
[----:B------:R-:W1:Y:S01]  /*1480*/  S2UR UR7, SR_CgaCtaId ;  /* 0x00000000000779c3 */ /* 0x000e620000008800 */
[----:B------:R-:W-:Y:S01]  /*1490*/  SHF.L.U64.HI R5, R28, 0x1, R5 ;  /* 0x000000011c057819 */ /* 0x000fe20000010205 */
[----:B------:R-:W-:Y:S01]  /*14a0*/  ULDC.64 UR12, c[0x0][0x228] ;  /* 0x00008a00000c7ab9 */ /* 0x000fe20000000a00 */
[----:B------:R-:W-:Y:S01]  /*14b0*/  ULDC.64 UR14, c[0x0][0x230] ;  /* 0x00008c00000e7ab9 */ /* 0x000fe20000000a00 */
[----:B------:R-:W-:-:S02]  /*14c0*/  IADD3 R6, P2, R4, UR12, RZ ;  /* 0x0000000c04067c10 */ /* 0x000fc4000ff5e0ff */
        /* <DEDUP_REMOVED lines=9> */
[----:B------:R-:W-:Y:S01]  /*1560*/  @!P0 STG.E.64 desc[UR8][R28.64], R10 ;  /* 0x0000000a1c008986 */ /* 0x000fe2000c101b08 */
[----:B0-----:R-:W0:Y:S08]  /*1570*/  LDC R24, c[0x0][0x294] ;  /* 0x0000a500ff187b82 */ /* 0x001e300000000800 */
[----:B------:R-:W-:Y:S06]  /*1580*/  BAR.SYNC.DEFER_BLOCKING 0x0 ;  /* 0x0000000000007b1d */ /* 0x000fec0000010000 */
[----:B------:R-:W2:Y:S04]  /*1590*/  LDG.E.U16 R13, desc[UR8][R6.64] ;  /* 0x00000008060d7981 */ /* 0x000ea8000c1e1500 */
[----:B------:R-:W3:Y:S04]  /*15a0*/  LDG.E.U16 R12, desc[UR8][R6.64+0x2] ;  /* 0x00000208060c7981 */ /* 0x000ee8000c1e1500 */
[----:B------:R-:W4:Y:S04]  /*15b0*/  LDG.E.U16 R14, desc[UR8][R4.64] ;  /* 0x00000008040e7981 */ /* 0x000f28000c1e1500 */
[----:B------:R1:W5:Y:S01]  /*15c0*/  LDG.E.U16 R15, desc[UR8][R4.64+0x2] ;  /* 0x00000208040f7981 */ /* 0x000362000c1e1500 */
[----:B------:R-:W-:-:S03]  /*15d0*/  ISETP.NE.AND P2, PT, RZ, UR10, PT ;  /* 0x0000000aff007c0c */ /* 0x000fc6000bf45270 */
[----:B------:R-:W0:Y:S01]  /*15e0*/  LDS.64 R8, [UR6+0x50] ;  /* 0x00005006ff087984 */ /* 0x000e220008000a00 */
[----:B------:R-:W-:Y:S01]  /*15f0*/  ULDC.64 UR6, c[0x0][0x278] ;  /* 0x00009e0000067ab9 */ /* 0x000fe20000000a00 */
[----:B-1----:R-:W-:Y:S01]  /*1600*/  HFMA2.MMA R4, -RZ, RZ, 1.875, 0 ;  /* 0x3f800000ff047435 */ /* 0x002fe200000001ff */
[----:B0-----:R-:W-:-:S04]  /*1610*/  FMUL.FTZ R8, R8, UR11 ;  /* 0x0000000b08087c20 */ /* 0x001fc80008410000 */
[C---:B------:R-:W-:Y:S01]  /*1620*/  FMUL.FTZ R10, R8.reuse, R8 ;  /* 0x00000008080a7220 */ /* 0x040fe20000410000 */
[C---:B------:R-:W-:Y:S01]  /*1630*/  FADD.FTZ R5, -R8.reuse, R20 ;  /* 0x0000001408057221 */ /* 0x040fe20000010100 */
[C---:B------:R-:W-:Y:S01]  /*1640*/  FADD.FTZ R25, -R8.reuse, R21 ;  /* 0x0000001508197221 */ /* 0x040fe20000010100 */
[C---:B------:R-:W-:Y:S01]  /*1650*/  FADD.FTZ R21, -R8.reuse, R22 ;  /* 0x0000001608157221 */ /* 0x040fe20000010100 */
[----:B------:R-:W-:Y:S01]  /*1660*/  FFMA.FTZ R10, R9, UR11, -R10 ;  /* 0x0000000b090a7c23 */ /* 0x000fe2000801080a */
[----:B------:R-:W-:Y:S01]  /*1670*/  SHF.R.U32.HI R9, RZ, 0x3, R27 ;  /* 0x00000003ff097819 */ /* 0x000fe2000001161b */
[----:B------:R-:W-:-:S03]  /*1680*/  FADD.FTZ R23, -R8, R23 ;  /* 0x0000001708177221 */ /* 0x000fc60000010100 */
[----:B------:R-:W-:Y:S01]  /*1690*/  FSETP.GTU.FTZ.AND P0, PT, R10, RZ, PT ;  /* 0x000000ff0a00720b */ /* 0x000fe20003f1c000 */
[----:B------:R-:W-:-:S05]  /*16a0*/  IMAD R9, R24, UR5, R9 ;  /* 0x0000000518097c24 */ /* 0x000fca000f8e0209 */
[----:B------:R-:W-:-:S07]  /*16b0*/  SHF.R.S32.HI R6, RZ, 0x1f, R9 ;  /* 0x0000001fff067819 */ /* 0x000fce0000011409 */
[----:B------:R-:W0:Y:S02]  /*16c0*/  @P0 LDC R11, c[0x0][0x238] ;  /* 0x00008e00ff0b0b82 */ /* 0x000e240000000800 */
[----:B0-----:R-:W-:Y:S01]  /*16d0*/  @P0 FADD.FTZ R7, R10, R11 ;  /* 0x0000000b0a070221 */ /* 0x001fe20000010000 */
[----:B------:R-:W-:-:S03]  /*16e0*/  IADD3 R11, R9, 0x20, RZ ;  /* 0x00000020090b7810 */ /* 0x000fc60007ffe0ff */
[----:B------:R-:W0:Y:S01]  /*16f0*/  @P0 MUFU.RSQ R4, R7 ;  /* 0x0000000700040308 */ /* 0x000e220000001400 */
[----:B------:R-:W-:Y:S02]  /*1700*/  ISETP.GE.U32.AND P0, PT, R9, UR6, PT ;  /* 0x0000000609007c0c */ /* 0x000fe4000bf06070 */
[----:B------:R-:W-:Y:S02]  /*1710*/  ISETP.GE.U32.AND P1, PT, R11, UR6, PT ;  /* 0x000000060b007c0c */ /* 0x000fe4000bf26070 */
[----:B------:R-:W-:Y:S02]  /*1720*/  SHF.R.S32.HI R10, RZ, 0x1f, R11 ;  /* 0x0000001fff0a7819 */ /* 0x000fe4000001140b */
[----:B------:R-:W-:Y:S02]  /*1730*/  ISETP.GE.AND.EX P0, PT, R6, UR7, PT, P0 ;  /* 0x0000000706007c0c */ /* 0x000fe4000bf06300 */
[----:B------:R-:W-:Y:S02]  /*1740*/  ISETP.GE.AND.EX P1, PT, R10, UR7, PT, P1 ;  /* 0x000000070a007c0c */ /* 0x000fe4000bf26310 */
[----:B------:R-:W-:-:S02]  /*1750*/  ISETP.GT.U32.OR P0, PT, R27, 0xff, P0 ;  /* 0x000000ff1b00780c */ /* 0x000fc40000704470 */
[----:B------:R-:W-:Y:S01]  /*1760*/  ISETP.GT.U32.OR P1, PT, R27, 0xff, P1 ;  /* 0x000000ff1b00780c */ /* 0x000fe20000f24470 */
[-C--:B0-----:R-:W-:Y:S01]  /*1770*/  FMUL.FTZ R25, R25, R4.reuse ;  /* 0x0000000419197220 */ /* 0x081fe20000410000 */
[-C--:B------:R-:W-:Y:S01]  /*1780*/  FMUL.FTZ R7, R5, R4.reuse ;  /* 0x0000000405077220 */ /* 0x080fe20000410000 */
[-C--:B------:R-:W-:Y:S01]  /*1790*/  FMUL.FTZ R21, R21, R4.reuse ;  /* 0x0000000415157220 */ /* 0x080fe20000410000 */
[----:B------:R-:W-:Y:S01]  /*17a0*/  FMUL.FTZ R20, R23, R4 ;  /* 0x0000000417147220 */ /* 0x000fe20000410000 */
[----:B--2---:R-:W-:Y:S02]  /*17b0*/  SHF.L.U32 R13, R13, 0x10, RZ ;  /* 0x000000100d0d7819 */ /* 0x004fe400000006ff */
[----:B---3--:R-:W-:Y:S02]  /*17c0*/  SHF.L.U32 R12, R12, 0x10, RZ ;  /* 0x000000100c0c7819 */ /* 0x008fe400000006ff */
[----:B----4-:R-:W-:Y:S02]  /*17d0*/  SHF.L.U32 R14, R14, 0x10, RZ ;  /* 0x000000100e0e7819 */ /* 0x010fe400000006ff */
[----:B-----5:R-:W-:-:S03]  /*17e0*/  SHF.L.U32 R15, R15, 0x10, RZ ;  /* 0x000000100f0f7819 */ /* 0x020fc600000006ff */
        /* <DEDUP_REMOVED lines=13> */
.L_x_3030:
        /* <DEDUP_REMOVED lines=13> */
.L_x_3032:
[----:B------:R-:W-:Y:S05]  /*1990*/  BSYNC B0 ;  /* 0x0000000000007941 */ /* 0x000fea0003800000 */
.L_x_3031:
        /* <DEDUP_REMOVED lines=13> */
.L_x_3033:
        /* <DEDUP_REMOVED lines=8> */
[----:B0-----:R-:W-:Y:S02]  /*1af0*/  LEA R4, P0, R16, UR6, 0x2 ;  /* 0x0000000610047c11 */ /* 0x001fe4000f8010ff */
[----:B------:R-:W-:-:S04]  /*1b00*/  IADD3 R11, R17, R11, RZ ;  /* 0x0000000b110b7210 */ /* 0x000fc80007ffe0ff */
[----:B------:R-:W-:-:S05]  /*1b10*/  LEA.HI.X R5, R16, UR7, R11, 0x2, P0 ;  /* 0x0000000710057c11 */ /* 0x000fca00080f140b */
[----:B------:R1:W-:Y:S02]  /*1b20*/  STG.E.64 desc[UR8][R4.64], R14 ;  /* 0x0000000e04007986 */ /* 0x0003e4000c101b08 */
.L_x_3035:
[----:B------:R-:W-:Y:S05]  /*1b30*/  BSYNC B0 ;  /* 0x0000000000007941 */ /* 0x000fea0003800000 */
.L_x_3034:
[----:B01----:R-:W0:Y:S01]  /*1b40*/  LDC R4, c[0x0][0x10] ;  /* 0x00000400ff047b82 */ /* 0x003e220000000800 */
[----:B------:R-:W-:Y:S02]  /*1b50*/  IADD3 R2, R2, 0x1, RZ ;  /* 0x0000000102027810 */ /* 0x000fe40007ffe0ff */
[----:B0-----:R-:W-:-:S04]  /*1b60*/  IADD3 R3, R4, R3, RZ ;  /* 0x0000000304037210 */ /* 0x001fc80007ffe0ff */
[----:B------:R-:W-:-:S13]  /*1b70*/  ISETP.GE.AND P0, PT, R3, UR4, PT ;  /* 0x0000000403007c0c */ /* 0x000fda000bf06270 */
[----:B------:R-:W-:Y:S05]  /*1b80*/  @!P0 BRA `(.L_x_3036) ;  /* 0xffffffe400688947 */ /* 0x000fea000383ffff */
[----:B------:R-:W-:Y:S05]  /*1b90*/  EXIT ;  /* 0x000000000000794d */ /* 0x000fea0003800000 */
.L_x_3037:
        /* <DEDUP_REMOVED lines=14> */
.L_x_3360:


//--------------------- .text._Z35group_norm_nhwc_fwd_one_pass_kernelI11Fp32IOBf16WLi128ELi16ELi256EEv26Group_norm_nhwc_fwd_params --------------------------
	.section	.text._Z35group_norm_nhwc_fwd_one_pass_kernelI11Fp32IOBf16WLi128ELi16ELi256EEv26Group_norm_nhwc_fwd_params,"ax",@progbits
	.align	128
        .global         _Z35group_norm_nhwc_fwd_one_pass_kernelI11Fp32IOBf16WLi128ELi16ELi256EEv26Group_norm_nhwc_fwd_params
        .type           _Z35group_norm_nhwc_fwd_one_pass_kernelI11Fp32IOBf16WLi128ELi16ELi256EEv26Group_norm_nhwc_fwd_params,@function
        .size           _Z35group_norm_nhwc_fwd_one_pass_kernelI11Fp32IOBf16WLi128ELi16ELi256EEv26Group_norm_nhwc_fwd_params,(.L_x_3361 - _Z35group_norm_nhwc_fwd_one_pass_kernelI11Fp32IOBf16WLi128ELi16ELi256EEv26Group_norm_nhwc_fwd_params)
        .other          _Z35group_norm_nhwc_fwd_one_pass_kernelI11Fp32IOBf16WLi128ELi16ELi256EEv26Group_norm_nhwc_fwd_params,@"STO_CUDA_ENTRY STV_DEFAULT"
_Z35group_norm_nhwc_fwd_one_pass_kernelI11Fp32IOBf16WLi128ELi16ELi256EEv26Group_norm_nhwc_fwd_params:
.text._Z35group_norm_nhwc_fwd_one_pass_kernelI11Fp32IOBf16WLi128ELi16ELi256EEv26Group_norm_nhwc_fwd_params:
        /* <DEDUP_REMOVED lines=10> */
.L_x_3059:
[----:B0-----:R-:W1:Y:S01]  /*00a0*/  LDC R11, c[0x0][0x288] ;  /* 0x0000a200ff0b7b82 */ /* 0x001e620000000800 */
        /* <DEDUP_REMOVED lines=186> */
.L_x_3039:
[----:B------:R-:W-:Y:S05]  /*0c50*/  BSYNC B0 ;  /* 0x0000000000007941 */ /* 0x000fea0003800000 */
.L_x_3038:
        /* <DEDUP_REMOVED lines=28> */
.L_x_3042:
[----:B-1----:R-:W2:Y:S04]  /*0e20*/  LDG.E.STRONG.GPU R9, desc[UR8][R10.64] ;  /* 0x000000080a097981 */ /* 0x002ea8000c1ef900 */
[----:B--2---:R-:W-:Y:S01]  /*0e30*/  CCTL.IVALL ;  /* 0x00000000ff00798f */ /* 0x004fe20002000000 */
[----:B------:R-:W-:Y:S05]  /*0e40*/  YIELD ;  /* 0x0000000000007946 */ /* 0x000fea0003800000 */
[----:B------:R-:W-:-:S13]  /*0e50*/  ISETP.NE.AND P0, PT, R9, R14, PT ;  /* 0x0000000e0900720c */ /* 0x000fda0003f05270 */
[----:B------:R-:W-:Y:S05]  /*0e60*/  @P0 BRA `(.L_x_3042) ;  /* 0xfffffffc00ec0947 */ /* 0x000fea000383ffff */
.L_x_3041:
        /* <DEDUP_REMOVED lines=13> */
.L_x_3044:
        /* <DEDUP_REMOVED lines=64> */
.L_x_3043:
        /* <DEDUP_REMOVED lines=19> */
.L_x_3046:
[----:B------:R-:W-:Y:S05]  /*1470*/  BSYNC B0 ;  /* 0x0000000000007941 */ /* 0x000fea0003800000 */
.L_x_3045:
        /* <DEDUP_REMOVED lines=32> */
.L_x_3040:
        /* <DEDUP_REMOVED lines=22> */
[----:B------:R-:W-:Y:S01]  /*17e0*/  @!P0 STG.E.64 desc[UR8][R8.64], R18 ;  /* 0x0000001208008986 */ /* 0x000fe2000c101b08 */
[----:B0-----:R-:W0:Y:S08]  /*17f0*/  LDC R17, c[0x0][0x294] ;  /* 0x0000a500ff117b82 */ /* 0x001e300000000800 */
[----:B------:R-:W-:Y:S06]  /*1800*/  BAR.SYNC.DEFER_BLOCKING 0x0 ;  /* 0x0000000000007b1d */ /* 0x000fec0000010000 */
[----:B------:R-:W2:Y:S04]  /*1810*/  LDG.E.U16 R28, desc[UR8][R14.64] ;  /* 0x000000080e1c7981 */ /* 0x000ea8000c1e1500 */
[----:B------:R-:W3:Y:S04]  /*1820*/  LDG.E.U16 R29, desc[UR8][R12.64] ;  /* 0x000000080c1d7981 */ /* 0x000ee8000c1e1500 */
[----:B------:R-:W1:Y:S04]  /*1830*/  LDS.64 R10, [UR6+0x50] ;  /* 0x00005006ff0a7984 */ /* 0x000e680008000a00 */
[----:B------:R-:W4:Y:S04]  /*1840*/  LDG.E.U16 R15, desc[UR8][R14.64+0x2] ;  /* 0x000002080e0f7981 */ /* 0x000f28000c1e1500 */
[----:B------:R5:W4:Y:S01]  /*1850*/  LDG.E.U16 R12, desc[UR8][R12.64+0x2] ;  /* 0x000002080c0c7981 */ /* 0x000b22000c1e1500 */
[----:B-1----:R-:W-:-:S04]  /*1860*/  FMUL.FTZ R10, R10, UR10 ;  /* 0x0000000a0a0a7c20 */ /* 0x002fc80008410000 */
[----:B------:R-:W-:-:S04]  /*1870*/  FMUL.FTZ R8, R10, R10 ;  /* 0x0000000a0a087220 */ /* 0x000fc80000410000 */
[----:B------:R-:W-:Y:S01]  /*1880*/  FFMA.FTZ R11, R11, UR10, -R8 ;  /* 0x0000000a0b0b7c23 */ /* 0x000fe20008010808 */
[----:B------:R-:W-:Y:S01]  /*1890*/  HFMA2.MMA R9, -RZ, RZ, 1.875, 0 ;  /* 0x3f800000ff097435 */ /* 0x000fe200000001ff */
[----:B------:R-:W-:Y:S01]  /*18a0*/  SHF.R.U32.HI R16, RZ, 0x3, R3 ;  /* 0x00000003ff107819 */ /* 0x000fe20000011603 */
[----:B------:R-:W-:Y:S02]  /*18b0*/  ULDC.64 UR10, c[0x0][0x278] ;  /* 0x00009e00000a7ab9 */ /* 0x000fe40000000a00 */
[----:B------:R-:W-:-:S13]  /*18c0*/  FSETP.GTU.FTZ.AND P0, PT, R11, RZ, PT ;  /* 0x000000ff0b00720b */ /* 0x000fda0003f1c000 */
[----:B------:R-:W1:Y:S01]  /*18d0*/  @P0 LDC R8, c[0x0][0x238] ;  /* 0x00008e00ff080b82 */ /* 0x000e620000000800 */
[C---:B-----5:R-:W-:Y:S01]  /*18e0*/  FADD.FTZ R13, -R10.reuse, R21 ;  /* 0x000000150a0d7221 */ /* 0x060fe20000010100 */
[----:B-1----:R-:W-:Y:S01]  /*18f0*/  @P0 FADD.FTZ R11, R11, R8 ;  /* 0x000000080b0b0221 */ /* 0x002fe20000010000 */
[----:B0-----:R-:W-:Y:S01]  /*1900*/  IMAD R8, R17, UR5, R16 ;  /* 0x0000000511087c24 */ /* 0x001fe2000f8e0210 */
[----:B------:R-:W-:Y:S02]  /*1910*/  ULDC.U8 UR5, c[0x0][0x28c] ;  /* 0x0000a30000057ab9 */ /* 0x000fe40000000000 */
[----:B------:R0:W1:Y:S01]  /*1920*/  @P0 MUFU.RSQ R9, R11 ;  /* 0x0000000b00090308 */ /* 0x0000620000001400 */
[----:B------:R-:W-:Y:S01]  /*1930*/  ISETP.NE.AND P1, PT, RZ, UR5, PT ;  /* 0x00000005ff007c0c */ /* 0x000fe2000bf25270 */
[----:B------:R-:W-:Y:S01]  /*1940*/  FADD.FTZ R16, -R10, R20 ;  /* 0x000000140a107221 */ /* 0x000fe20000010100 */
[----:B------:R-:W-:Y:S02]  /*1950*/  ISETP.GE.U32.AND P0, PT, R8, UR10, PT ;  /* 0x0000000a08007c0c */ /* 0x000fe4000bf06070 */
[----:B------:R-:W-:-:S04]  /*1960*/  SHF.R.S32.HI R14, RZ, 0x1f, R8 ;  /* 0x0000001fff0e7819 */ /* 0x000fc80000011408 */
[----:B------:R-:W-:Y:S02]  /*1970*/  ISETP.GE.AND.EX P0, PT, R14, UR11, PT, P0 ;  /* 0x0000000b0e007c0c */ /* 0x000fe4000bf06300 */
[----:B0-----:R-:W-:Y:S02]  /*1980*/  IADD3 R11, R8, 0x20, RZ ;  /* 0x00000020080b7810 */ /* 0x001fe40007ffe0ff */
[----:B------:R-:W-:Y:S01]  /*1990*/  ISETP.GT.U32.OR P0, PT, R3, 0xff, P0 ;  /* 0x000000ff0300780c */ /* 0x000fe20000704470 */
[-C--:B-1----:R-:W-:Y:S01]  /*19a0*/  FMUL.FTZ R13, R13, R9.reuse ;  /* 0x000000090d0d7220 */ /* 0x082fe20000410000 */
[----:B------:R-:W-:Y:S01]  /*19b0*/  FMUL.FTZ R16, R16, R9 ;  /* 0x0000000910107220 */ /* 0x000fe20000410000 */
[----:B--2---:R-:W-:Y:S02]  /*19c0*/  SHF.L.U32 R20, R28, 0x10, RZ ;  /* 0x000000101c147819 */ /* 0x004fe400000006ff */
[----:B---3--:R-:W-:Y:S02]  /*19d0*/  SHF.L.U32 R19, R29, 0x10, RZ ;  /* 0x000000101d137819 */ /* 0x008fe400000006ff */
[----:B----4-:R-:W-:-:S02]  /*19e0*/  SHF.L.U32 R21, R15, 0x10, RZ ;  /* 0x000000100f157819 */ /* 0x010fc400000006ff */
[----:B------:R-:W-:Y:S01]  /*19f0*/  SHF.L.U32 R18, R12, 0x10, RZ ;  /* 0x000000100c127819 */ /* 0x000fe200000006ff */
[----:B------:R-:W-:-:S04]  /*1a00*/  FFMA.FTZ R12, R20, R16, R19 ;  /* 0x00000010140c7223 */ /* 0x000fc80000010013 */
        /* <DEDUP_REMOVED lines=12> */
.L_x_3047:
        /* <DEDUP_REMOVED lines=13> */
.L_x_3049:
[----:B------:R-:W-:Y:S05]  /*1ba0*/  BSYNC B0 ;  /* 0x0000000000007941 */ /* 0x000fea0003800000 */
.L_x_3048:
[----:B0-----:R-:W-:Y:S01]  /*1bb0*/  IADD3 R12, R8, 0x40, RZ ;  /* 0x00000040080c7810 */ /* 0x001fe20007ffe0ff */
[----:B------:R-:W-:Y:S01]  /*1bc0*/  FADD.FTZ R15, -R10, R22 ;  /* 0x000000160a0f7221 */ /* 0x000fe20000010100 */
[----:B------:R-:W-:Y:S01]  /*1bd0*/  IADD3 R8, R8, 0x60, RZ ;  /* 0x0000006008087810 */ /* 0x000fe20007ffe0ff */
[C---:B------:R-:W-:Y:S01]  /*1be0*/  FADD.FTZ R14, -R10.reuse, R23 ;  /* 0x000000170a0e7221 */ /* 0x040fe20000010100 */
[----:B------:R-:W-:Y:S01]  /*1bf0*/  ISETP.GE.U32.AND P0, PT, R11, UR10, PT ;  /* 0x0000000a0b007c0c */ /* 0x000fe2000bf06070 */
[----:B------:R-:W-:Y:S01]  /*1c00*/  FADD.FTZ R28, -R10, R24 ;  /* 0x000000180a1c7221 */ /* 0x000fe20000010100 */
[----:B------:R-:W-:Y:S01]  /*1c10*/  ISETP.GE.U32.AND P2, PT, R12, UR10, PT ;  /* 0x0000000a0c007c0c */ /* 0x000fe2000bf46070 */
[----:B------:R-:W-:Y:S01]  /*1c20*/  FADD.FTZ R24, -R10, R25 ;  /* 0x000000190a187221 */ /* 0x000fe20000010100 */
[----:B------:R-:W-:Y:S01]  /*1c30*/  ISETP.GE.U32.AND P3, PT, R8, UR10, PT ;  /* 0x0000000a08007c0c */ /* 0x000fe2000bf66070 */
[C---:B------:R-:W-:Y:S01]  /*1c40*/  FADD.FTZ R26, -R10.reuse, R26 ;  /* 0x0000001a0a1a7221 */ /* 0x040fe20000010100 */
[----:B------:R-:W-:Y:S01]  /*1c50*/  SHF.R.S32.HI R16, RZ, 0x1f, R11 ;  /* 0x0000001fff107819 */ /* 0x000fe2000001140b */
[----:B------:R-:W-:Y:S01]  /*1c60*/  FADD.FTZ R27, -R10, R27 ;  /* 0x0000001b0a1b7221 */ /* 0x000fe20000010100 */
        /* <DEDUP_REMOVED lines=9> */
[----:B------:R-:W-:Y:S01]  /*1d00*/  FMUL.FTZ R23, R26, R9 ;  /* 0x000000091a177220 */ /* 0x000fe20000410000 */
[----:B------:R-:W-:Y:S01]  /*1d10*/  FFMA.FTZ R14, R20, R15, R19 ;  /* 0x0000000f140e7223 */ /* 0x000fe20000010013 */
[----:B------:R-:W-:Y:S01]  /*1d20*/  ISETP.GT.U32.OR P0, PT, R3, 0xff, P0 ;  /* 0x000000ff0300780c */ /* 0x000fe20000704470 */
[----:B------:R-:W-:Y:S01]  /*1d30*/  FMUL.FTZ R9, R27, R9 ;  /* 0x000000091b097220 */ /* 0x000fe20000410000 */
[----:B------:R-:W-:Y:S01]  /*1d40*/  ISETP.GT.U32.OR P2, PT, R3, 0xff, P2 ;  /* 0x000000ff0300780c */ /* 0x000fe20001744470 */
[----:B------:R-:W-:Y:S01]  /*1d50*/  FFMA.FTZ R15, R21, R10, R18 ;  /* 0x0000000a150f7223 */ /* 0x000fe20000010012 */
        /* <DEDUP_REMOVED lines=12> */
.L_x_3050:
        /* <DEDUP_REMOVED lines=13> */
.L_x_3052:
[----:B------:R-:W-:Y:S05]  /*1ef0*/  BSYNC B0 ;  /* 0x0000000000007941 */ /* 0x000fea0003800000 */
.L_x_3051:
[----:B0-----:R-:W-:Y:S01]  /*1f00*/  FFMA.FTZ R10, R20, R25, R19 ;  /* 0x00000019140a7223 */ /* 0x001fe20000010013 */
        /* <DEDUP_REMOVED lines=12> */
.L_x_3053:
        /* <DEDUP_REMOVED lines=13> */
.L_x_3055:
[----:B------:R-:W-:Y:S05]  /*20a0*/  BSYNC B0 ;  /* 0x0000000000007941 */ /* 0x000fea0003800000 */
.L_x_3054:
        /* <DEDUP_REMOVED lines=13> */
.L_x_3056:
        /* <DEDUP_REMOVED lines=12> */
.L_x_3058:
[----:B------:R-:W-:Y:S05]  /*2240*/  BSYNC B0 ;  /* 0x0000000000007941 */ /* 0x000fea0003800000 */
.L_x_3057:
[----:B-1----:R-:W1:Y:S01]  /*2250*/  LDC R5, c[0x0][0x10] ;  /* 0x00000400ff057b82 */ /* 0x002e620000000800 */
[----:B------:R-:W-:Y:S02]  /*2260*/  IADD3 R0, R0, 0x1, RZ ;  /* 0x0000000100007810 */ /* 0x000fe40007ffe0ff */
[----:B-1----:R-:W-:-:S04]  /*2270*/  IADD3 R2, R5, R2, RZ ;  /* 0x0000000205027210 */ /* 0x002fc80007ffe0ff */
[----:B------:R-:W-:-:S13]  /*2280*/  ISETP.GE.AND P0, PT, R2, UR4, PT ;  /* 0x0000000402007c0c */ /* 0x000fda000bf06270 */
[----:B------:R-:W-:Y:S05]  /*2290*/  @!P0 BRA `(.L_x_3059) ;  /* 0xffffffdc00808947 */ /* 0x000fea000383ffff */
[----:B------:R-:W-:Y:S05]  /*22a0*/  EXIT ;  /* 0x000000000000794d */ /* 0x000fea0003800000 */
.L_x_3060:
        /* <DEDUP_REMOVED lines=13> */
.L_x_3361:


//--------------------- .text._Z35group_norm_nhwc_fwd_one_pass_kernelI11Fp32IOBf16WLi256ELi16ELi256EEv26Group_norm_nhwc_fwd_params --------------------------
	.section	.text._Z35group_norm_nhwc_fwd_one_pass_kernelI11Fp32IOBf16WLi256ELi16ELi256EEv26Group_norm_nhwc_fwd_params,"ax",@progbits
	.align	128
        .global         _Z35group_norm_nhwc_fwd_one_pass_kernelI11Fp32IOBf16WLi256ELi16ELi256EEv26Group_norm_nhwc_fwd_params
        .type           _Z35group_norm_nhwc_fwd_one_pass_kernelI11Fp32IOBf16WLi256ELi16ELi256EEv26Group_norm_nhwc_fwd_params,@function
        .size           _Z35group_norm_nhwc_fwd_one_pass_kernelI11Fp32IOBf16WLi256ELi16ELi256EEv26Group_norm_nhwc_fwd_params,(.L_x_3362 - _Z35group_norm_nhwc_fwd_one_pass_kernelI11Fp32IOBf16WLi256ELi16ELi256EEv26Group_norm_nhwc_fwd_params)
        .other          _Z35group_norm_nhwc_fwd_one_pass_kernelI11Fp32IOBf16WLi256ELi16ELi256EEv26Group_norm_nhwc_fwd_params,@"STO_CUDA_ENTRY STV_DEFAULT"
_Z35group_norm_nhwc_fwd_one_pass_kernelI11Fp32IOBf16WLi256ELi16ELi256EEv26Group_norm_nhwc_fwd_params:
.text._Z35group_norm_nhwc_fwd_one_pass_kernelI11Fp32IOBf16WLi256ELi16ELi256EEv26Group_norm_nhwc_fwd_params:
        /* <DEDUP_REMOVED lines=51> */
.L_x_3097:
        /* <DEDUP_REMOVED lines=8> */
[----:B------:R-:W2:Y:S01]  /*03b0*/  @P2 LDC.64 R16, c[0x0][0x270] ;  /* 0x00009c00ff102b82 */ /* 0x000ea20000000a00 */
        /* <DEDUP_REMOVED lines=237> */
.L_x_3062:
[----:B------:R-:W-:Y:S05]  /*1290*/  BSYNC B0 ;  /* 0x0000000000007941 */ /* 0x000fea0003800000 */
.L_x_3061:
        /* <DEDUP_REMOVED lines=31> */
.L_x_3065:
[----:B------:R-:W2:Y:S04]  /*1490*/  LDG.E.STRONG.GPU R18, desc[UR8][R14.64] ;  /* 0x000000080e127981 */ /* 0x000ea8000c1ef900 */
[----:B--2---:R-:W-:Y:S01]  /*14a0*/  CCTL.IVALL ;  /* 0x00000000ff00798f */ /* 0x004fe20002000000 */
[----:B------:R-:W-:Y:S05]  /*14b0*/  YIELD ;  /* 0x0000000000007946 */ /* 0x000fea0003800000 */
[----:B------:R-:W-:-:S13]  /*14c0*/  ISETP.NE.AND P0, PT, R18, R13, PT ;  /* 0x0000000d1200720c */ /* 0x000fda0003f05270 */
[----:B------:R-:W-:Y:S05]  /*14d0*/  @P0 BRA `(.L_x_3065) ;  /* 0xfffffffc00ec0947 */ /* 0x000fea000383ffff */
.L_x_3064:
        /* <DEDUP_REMOVED lines=17> */
.L_x_3069:
        /* <DEDUP_REMOVED lines=115> */
.L_x_3068:
        /* <DEDUP_REMOVED lines=61> */
.L_x_3070:
[----:B------:R-:W-:-:S13]  /*20f0*/  ISETP.NE.OR P0, PT, R13, RZ, P0 ;  /* 0x000000ff0d00720c */ /* 0x000fda0000705670 */
[----:B------:R-:W-:Y:S05]  /*2100*/  @!P0 BRA `(.L_x_3066) ;  /* 0x00000000007c8947 */ /* 0x000fea0003800000 */
.L_x_3067:
        /* <DEDUP_REMOVED lines=31> */
.L_x_3066:
        /* <DEDUP_REMOVED lines=11> */
.L_x_3072:
[----:B------:R-:W-:Y:S05]  /*23b0*/  BSYNC B0 ;  /* 0x0000000000007941 */ /* 0x000fea0003800000 */
.L_x_3071:
        /* <DEDUP_REMOVED lines=16> */
.L_x_3063:
        /* <DEDUP_REMOVED lines=12> */
[----:B-1----:R-:W-:-:S09]  /*2580*/  ULEA UR6, UR7, UR6, 0x18 ;  /* 0x0000000607067291 */ /* 0x002fd2000f8ec03f */
[----:B------:R-:W-:Y:S01]  /*2590*/  @!P5 STS.64 [UR6+0x50], R36 ;  /* 0x00005024ff00d988 */ /* 0x000fe20008000a06 */
[----:B--2---:R-:W-:-:S04]  /*25a0*/  @!P0 IMAD.WIDE R12, R14, 0x8, R12 ;  /* 0x000000080e0c8825 */ /* 0x004fc800078e020c */
[----:B------:R-:W-:-:S05]  /*25b0*/  @!P0 FMUL.FTZ R14, R36, UR14 ;  /* 0x0000000e240e8c20 */ /* 0x000fca0008410000 */
[----:B------:R1:W-:Y:S02]  /*25c0*/  @!P0 STG.E.64 desc[UR8][R12.64], R14 ;  /* 0x0000000e0c008986 */ /* 0x0003e4000c101b08 */
[C---:B-1----:R-:W-:Y:S02]  /*25d0*/  SHF.L.U32 R14, R34.reuse, 0x1, RZ ;  /* 0x00000001220e7819 */ /* 0x042fe400000006ff */
[----:B------:R-:W-:Y:S01]  /*25e0*/  SHF.L.U64.HI R34, R34, 0x1, R35 ;  /* 0x0000000122227819 */ /* 0x000fe20000010223 */
[----:B------:R-:W-:Y:S01]  /*25f0*/  BAR.SYNC.DEFER_BLOCKING 0x0 ;  /* 0x0000000000007b1d */ /* 0x000fe20000010000 */
[C---:B------:R-:W-:Y:S02]  /*2600*/  IADD3 R12, P0, R14.reuse, UR16, RZ ;  /* 0x000000100e0c7c10 */ /* 0x040fe4000ff1e0ff */
[----:B------:R-:W-:Y:S02]  /*2610*/  IADD3 R14, P6, R14, UR18, RZ ;  /* 0x000000120e0e7c10 */ /* 0x000fe4000ffde0ff */
[----:B------:R-:W-:-:S02]  /*2620*/  IADD3.X R13, R34, UR17, RZ, P0, !PT ;  /* 0x00000011220d7c10 */ /* 0x000fc400087fe4ff */
[----:B------:R-:W-:-:S05]  /*2630*/  IADD3.X R15, R34, UR19, RZ, P6, !PT ;  /* 0x00000013220f7c10 */ /* 0x000fca000b7fe4ff */
[----:B------:R-:W2:Y:S04]  /*2640*/  LDG.E.U16 R16, desc[UR8][R14.64] ;  /* 0x000000080e107981 */ /* 0x000ea8000c1e1500 */
[----:B------:R-:W3:Y:S04]  /*2650*/  LDG.E.U16 R17, desc[UR8][R12.64] ;  /* 0x000000080c117981 */ /* 0x000ee8000c1e1500 */
[----:B------:R1:W4:Y:S04]  /*2660*/  LDG.E.U16 R18, desc[UR8][R12.64+0x2] ;  /* 0x000002080c127981 */ /* 0x000328000c1e1500 */
[----:B------:R5:W4:Y:S04]  /*2670*/  LDG.E.U16 R14, desc[UR8][R14.64+0x2] ;  /* 0x000002080e0e7981 */ /* 0x000b28000c1e1500 */
[----:B-1----:R-:W1:Y:S02]  /*2680*/  LDS.64 R12, [UR6+0x50] ;  /* 0x00005006ff0c7984 */ /* 0x002e640008000a00 */
[----:B-1----:R-:W-:-:S04]  /*2690*/  FMUL.FTZ R12, R12, UR14 ;  /* 0x0000000e0c0c7c20 */ /* 0x002fc80008410000 */
[----:B-----5:R-:W-:-:S04]  /*26a0*/  FMUL.FTZ R15, R12, R12 ;  /* 0x0000000c0c0f7220 */ /* 0x020fc80000410000 */
[----:B------:R-:W-:-:S05]  /*26b0*/  FFMA.FTZ R13, R13, UR14, -R15 ;  /* 0x0000000e0d0d7c23 */ /* 0x000fca000801080f */
[----:B------:R-:W-:-:S13]  /*26c0*/  FSETP.GTU.FTZ.AND P0, PT, R13, RZ, PT ;  /* 0x000000ff0d00720b */ /* 0x000fda0003f1c000 */
[----:B------:R-:W1:Y:S01]  /*26d0*/  @P0 LDC R15, c[0x0][0x238] ;  /* 0x00008e00ff0f0b82 */ /* 0x000e620000000800 */
[----:B------:R-:W-:Y:S01]  /*26e0*/  ISETP.NE.AND P6, PT, RZ, UR12, PT ;  /* 0x0000000cff007c0c */ /* 0x000fe2000bfc5270 */
[----:B-1----:R-:W-:Y:S01]  /*26f0*/  @P0 FADD.FTZ R15, R13, R15 ;  /* 0x0000000f0d0f0221 */ /* 0x002fe20000010000 */
[----:B------:R-:W-:-:S10]  /*2700*/  HFMA2.MMA R13, -RZ, RZ, 1.875, 0 ;  /* 0x3f800000ff0d7435 */ /* 0x000fd400000001ff */
[----:B------:R-:W1:Y:S01]  /*2710*/  @P0 MUFU.RSQ R13, R15 ;  /* 0x0000000f000d0308 */ /* 0x000e620000001400 */
[C---:B------:R-:W-:Y:S01]  /*2720*/  FADD.FTZ R19, -R12.reuse, R26 ;  /* 0x0000001a0c137221 */ /* 0x040fe20000010100 */
[C---:B------:R-:W-:Y:S01]  /*2730*/  FADD.FTZ R34, -R12.reuse, R27 ;  /* 0x0000001b0c227221 */ /* 0x040fe20000010100 */
[C---:B------:R-:W-:Y:S01]  /*2740*/  FADD.FTZ R35, -R12.reuse, R24 ;  /* 0x000000180c237221 */ /* 0x040fe20000010100 */
[----:B------:R-:W-:Y:S01]  /*2750*/  FADD.FTZ R25, -R12, R25 ;  /* 0x000000190c197221 */ /* 0x000fe20000010100 */
[-C--:B-1----:R-:W-:Y:S02]  /*2760*/  FMUL.FTZ R19, R19, R13.reuse ;  /* 0x0000000d13137220 */ /* 0x082fe40000410000 */
[-C--:B------:R-:W-:Y:S01]  /*2770*/  FMUL.FTZ R35, R35, R13.reuse ;  /* 0x0000000d23237220 */ /* 0x080fe20000410000 */
[----:B--2---:R-:W-:Y:S02]  /*2780*/  SHF.L.U32 R15, R16, 0x10, RZ ;  /* 0x00000010100f7819 */ /* 0x004fe400000006ff */
[----:B---3--:R-:W-:Y:S01]  /*2790*/  SHF.L.U32 R27, R17, 0x10, RZ ;  /* 0x00000010111b7819 */ /* 0x008fe200000006ff */
[----:B------:R-:W-:Y:S01]  /*27a0*/  FMUL.FTZ R17, R34, R13 ;  /* 0x0000000d22117220 */ /* 0x000fe20000410000 */
[----:B----4-:R-:W-:-:S02]  /*27b0*/  SHF.L.U32 R26, R18, 0x10, RZ ;  /* 0x00000010121a7819 */ /* 0x010fc400000006ff */
[----:B------:R-:W-:Y:S01]  /*27c0*/  SHF.L.U32 R14, R14, 0x10, RZ ;  /* 0x000000100e0e7819 */ /* 0x000fe200000006ff */
[----:B------:R-:W-:Y:S01]  /*27d0*/  FMUL.FTZ R34, R25, R13 ;  /* 0x0000000d19227220 */ /* 0x000fe20000410000 */
[----:B------:R-:W-:-:S03]  /*27e0*/  FFMA.FTZ R16, R27, R19, R15 ;  /* 0x000000131b107223 */ /* 0x000fc6000001000f */
        /* <DEDUP_REMOVED lines=12> */
.L_x_3073:
        /* <DEDUP_REMOVED lines=14> */
.L_x_3075:
[----:B------:R-:W-:Y:S05]  /*2990*/  BSYNC B0 ;  /* 0x0000000000007941 */ /* 0x000fea0003800000 */
.L_x_3074:
        /* <DEDUP_REMOVED lines=15> */
.L_x_3076:
        /* <DEDUP_REMOVED lines=14> */
.L_x_3078:
[----:B------:R-:W-:Y:S05]  /*2b70*/  BSYNC B0 ;  /* 0x0000000000007941 */ /* 0x000fea0003800000 */
.L_x_3077:
[C---:B------:R-:W-:Y:S01]  /*2b80*/  FADD.FTZ R18, -R12.reuse, R23 ;  /* 0x000000170c127221 */ /* 0x040fe20000010100 */
[C---:B------:R-:W-:Y:S01]  /*2b90*/  FADD.FTZ R20, -R12.reuse, R20 ;  /* 0x000000140c147221 */ /* 0x040fe20000010100 */
[----:B-1----:R-:W-:Y:S01]  /*2ba0*/  FADD.FTZ R24, -R12, R21 ;  /* 0x000000150c187221 */ /* 0x002fe20000010100 */
[-C--:B------:R-:W-:Y:S01]  /*2bb0*/  FMUL.FTZ R16, R22, R13.reuse ;  /* 0x0000000d16107220 */ /* 0x080fe20000410000 */
[-C--:B------:R-:W-:Y:S01]  /*2bc0*/  FMUL.FTZ R17, R18, R13.reuse ;  /* 0x0000000d12117220 */ /* 0x080fe20000410000 */
[----:B------:R-:W-:Y:S01]  /*2bd0*/  ISETP.GE.U32.AND P0, PT, R3, UR14, PT ;  /* 0x0000000e03007c0c */ /* 0x000fe2000bf06070 */
[-C--:B------:R-:W-:Y:S01]  /*2be0*/  FMUL.FTZ R23, R20, R13.reuse ;  /* 0x0000000d14177220 */ /* 0x080fe20000410000 */
[----:B------:R-:W-:Y:S01]  /*2bf0*/  FMUL.FTZ R22, R24, R13 ;  /* 0x0000000d18167220 */ /* 0x000fe20000410000 */
[----:B------:R-:W-:Y:S01]  /*2c00*/  FFMA.FTZ R16, R27, R16, R15 ;  /* 0x000000101b107223 */ /* 0x000fe2000001000f */
[----:B------:R-:W-:Y:S01]  /*2c10*/  FFMA.FTZ R17, R26, R17, R14 ;  /* 0x000000111a117223 */ /* 0x000fe2000001000e */
[----:B------:R-:W-:Y:S08]  /*2c20*/  @!P6 BRA `(.L_x_3079) ;  /* 0x000000000028e947 */ /* 0x000ff00003800000 */
        /* <DEDUP_REMOVED lines=10> */
.L_x_3079:
        /* <DEDUP_REMOVED lines=14> */
.L_x_3081:
[----:B------:R-:W-:Y:S05]  /*2db0*/  BSYNC B0 ;  /* 0x0000000000007941 */ /* 0x000fea0003800000 */
.L_x_3080:
        /* <DEDUP_REMOVED lines=13> */
.L_x_3082:
        /* <DEDUP_REMOVED lines=14> */
.L_x_3084:
[----:B------:R-:W-:Y:S05]  /*2f70*/  BSYNC B0 ;  /* 0x0000000000007941 */ /* 0x000fea0003800000 */
.L_x_3083:
[----:B------:R-:W-:Y:S01]  /*2f80*/  SHF.R.S32.HI R24, RZ, 0x1f, R3 ;  /* 0x0000001fff187819 */ /* 0x000fe20000011403 */
[C---:B------:R-:W-:Y:S01]  /*2f90*/  FADD.FTZ R28, -R12.reuse, R28 ;  /* 0x0000001c0c1c7221 */ /* 0x040fe20000010100 */
[----:B-1----:R-:W-:Y:S01]  /*2fa0*/  FADD.FTZ R16, -R12, R29 ;  /* 0x0000001d0c107221 */ /* 0x002fe20000010100 */
[----:B------:R-:W-:Y:S01]  /*2fb0*/  ISETP.GE.U32.AND P5, PT, R2, UR14, PT ;  /* 0x0000000e02007c0c */ /* 0x000fe2000bfa6070 */
[----:B------:R-:W-:Y:S01]  /*2fc0*/  FADD.FTZ R10, -R12, R10 ;  /* 0x0000000a0c0a7221 */ /* 0x000fe20000010100 */
[----:B------:R-:W-:Y:S01]  /*2fd0*/  SHF.R.S32.HI R23, RZ, 0x1f, R2 ;  /* 0x0000001fff177819 */ /* 0x000fe20000011402 */
[-C--:B------:R-:W-:Y:S01]  /*2fe0*/  FMUL.FTZ R28, R28, R13.reuse ;  /* 0x0000000d1c1c7220 */ /* 0x080fe20000410000 */
[----:B------:R-:W-:Y:S01]  /*2ff0*/  ISETP.GE.AND.EX P0, PT, R24, UR15, PT, P0 ;  /* 0x0000000f18007c0c */ /* 0x000fe2000bf06300 */
[----:B------:R-:W-:Y:S01]  /*3000*/  FMUL.FTZ R17, R16, R13 ;  /* 0x0000000d10117220 */ /* 0x000fe20000410000 */
[----:B------:R-:W-:Y:S01]  /*3010*/  ISETP.GE.AND.EX P5, PT, R23, UR15, PT, P5 ;  /* 0x0000000f17007c0c */ /* 0x000fe2000bfa6350 */
[----:B------:R-:W-:Y:S01]  /*3020*/  FFMA.FTZ R16, R27, R28, R15 ;  /* 0x0000001c1b107223 */ /* 0x000fe2000001000f */
        /* <DEDUP_REMOVED lines=13> */
.L_x_3085:
        /* <DEDUP_REMOVED lines=13> */
.L_x_3087:
[----:B------:R-:W-:Y:S05]  /*31d0*/  BSYNC B0 ;  /* 0x0000000000007941 */ /* 0x000fea0003800000 */
.L_x_3086:
[----:B-1----:R-:W-:Y:S01]  /*31e0*/  FADD.FTZ R16, -R12, R11 ;  /* 0x0000000b0c107221 */ /* 0x002fe20000010100 */
[-C--:B------:R-:W-:Y:S01]  /*31f0*/  FMUL.FTZ R10, R10, R13.reuse ;  /* 0x0000000d0a0a7220 */ /* 0x080fe20000410000 */
[----:B------:R-:W-:Y:S02]  /*3200*/  ISETP.GE.U32.AND P0, PT, R0, UR14, PT ;  /* 0x0000000e00007c0c */ /* 0x000fe4000bf06070 */
[----:B------:R-:W-:Y:S01]  /*3210*/  FMUL.FTZ R11, R16, R13 ;  /* 0x0000000d100b7220 */ /* 0x000fe20000410000 */
[----:B------:R-:W-:Y:S01]  /*3220*/  ISETP.LT.U32.AND P5, PT, R43, 0x100, !P5 ;  /* 0x000001002b00780c */ /* 0x000fe20006fa1070 */
[----:B------:R-:W-:Y:S02]  /*3230*/  FFMA.FTZ R10, R27, R10, R15 ;  /* 0x0000000a1b0a7223 */ /* 0x000fe4000001000f */
        /* <DEDUP_REMOVED lines=12> */
.L_x_3088:
        /* <DEDUP_REMOVED lines=13> */
.L_x_3090:
[----:B------:R-:W-:Y:S05]  /*33d0*/  BSYNC B0 ;  /* 0x0000000000007941 */ /* 0x000fea0003800000 */
.L_x_3089:
[----:B------:R-:W-:Y:S01]  /*33e0*/  SHF.R.S32.HI R17, RZ, 0x1f, R0 ;  /* 0x0000001fff117819 */ /* 0x000fe20000011400 */
[----:B------:R-:W-:Y:S01]  /*33f0*/  FADD.FTZ R8, -R12, R8 ;  /* 0x000000080c087221 */ /* 0x000fe20000010100 */
[----:B------:R-:W-:Y:S01]  /*3400*/  ISETP.GE.U32.AND P5, PT, R38, UR14, PT ;  /* 0x0000000e26007c0c */ /* 0x000fe2000bfa6070 */
[C---:B-1----:R-:W-:Y:S01]  /*3410*/  FADD.FTZ R10, -R12.reuse, R9 ;  /* 0x000000090c0a7221 */ /* 0x042fe20000010100 */
[C---:B------:R-:W-:Y:S01]  /*3420*/  FADD.FTZ R6, -R12.reuse, R6 ;  /* 0x000000060c067221 */ /* 0x040fe20000010100 */
[----:B------:R-:W-:Y:S01]  /*3430*/  FADD.FTZ R16, -R12, R7 ;  /* 0x000000070c107221 */ /* 0x000fe20000010100 */
[----:B------:R-:W-:Y:S01]  /*3440*/  ISETP.GE.AND.EX P0, PT, R17, UR15, PT, P0 ;  /* 0x0000000f11007c0c */ /* 0x000fe2000bf06300 */
[-C--:B------:R-:W-:Y:S01]  /*3450*/  FMUL.FTZ R8, R8, R13.reuse ;  /* 0x0000000d08087220 */ /* 0x080fe20000410000 */
[----:B------:R-:W-:Y:S01]  /*3460*/  ISETP.GE.AND.EX P5, PT, R45, UR15, PT, P5 ;  /* 0x0000000f2d007c0c */ /* 0x000fe2000bfa6350 */
[-C--:B------:R-:W-:Y:S01]  /*3470*/  FMUL.FTZ R7, R10, R13.reuse ;  /* 0x0000000d0a077220 */ /* 0x080fe20000410000 */
[-C--:B------:R-:W-:Y:S01]  /*3480*/  FMUL.FTZ R12, R6, R13.reuse ;  /* 0x0000000d060c7220 */ /* 0x080fe20000410000 */
[C---:B------:R-:W-:Y:S01]  /*3490*/  ISETP.LT.U32.AND P0, PT, R43.reuse, 0x100, !P0 ;  /* 0x000001002b00780c */ /* 0x040fe20004701070 */
[----:B------:R-:W-:Y:S01]  /*34a0*/  FMUL.FTZ R13, R16, R13 ;  /* 0x0000000d100d7220 */ /* 0x000fe20000410000 */
[----:B------:R-:W-:Y:S01]  /*34b0*/  ISETP.LT.U32.AND P5, PT, R43, 0x100, !P5 ;  /* 0x000001002b00780c */ /* 0x000fe20006fa1070 */
[----:B------:R-:W-:Y:S01]  /*34c0*/  FFMA.FTZ R6, R27, R8, R15 ;  /* 0x000000081b067223 */ /* 0x000fe2000001000f */
        /* <DEDUP_REMOVED lines=12> */
.L_x_3091:
        /* <DEDUP_REMOVED lines=13> */
.L_x_3093:
[----:B------:R-:W-:Y:S05]  /*3660*/  BSYNC B0 ;  /* 0x0000000000007941 */ /* 0x000fea0003800000 */
.L_x_3092:
        /* <DEDUP_REMOVED lines=13> */
.L_x_3094:
        /* <DEDUP_REMOVED lines=13> */
.L_x_3096:
[----:B------:R-:W-:Y:S05]  /*3810*/  BSYNC B0 ;  /* 0x0000000000007941 */ /* 0x000fea0003800000 */
.L_x_3095:
[----:B------:R-:W-:Y:S02]  /*3820*/  UIADD3 UR13, UR11, UR13, URZ ;  /* 0x0000000d0b0d7290 */ /* 0x000fe4000fffe03f */
[----:B------:R-:W-:Y:S02]  /*3830*/  UIADD3 UR4, UR4, 0x1, URZ ;  /* 0x0000000104047890 */ /* 0x000fe4000fffe03f */
[----:B------:R-:W-:-:S06]  /*3840*/  UISETP.GE.AND UP0, UPT, UR13, UR5, UPT ;  /* 0x000000050d00728c */ /* 0x000fcc000bf06270 */
[----:B------:R-:W-:-:S13]  /*3850*/  PLOP3.LUT P0, PT, PT, PT, UP0, 0x80, 0x0 ;  /* 0x000000000000781c */ /* 0x000fda0003f0f008 */
[----:B------:R-:W-:Y:S05]  /*3860*/  @!P0 BRA `(.L_x_3097) ;  /* 0xffffffc800b08947 */ /* 0x000fea000383ffff */
[----:B------:R-:W-:Y:S05]  /*3870*/  EXIT ;  /* 0x000000000000794d */ /* 0x000fea0003800000 */
.L_x_3098:
        /* <DEDUP_REMOVED lines=16> */
.L_x_3362:


//--------------------- .text._Z35group_norm_nhwc_fwd_one_pass_kernelI11Fp32IOBf16WLi512ELi16ELi256EEv26Group_norm_nhwc_fwd_params --------------------------
	.section	.text._Z35group_norm_nhwc_fwd_one_pass_kernelI11Fp32IOBf16WLi512ELi16ELi256EEv26Group_norm_nhwc_fwd_params,"ax",@progbits
	.align	128
        .global         _Z35group_norm_nhwc_fwd_one_pass_kernelI11Fp32IOBf16WLi512ELi16ELi256EEv26Group_norm_nhwc_fwd_params
        .type           _Z35group_norm_nhwc_fwd_one_pass_kernelI11Fp32IOBf16WLi512ELi16ELi256EEv26Group_norm_nhwc_fwd_params,@function
        .size           _Z35group_norm_nhwc_fwd_one_pass_kernelI11Fp32IOBf16WLi512ELi16ELi256EEv26Group_norm_nhwc_fwd_params,(.L_x_3363 - _Z35group_norm_nhwc_fwd_one_pass_kernelI11Fp32IOBf16WLi512ELi16ELi256EEv26Group_norm_nhwc_fwd_params)
        .other          _Z35group_norm_nhwc_fwd_one_pass_kernelI11Fp32IOBf16WLi512ELi16ELi256EEv26Group_norm_nhwc_fwd_params,@"STO_CUDA_ENTRY STV_DEFAULT"
_Z35group_norm_nhwc_fwd_one_pass_kernelI11Fp32IOBf16WLi512ELi16ELi256EEv26Group_norm_nhwc_fwd_params:
.text._Z35group_norm_nhwc_fwd_one_pass_kernelI11Fp32IOBf16WLi512ELi16ELi256EEv26Group_norm_nhwc_fwd_params:
        /* <DEDUP_REMOVED lines=12> */
.L_x_3156:
[----:B012---:R-:W2:Y:S01]  /*00c0*/  LDC R10, c[0x0][0x288] ;  /* 0x0000a200ff0a7b82 */ /* 0x007ea20000000800 */
        /* <DEDUP_REMOVED lines=34> */
[----:B------:R-:W-:-:S02]  /*02f0*/  IADD3 R21, R5, 0x1c0, RZ ;  /* 0x000001c005157810 */ /* 0x000fc40007ffe0ff */
        /* <DEDUP_REMOVED lines=434> */
.L_x_3100:
[----:B------:R-:W-:Y:S05]  /*1e20*/  BSYNC B0 ;  /* 0x0000000000007941 */ /* 0x000fea0003800000 */
.L_x_3099:
        /* <DEDUP_REMOVED lines=28> */
.L_x_3103:
[----:B-1----:R-:W2:Y:S04]  /*1ff0*/  LDG.E.STRONG.GPU R24, desc[UR8][R20.64] ;  /* 0x0000000814187981 */ /* 0x002ea8000c1ef900 */
[----:B--2---:R-:W-:Y:S01]  /*2000*/  CCTL.IVALL ;  /* 0x00000000ff00798f */ /* 0x004fe20002000000 */
[----:B------:R-:W-:Y:S05]  /*2010*/  YIELD ;  /* 0x0000000000007946 */ /* 0x000fea0003800000 */
[----:B------:R-:W-:-:S13]  /*2020*/  ISETP.NE.AND P6, PT, R24, R23, PT ;  /* 0x000000171800720c */ /* 0x000fda0003fc5270 */
[----:B------:R-:W-:Y:S05]  /*2030*/  @P6 BRA `(.L_x_3103) ;  /* 0xfffffffc00ec6947 */ /* 0x000fea000383ffff */
.L_x_3102:
        /* <DEDUP_REMOVED lines=12> */
.L_x_3105:
        /* <DEDUP_REMOVED lines=64> */
.L_x_3104:
        /* <DEDUP_REMOVED lines=18> */
.L_x_3107:
[----:B------:R-:W-:Y:S05]  /*2620*/  BSYNC B0 ;  /* 0x0000000000007941 */ /* 0x000fea0003800000 */
.L_x_3106:
        /* <DEDUP_REMOVED lines=33> */
.L_x_3101:
        /* <DEDUP_REMOVED lines=20> */
[----:B------:R-:W-:Y:S01]  /*2980*/  @!P5 STS.64 [UR6+0x50], R60 ;  /* 0x0000503cff00d988 */ /* 0x000fe20008000a06 */
[----:B------:R-:W-:-:S03]  /*2990*/  IADD3 R26, P5, R26, UR12, RZ ;  /* 0x0000000c1a1a7c10 */ /* 0x000fc6000ffbe0ff */
[----:B------:R0:W-:Y:S01]  /*29a0*/  @!P6 STG.E.64 desc[UR8][R66.64], R20 ;  /* 0x000000144200e986 */ /* 0x0001e2000c101b08 */
[----:B------:R-:W-:Y:S01]  /*29b0*/  IADD3.X R27, R27, UR13, RZ, P5, !PT ;  /* 0x0000000d1b1b7c10 */ /* 0x000fe2000affe4ff */
[----:B------:R-:W-:Y:S08]  /*29c0*/  BAR.SYNC.DEFER_BLOCKING 0x0 ;  /* 0x0000000000007b1d */ /* 0x000ff00000010000 */
[----:B0-----:R-:W0:Y:S01]  /*29d0*/  LDC R66, c[0x0][0x294] ;  /* 0x0000a500ff427b82 */ /* 0x001e220000000800 */
[----:B------:R-:W1:Y:S04]  /*29e0*/  LDS.64 R22, [UR6+0x50] ;  /* 0x00005006ff167984 */ /* 0x000e680008000a00 */
[----:B------:R-:W2:Y:S04]  /*29f0*/  LDG.E.U16 R61, desc[UR8][R24.64+0x2] ;  /* 0x00000208183d7981 */ /* 0x000ea8000c1e1500 */
[----:B------:R-:W3:Y:S04]  /*2a00*/  LDG.E.U16 R20, desc[UR8][R26.64] ;  /* 0x000000081a147981 */ /* 0x000ee8000c1e1500 */
[----:B------:R-:W4:Y:S01]  /*2a10*/  LDG.E.U16 R21, desc[UR8][R26.64+0x2] ;  /* 0x000002081a157981 */ /* 0x000f22000c1e1500 */
[----:B-1----:R-:W-:-:S04]  /*2a20*/  FMUL.FTZ R22, R22, UR7 ;  /* 0x0000000716167c20 */ /* 0x002fc80008410000 */
[----:B------:R-:W-:-:S04]  /*2a30*/  FMUL.FTZ R60, R22, R22 ;  /* 0x00000016163c7220 */ /* 0x000fc80000410000 */
[----:B------:R-:W-:-:S05]  /*2a40*/  FFMA.FTZ R23, R23, UR7, -R60 ;  /* 0x0000000717177c23 */ /* 0x000fca000801083c */
[----:B------:R-:W-:-:S13]  /*2a50*/  FSETP.GTU.FTZ.AND P5, PT, R23, RZ, PT ;  /* 0x000000ff1700720b */ /* 0x000fda0003fbc000 */
[----:B------:R-:W1:Y:S02]  /*2a60*/  @P5 LDC R60, c[0x0][0x238] ;  /* 0x00008e00ff3c5b82 */ /* 0x000e640000000800 */
[----:B-1----:R-:W-:Y:S01]  /*2a70*/  @P5 FADD.FTZ R67, R23, R60 ;  /* 0x0000003c17435221 */ /* 0x002fe20000010000 */
[----:B------:R-:W-:Y:S01]  /*2a80*/  HFMA2.MMA R23, -RZ, RZ, 1.875, 0 ;  /* 0x3f800000ff177435 */ /* 0x000fe200000001ff */
[----:B------:R-:W5:Y:S01]  /*2a90*/  LDG.E.U16 R60, desc[UR8][R24.64] ;  /* 0x00000008183c7981 */ /* 0x000f62000c1e1500 */
[----:B------:R-:W-:-:S08]  /*2aa0*/  ISETP.NE.AND P6, PT, RZ, UR10, PT ;  /* 0x0000000aff007c0c */ /* 0x000fd0000bfc5270 */
[----:B------:R-:W1:Y:S01]  /*2ab0*/  @P5 MUFU.RSQ R23, R67 ;  /* 0x0000004300175308 */ /* 0x000e620000001400 */
[C---:B------:R-:W-:Y:S01]  /*2ac0*/  FADD.FTZ R68, -R22.reuse, R48 ;  /* 0x0000003016447221 */ /* 0x040fe20000010100 */
[C---:B------:R-:W-:Y:S01]  /*2ad0*/  FADD.FTZ R70, -R22.reuse, R49 ;  /* 0x0000003116467221 */ /* 0x040fe20000010100 */
[----:B------:R-:W-:-:S03]  /*2ae0*/  FADD.FTZ R46, -R22, R46 ;  /* 0x0000002e162e7221 */ /* 0x000fc60000010100 */
[-C--:B-1----:R-:W-:Y:S01]  /*2af0*/  FMUL.FTZ R70, R70, R23.reuse ;  /* 0x0000001746467220 */ /* 0x082fe20000410000 */
[----:B--2---:R-:W-:Y:S02]  /*2b00*/  SHF.L.U32 R61, R61, 0x10, RZ ;  /* 0x000000103d3d7819 */ /* 0x004fe400000006ff */
[----:B---3--:R-:W-:Y:S01]  /*2b10*/  SHF.L.U32 R49, R20, 0x10, RZ ;  /* 0x0000001014317819 */ /* 0x008fe200000006ff */
[----:B------:R-:W-:Y:S01]  /*2b20*/  FMUL.FTZ R20, R68, R23 ;  /* 0x0000001744147220 */ /* 0x000fe20000410000 */
[----:B----4-:R-:W-:Y:S01]  /*2b30*/  SHF.L.U32 R48, R21, 0x10, RZ ;  /* 0x0000001015307819 */ /* 0x010fe200000006ff */
[----:B------:R-:W-:-:S04]  /*2b40*/  FADD.FTZ R68, -R22, R47 ;  /* 0x0000002f16447221 */ /* 0x000fc80000010100 */
[----:B------:R-:W-:Y:S01]  /*2b50*/  FFMA.FTZ R21, R61, R70, R48 ;  /* 0x000000463d157223 */ /* 0x000fe20000010030 */
[----:B-----5:R-:W-:-:S05]  /*2b60*/  SHF.L.U32 R60, R60, 0x10, RZ ;  /* 0x000000103c3c7819 */ /* 0x020fca00000006ff */
        /* <DEDUP_REMOVED lines=12> */
.L_x_3108:
        /* <DEDUP_REMOVED lines=13> */
.L_x_3110:
[----:B------:R-:W-:Y:S05]  /*2d00*/  BSYNC B0 ;  /* 0x0000000000007941 */ /* 0x000fea0003800000 */
.L_x_3109:
        /* <DEDUP_REMOVED lines=17> */
.L_x_3111:
        /* <DEDUP_REMOVED lines=13> */
.L_x_3113:
[----:B------:R-:W-:Y:S05]  /*2ef0*/  BSYNC B0 ;  /* 0x0000000000007941 */ /* 0x000fea0003800000 */
.L_x_3112:
[-C--:B------:R-:W-:Y:S01]  /*2f00*/  FMUL.FTZ R44, R44, R23.reuse ;  /* 0x000000172c2c7220 */ /* 0x080fe20000410000 */
[----:B------:R-:W-:Y:S01]  /*2f10*/  FMUL.FTZ R26, R26, R23 ;  /* 0x000000171a1a7220 */ /* 0x000fe20000410000 */
[C---:B------:R-:W-:Y:S01]  /*2f20*/  FADD.FTZ R42, -R22.reuse, R42 ;  /* 0x0000002a162a7221 */ /* 0x040fe20000010100 */
[----:B------:R-:W-:Y:S01]  /*2f30*/  FADD.FTZ R46, -R22, R43 ;  /* 0x0000002b162e7221 */ /* 0x000fe20000010100 */
        /* <DEDUP_REMOVED lines=13> */
.L_x_3114:
        /* <DEDUP_REMOVED lines=16> */
.L_x_3116:
[----:B------:R-:W-:Y:S05]  /*3110*/  BSYNC B0 ;  /* 0x0000000000007941 */ /* 0x000fea0003800000 */
.L_x_3115:
        /* <DEDUP_REMOVED lines=17> */
.L_x_3117:
        /* <DEDUP_REMOVED lines=16> */
.L_x_3119:
[----:B------:R-:W-:Y:S05]  /*3330*/  BSYNC B0 ;  /* 0x0000000000007941 */ /* 0x000fea0003800000 */
.L_x_3118:
        /* <DEDUP_REMOVED lines=17> */
.L_x_3120:
        /* <DEDUP_REMOVED lines=16> */
.L_x_3122:
[----:B------:R-:W-:Y:S05]  /*3550*/  BSYNC B0 ;  /* 0x0000000000007941 */ /* 0x000fea0003800000 */
.L_x_3121:
        /* <DEDUP_REMOVED lines=17> */
.L_x_3123:
        /* <DEDUP_REMOVED lines=16> */
.L_x_3125:
[----:B------:R-:W-:Y:S05]  /*3770*/  BSYNC B0 ;  /* 0x0000000000007941 */ /* 0x000fea0003800000 */
.L_x_3124:
        /* <DEDUP_REMOVED lines=17> */
.L_x_3126:
        /* <DEDUP_REMOVED lines=16> */
.L_x_3128:
[----:B------:R-:W-:Y:S05]  /*3990*/  BSYNC B0 ;  /* 0x0000000000007941 */ /* 0x000fea0003800000 */
.L_x_3127:
        /* <DEDUP_REMOVED lines=17> */
.L_x_3129:
        /* <DEDUP_REMOVED lines=16> */
.L_x_3131:
[----:B------:R-:W-:Y:S05]  /*3bb0*/  BSYNC B0 ;  /* 0x0000000000007941 */ /* 0x000fea0003800000 */
.L_x_3130:
[-C--:B------:R-:W-:Y:S01]  /*3bc0*/  FMUL.FTZ R32, R32, R23.reuse ;  /* 0x0000001720207220 */ /* 0x080fe20000410000 */
[----:B------:R-:W-:Y:S01]  /*3bd0*/  FMUL.FTZ R26, R26, R23 ;  /* 0x000000171a1a7220 */ /* 0x000fe20000410000 */
[C---:B------:R-:W-:Y:S01]  /*3be0*/  FADD.FTZ R30, -R22.reuse, R30 ;  /* 0x0000001e161e7221 */ /* 0x040fe20000010100 */
[----:B------:R-:W-:Y:S01]  /*3bf0*/  FADD.FTZ R24, -R22, R31 ;  /* 0x0000001f16187221 */ /* 0x000fe20000010100 */
[----:B------:R-:W-:Y:S01]  /*3c00*/  SHF.R.U32.HI R25, RZ, 0x3, R0 ;  /* 0x00000003ff197819 */ /* 0x000fe20000011600 */
        /* <DEDUP_REMOVED lines=13> */
.L_x_3132:
        /* <DEDUP_REMOVED lines=16> */
.L_x_3134:
[----:B------:R-:W-:Y:S05]  /*3de0*/  BSYNC B0 ;  /* 0x0000000000007941 */ /* 0x000fea0003800000 */
.L_x_3133:
[-C--:B------:R-:W-:Y:S01]  /*3df0*/  FMUL.FTZ R30, R30, R23.reuse ;  /* 0x000000171e1e7220 */ /* 0x080fe20000410000 */
[----:B------:R-:W-:Y:S01]  /*3e00*/  FMUL.FTZ R24, R24, R23 ;  /* 0x0000001718187220 */ /* 0x000fe20000410000 */
[----:B------:R-:W-:Y:S02]  /*3e10*/  IMAD R25, R66, UR5, R25 ;  /* 0x0000000542197c24 */ /* 0x000fe4000f8e0219 */
        /* <DEDUP_REMOVED lines=14> */
.L_x_3135:
        /* <DEDUP_REMOVED lines=16> */
.L_x_3137:
[----:B------:R-:W-:Y:S05]  /*4000*/  BSYNC B0 ;  /* 0x0000000000007941 */ /* 0x000fea0003800000 */
.L_x_3136:
[C---:B------:R-:W-:Y:S01]  /*4010*/  IADD3 R14, R25.reuse, 0x1a0, RZ ;  /* 0x000001a0190e7810 */ /* 0x040fe20007ffe0ff */
[----:B------:R-:W-:Y:S01]  /*4020*/  ULDC.64 UR6, c[0x0][0x278] ;  /* 0x00009e0000067ab9 */ /* 0x000fe20000000a00 */
[C---:B0-----:R-:W-:Y:S01]  /*4030*/  IADD3 R7, R25.reuse, 0x1c0, RZ ;  /* 0x000001c019077810 */ /* 0x041fe20007ffe0ff */
[C---:B------:R-:W-:Y:S01]  /*4040*/  FADD.FTZ R24, -R22.reuse, R17 ;  /* 0x0000001116187221 */ /* 0x040fe20000010100 */
[----:B------:R-:W-:Y:S01]  /*4050*/  IADD3 R6, R25, 0x1e0, RZ ;  /* 0x000001e019067810 */ /* 0x000fe20007ffe0ff */
[----:B------:R-:W-:Y:S01]  /*4060*/  FADD.FTZ R12, -R22, R29 ;  /* 0x0000001d160c7221 */ /* 0x000fe20000010100 */
[----:B------:R-:W-:Y:S01]  /*4070*/  ISETP.GE.U32.AND P5, PT, R14, UR6, PT ;  /* 0x000000060e007c0c */ /* 0x000fe2000bfa6070 */
[C---:B------:R-:W-:Y:S01]  /*4080*/  FADD.FTZ R18, -R22.reuse, R18 ;  /* 0x0000001216127221 */ /* 0x040fe20000010100 */
[----:B------:R-:W-:Y:S01]  /*4090*/  ISETP.GE.U32.AND P2, PT, R7, UR6, PT ;  /* 0x0000000607007c0c */ /* 0x000fe2000bf46070 */
[----:B------:R-:W-:Y:S01]  /*40a0*/  FADD.FTZ R20, -R22, R19 ;  /* 0x0000001316147221 */ /* 0x000fe20000010100 */
[----:B------:R-:W-:Y:S01]  /*40b0*/  ISETP.GE.U32.AND P3, PT, R6, UR6, PT ;  /* 0x0000000606007c0c */ /* 0x000fe2000bf66070 */
[C---:B------:R-:W-:Y:S01]  /*40c0*/  FADD.FTZ R16, -R22.reuse, R16 ;  /* 0x0000001016107221 */ /* 0x040fe20000010100 */
[----:B------:R-:W-:Y:S01]  /*40d0*/  SHF.R.S32.HI R17, RZ, 0x1f, R14 ;  /* 0x0000001fff117819 */ /* 0x000fe2000001140e */
[C---:B------:R-:W-:Y:S01]  /*40e0*/  FADD.FTZ R54, -R22.reuse, R54 ;  /* 0x0000003616367221 */ /* 0x040fe20000010100 */
[----:B------:R-:W-:Y:S01]  /*40f0*/  SHF.R.S32.HI R15, RZ, 0x1f, R7 ;  /* 0x0000001fff0f7819 */ /* 0x000fe20000011407 */
[C---:B------:R-:W-:Y:S01]  /*4100*/  FADD.FTZ R26, -R22.reuse, R55 ;  /* 0x00000037161a7221 */ /* 0x040fe20000010100 */
[----:B------:R-:W-:Y:S01]  /*4110*/  SHF.R.S32.HI R9, RZ, 0x1f, R6 ;  /* 0x0000001fff097819 */ /* 0x000fe20000011406 */
[C---:B------:R-:W-:Y:S01]  /*4120*/  FADD.FTZ R52, -R22.reuse, R52 ;  /* 0x0000003416347221 */ /* 0x040fe20000010100 */
[C---:B------:R-:W-:Y:S01]  /*4130*/  FADD.FTZ R30, -R22.reuse, R53 ;  /* 0x00000035161e7221 */ /* 0x040fe20000010100 */
[C---:B------:R-:W-:Y:S01]  /*4140*/  FADD.FTZ R50, -R22.reuse, R50 ;  /* 0x0000003216327221 */ /* 0x040fe20000010100 */
[----:B------:R-:W-:Y:S01]  /*4150*/  ISETP.GE.AND.EX P5, PT, R17, UR7, PT, P5 ;  /* 0x0000000711007c0c */ /* 0x000fe2000bfa6350 */
[----:B------:R-:W-:Y:S01]  /*4160*/  FADD.FTZ R34, -R22, R51 ;  /* 0x0000003316227221 */ /* 0x000fe20000010100 */
[----:B------:R-:W-:Y:S01]  /*4170*/  ISETP.GE.AND.EX P2, PT, R15, UR7, PT, P2 ;  /* 0x000000070f007c0c */ /* 0x000fe2000bf46320 */
[-C--:B------:R-:W-:Y:S01]  /*4180*/  FMUL.FTZ R28, R28, R23.reuse ;  /* 0x000000171c1c7220 */ /* 0x080fe20000410000 */
[----:B------:R-:W-:Y:S01]  /*4190*/  ISETP.GE.AND.EX P3, PT, R9, UR7, PT, P3 ;  /* 0x0000000709007c0c */ /* 0x000fe2000bf66330 */
[-C--:B------:R-:W-:Y:S01]  /*41a0*/  FMUL.FTZ R13, R12, R23.reuse ;  /* 0x000000170c0d7220 */ /* 0x080fe20000410000 */
        /* <DEDUP_REMOVED lines=9> */
[----:B------:R-:W-:Y:S01]  /*4240*/  ISETP.GT.U32.OR P5, PT, R0, 0xff, P5 ;  /* 0x000000ff0000780c */ /* 0x000fe20002fa4470 */
[----:B------:R-:W-:Y:S01]  /*4250*/  FMUL.FTZ R23, R34, R23 ;  /* 0x0000001722177220 */ /* 0x000fe20000410000 */
[----:B------:R-:W-:Y:S01]  /*4260*/  ISETP.GT.U32.OR P2, PT, R0, 0xff, P2 ;  /* 0x000000ff0000780c */ /* 0x000fe20001744470 */
[----:B------:R-:W-:Y:S01]  /*4270*/  FFMA.FTZ R12, R60, R28, R49 ;  /* 0x0000001c3c0c7223 */ /* 0x000fe20000010031 */
[----:B------:R-:W-:Y:S01]  /*4280*/  ISETP.GT.U32.OR P3, PT, R0, 0xff, P3 ;  /* 0x000000ff0000780c */ /* 0x000fe20001f64470 */
[----:B------:R-:W-:Y:S01]  /*4290*/  FFMA.FTZ R13, R61, R13, R48 ;  /* 0x0000000d3d0d7223 */ /* 0x000fe20000010030 */
[----:B------:R-:W-:Y:S11]  /*42a0*/  @!P6 BRA `(.L_x_3138) ;  /* 0x000000000028e947 */ /* 0x000ff60003800000 */
        /* <DEDUP_REMOVED lines=10> */
.L_x_3138:
        /* <DEDUP_REMOVED lines=15> */
.L_x_3140:
[----:B------:R-:W-:Y:S05]  /*4440*/  BSYNC B0 ;  /* 0x0000000000007941 */ /* 0x000fea0003800000 */
.L_x_3139:
        /* <DEDUP_REMOVED lines=13> */
.L_x_3141:
        /* <DEDUP_REMOVED lines=13> */
.L_x_3143:
[----:B------:R-:W-:Y:S05]  /*45f0*/  BSYNC B0 ;  /* 0x0000000000007941 */ /* 0x000fea0003800000 */
.L_x_3142:
        /* <DEDUP_REMOVED lines=13> */
.L_x_3144:
[----:B------:R-:W-:Y:S04]  /*46d0*/  BSSY B0, `(.L_x_3145) ;  /* 0x000000e000007945 */ /* 0x000fe80003800000 */
[----:B------:R-:W-:Y:S05]  /*46e0*/  @P0 BRA `(.L_x_3146) ;  /* 0x0000000000300947 */ /* 0x000fea0003800000 */
[----:B------:R-:W-:Y:S01]  /*46f0*/  SHF.R.S32.HI R5, RZ, 0x1f, R10 ;  /* 0x0000001fff057819 */ /* 0x000fe2000001140a */
[----:B------:R-:W-:Y:S01]  /*4700*/  ULDC.64 UR6, c[0x0][0x270] ;  /* 0x00009c0000067ab9 */ /* 0x000fe20000000a00 */
[----:B------:R-:W-:Y:S02]  /*4710*/  MOV R24, R64 ;  /* 0x0000004000187202 */ /* 0x000fe40000000f00 */
        /* <DEDUP_REMOVED lines=9> */
.L_x_3146:
[----:B------:R-:W-:Y:S05]  /*47b0*/  BSYNC B0 ;  /* 0x0000000000007941 */ /* 0x000fea0003800000 */
.L_x_3145:
        /* <DEDUP_REMOVED lines=13> */
.L_x_3147:
        /* <DEDUP_REMOVED lines=13> */
.L_x_3149:
[----:B------:R-:W-:Y:S05]  /*4960*/  BSYNC B0 ;  /* 0x0000000000007941 */ /* 0x000fea0003800000 */
.L_x_3148:
        /* <DEDUP_REMOVED lines=13> */
.L_x_3150:
[----:B------:R-:W-:Y:S04]  /*4a40*/  BSSY B0, `(.L_x_3151) ;  /* 0x000000d000007945 */ /* 0x000fe80003800000 */
[----:B------:R-:W-:Y:S05]  /*4a50*/  @P2 BRA `(.L_x_3152) ;  /* 0x00000000002c2947 */ /* 0x000fea0003800000 */
[----:B------:R-:W-:Y:S01]  /*4a60*/  ULDC.64 UR6, c[0x0][0x270] ;  /* 0x00009c0000067ab9 */ /* 0x000fe20000000a00 */
[----:B01----:R-:W-:Y:S01]  /*4a70*/  MOV R10, R64 ;  /* 0x00000040000a7202 */ /* 0x003fe20000000f00 */
[----:B------:R-:W-:Y:S01]  /*4a80*/  IMAD R8, R15, UR6, RZ ;  /* 0x000000060f087c24 */ /* 0x000fe2000f8e02ff */
[----:B------:R-:W-:-:S03]  /*4a90*/  MOV R11, R57 ;  /* 0x00000039000b7202 */ /* 0x000fc60000000f00 */
[----:B------:R-:W-:-:S04]  /*4aa0*/  IMAD.WIDE.U32 R12, R7, UR6, R10 ;  /* 0x00000006070c7c25 */ /* 0x000fc8000f8e000a */
[----:B------:R-:W-:Y:S01]  /*4ab0*/  IMAD R7, R7, UR7, R8 ;  /* 0x0000000707077c24 */ /* 0x000fe2000f8e0208 */
[----:B------:R-:W-:Y:S02]  /*4ac0*/  ULDC.64 UR6, c[0x0][0x210] ;  /* 0x0000840000067ab9 */ /* 0x000fe40000000a00 */
[----:B------:R-:W-:Y:S02]  /*4ad0*/  LEA R10, P0, R12, UR6, 0x2 ;  /* 0x000000060c0a7c11 */ /* 0x000fe4000f8010ff */
[----:B------:R-:W-:-:S04]  /*4ae0*/  IADD3 R7, R13, R7, RZ ;  /* 0x000000070d077210 */ /* 0x000fc80007ffe0ff */
[----:B------:R-:W-:-:S05]  /*4af0*/  LEA.HI.X R11, R12, UR7, R7, 0x2, P0 ;  /* 0x000000070c0b7c11 */ /* 0x000fca00080f1407 */
[----:B------:R2:W-:Y:S02]  /*4b00*/  STG.E.64 desc[UR8][R10.64], R18 ;  /* 0x000000120a007986 */ /* 0x0005e4000c101b08 */
.L_x_3152:
[----:B------:R-:W-:Y:S05]  /*4b10*/  BSYNC B0 ;  /* 0x0000000000007941 */ /* 0x000fea0003800000 */
.L_x_3151:
[----:B------:R-:W-:Y:S01]  /*4b20*/  FFMA.FTZ R60, R60, R16, R49 ;  /* 0x000000103c3c7223 */ /* 0x000fe20000010031 */
[----:B------:R-:W-:Y:S01]  /*4b30*/  FFMA.FTZ R61, R61, R23, R48 ;  /* 0x000000173d3d7223 */ /* 0x000fe20000010030 */
[----:B------:R-:W-:Y:S06]  /*4b40*/  @!P6 BRA `(.L_x_3153) ;  /* 0x000000000028e947 */ /* 0x000fec0003800000 */
[----:B------:R-:W-:Y:S01]  /*4b50*/  FMUL.FTZ R5, R60, -1.4426950216293334961 ;  /* 0xbfb8aa3b3c057820 */ /* 0x000fe20000410000 */
        /* <DEDUP_REMOVED lines=9> */
.L_x_3153:
        /* <DEDUP_REMOVED lines=12> */
.L_x_3155:
[----:B------:R-:W-:Y:S05]  /*4cb0*/  BSYNC B0 ;  /* 0x0000000000007941 */ /* 0x000fea0003800000 */
.L_x_3154:
[----:B---3--:R-:W3:Y:S01]  /*4cc0*/  LDC R6, c[0x0][0x10] ;  /* 0x00000400ff067b82 */ /* 0x008ee20000000800 */
[----:B------:R-:W-:Y:S02]  /*4cd0*/  IADD3 R4, R4, 0x1, RZ ;  /* 0x0000000104047810 */ /* 0x000fe40007ffe0ff */
[----:B---3--:R-:W-:-:S04]  /*4ce0*/  IADD3 R3, R6, R3, RZ ;  /* 0x0000000306037210 */ /* 0x008fc80007ffe0ff */
[----:B------:R-:W-:-:S13]  /*4cf0*/  ISETP.GE.AND P0, PT, R3, UR4, PT ;  /* 0x0000000403007c0c */ /* 0x000fda000bf06270 */
[----:B------:R-:W-:Y:S05]  /*4d00*/  @!P0 BRA `(.L_x_3156) ;  /* 0xffffffb000ec8947 */ /* 0x000fea000383ffff */
[----:B------:R-:W-:Y:S05]  /*4d10*/  EXIT ;  /* 0x000000000000794d */ /* 0x000fea0003800000 */
.L_x_3157:
        /* <DEDUP_REMOVED lines=14> */
.L_x_3363:


//--------------------- .text._Z35group_norm_nhwc_fwd_one_pass_kernelI11Fp32IOFp16WLi64ELi16ELi256EEv26Group_norm_nhwc_fwd_params --------------------------
	.section	.text._Z35group_norm_nhwc_fwd_one_pass_kernelI11Fp32IOFp16WLi64ELi16ELi256EEv26Group_norm_nhwc_fwd_params,"ax",@progbits
	.align	128
        .global         _Z35group_norm_nhwc_fwd_one_pass_kernelI11Fp32IOFp16WLi64ELi16ELi256EEv26Group_norm_nhwc_fwd_params
        .type           _Z35group_norm_nhwc_fwd_one_pass_kernelI11Fp32IOFp16WLi64ELi16ELi256EEv26Group_norm_nhwc_fwd_params,@function
        .size           _Z35group_norm_nhwc_fwd_one_pass_kernelI11Fp32IOFp16WLi64ELi16ELi256EEv26Group_norm_nhwc_fwd_params,(.L_x_3364 - _Z35group_norm_nhwc_fwd_one_pass_kernelI11Fp32IOFp16WLi64ELi16ELi256EEv26Group_norm_nhwc_fwd_params)
        .other          _Z35group_norm_nhwc_fwd_one_pass_kernelI11Fp32IOFp16WLi64ELi16ELi256EEv26Group_norm_nhwc_fwd_params,@"STO_CUDA_ENTRY STV_DEFAULT"
_Z35group_norm_nhwc_fwd_one_pass_kernelI11Fp32IOFp16WLi64ELi16ELi256EEv26Group_norm_nhwc_fwd_params:
.text._Z35group_norm_nhwc_fwd_one_pass_kernelI11Fp32IOFp16WLi64ELi16ELi256EEv26Group_norm_nhwc_fwd_params:
        /* <DEDUP_REMOVED lines=19> */
.L_x_3173:
        /* <DEDUP_REMOVED lines=139> */
.L_x_3159:
[----:B------:R-:W-:Y:S05]  /*09e0*/  BSYNC B0 ;  /* 0x0000000000007941 */ /* 0x000fea0003800000 */
.L_x_3158:
        /* <DEDUP_REMOVED lines=28> */
.L_x_3162:
[----:B-1----:R-:W2:Y:S04]  /*0bb0*/  LDG.E.STRONG.GPU R6, desc[UR8][R4.64] ;  /* 0x0000000804067981 */ /* 0x002ea8000c1ef900 */
[----:B--2---:R-:W-:Y:S01]  /*0bc0*/  CCTL.IVALL ;  /* 0x00000000ff00798f */ /* 0x004fe20002000000 */
[----:B------:R-:W-:Y:S05]  /*0bd0*/  YIELD ;  /* 0x0000000000007946 */ /* 0x000fea0003800000 */
[----:B------:R-:W-:-:S13]  /*0be0*/  ISETP.NE.AND P0, PT, R6, R9, PT ;  /* 0x000000090600720c */ /* 0x000fda0003f05270 */
[----:B------:R-:W-:Y:S05]  /*0bf0*/  @P0 BRA `(.L_x_3162) ;  /* 0xfffffffc00ec0947 */ /* 0x000fea000383ffff */
.L_x_3161:
        /* <DEDUP_REMOVED lines=12> */
.L_x_3164:
        /* <DEDUP_REMOVED lines=64> */
.L_x_3163:
        /* <DEDUP_REMOVED lines=19> */
.L_x_3166:
[----:B------:R-:W-:Y:S05]  /*11f0*/  BSYNC B0 ;  /* 0x0000000000007941 */ /* 0x000fea0003800000 */
.L_x_3165:
        /* <DEDUP_REMOVED lines=32> */
.L_x_3160:
        /* <DEDUP_REMOVED lines=59> */
[----:B--2---:R-:W-:Y:S02]  /*17b0*/  HADD2.F32 R13, -RZ, R13.H0_H0 ;  /* 0x2000000dff0d7230 */ /* 0x004fe40000004100 */
[----:B---3--:R-:W-:Y:S02]  /*17c0*/  HADD2.F32 R12, -RZ, R12.H0_H0 ;  /* 0x2000000cff0c7230 */ /* 0x008fe40000004100 */
[----:B----4-:R-:W-:Y:S02]  /*17d0*/  HADD2.F32 R14, -RZ, R14.H0_H0 ;  /* 0x2000000eff0e7230 */ /* 0x010fe40000004100 */
[----:B-----5:R-:W-:-:S03]  /*17e0*/  HADD2.F32 R15, -RZ, R15.H0_H0 ;  /* 0x2000000fff0f7230 */ /* 0x020fc60000004100 */
        /* <DEDUP_REMOVED lines=13> */
.L_x_3167:
        /* <DEDUP_REMOVED lines=13> */
.L_x_3169:
[----:B------:R-:W-:Y:S05]  /*1990*/  BSYNC B0 ;  /* 0x0000000000007941 */ /* 0x000fea0003800000 */
.L_x_3168:
        /* <DEDUP_REMOVED lines=13> */
.L_x_3170:
        /* <DEDUP_REMOVED lines=12> */
.L_x_3172:
[----:B------:R-:W-:Y:S05]  /*1b30*/  BSYNC B0 ;  /* 0x0000000000007941 */ /* 0x000fea0003800000 */
.L_x_3171:
[----:B01----:R-:W0:Y:S01]  /*1b40*/  LDC R4, c[0x0][0x10] ;  /* 0x00000400ff047b82 */ /* 0x003e220000000800 */
[----:B------:R-:W-:Y:S02]  /*1b50*/  IADD3 R2, R2, 0x1, RZ ;  /* 0x0000000102027810 */ /* 0x000fe40007ffe0ff */
[----:B0-----:R-:W-:-:S04]  /*1b60*/  IADD3 R3, R4, R3, RZ ;  /* 0x0000000304037210 */ /* 0x001fc80007ffe0ff */
[----:B------:R-:W-:-:S13]  /*1b70*/  ISETP.GE.AND P0, PT, R3, UR4, PT ;  /* 0x0000000403007c0c */ /* 0x000fda000bf06270 */
[----:B------:R-:W-:Y:S05]  /*1b80*/  @!P0 BRA `(.L_x_3173) ;  /* 0xffffffe400688947 */ /* 0x000fea000383ffff */
[----:B------:R-:W-:Y:S05]  /*1b90*/  EXIT ;  /* 0x000000000000794d */ /* 0x000fea0003800000 */
.L_x_3174:
        /* <DEDUP_REMOVED lines=14> */
.L_x_3364:


//--------------------- .text._Z35group_norm_nhwc_fwd_one_pass_kernelI11Fp32IOFp16WLi128ELi16ELi256EEv26Group_norm_nhwc_fwd_params --------------------------
	.section	.text._Z35group_norm_nhwc_fwd_one_pass_kernelI11Fp32IOFp16WLi128ELi16ELi256EEv26Group_norm_nhwc_fwd_params,"ax",@progbits
	.align	128
        .global         _Z35group_norm_nhwc_fwd_one_pass_kernelI11Fp32IOFp16WLi128ELi16ELi256EEv26Group_norm_nhwc_fwd_params
        .type           _Z35group_norm_nhwc_fwd_one_pass_kernelI11Fp32IOFp16WLi128ELi16ELi256EEv26Group_norm_nhwc_fwd_params,@function
        .size           _Z35group_norm_nhwc_fwd_one_pass_kernelI11Fp32IOFp16WLi128ELi16ELi256EEv26Group_norm_nhwc_fwd_params,(.L_x_3365 - _Z35group_norm_nhwc_fwd_one_pass_kernelI11Fp32IOFp16WLi128ELi16ELi256EEv26Group_norm_nhwc_fwd_params)
        .other          _Z35group_norm_nhwc_fwd_one_pass_kernelI11Fp32IOFp16WLi128ELi16ELi256EEv26Group_norm_nhwc_fwd_params,@"STO_CUDA_ENTRY STV_DEFAULT"
_Z35group_norm_nhwc_fwd_one_pass_kernelI11Fp32IOFp16WLi128ELi16ELi256EEv26Group_norm_nhwc_fwd_params:
.text._Z35group_norm_nhwc_fwd_one_pass_kernelI11Fp32IOFp16WLi128ELi16ELi256EEv26Group_norm_nhwc_fwd_params:
        /* <DEDUP_REMOVED lines=10> */
.L_x_3196:
        /* <DEDUP_REMOVED lines=187> */
.L_x_3176:
[----:B------:R-:W-:Y:S05]  /*0c50*/  BSYNC B0 ;  /* 0x0000000000007941 */ /* 0x000fea0003800000 */
.L_x_3175:
        /* <DEDUP_REMOVED lines=28> */
.L_x_3179:
[----:B-1----:R-:W2:Y:S04]  /*0e20*/  LDG.E.STRONG.GPU R9, desc[UR8][R10.64] ;  /* 0x000000080a097981 */ /* 0x002ea8000c1ef900 */
[----:B--2---:R-:W-:Y:S01]  /*0e30*/  CCTL.IVALL ;  /* 0x00000000ff00798f */ /* 0x004fe20002000000 */
[----:B------:R-:W-:Y:S05]  /*0e40*/  YIELD ;  /* 0x0000000000007946 */ /* 0x000fea0003800000 */
[----:B------:R-:W-:-:S13]  /*0e50*/  ISETP.NE.AND P0, PT, R9, R14, PT ;  /* 0x0000000e0900720c */ /* 0x000fda0003f05270 */
[----:B------:R-:W-:Y:S05]  /*0e60*/  @P0 BRA `(.L_x_3179) ;  /* 0xfffffffc00ec0947 */ /* 0x000fea000383ffff */
.L_x_3178:
        /* <DEDUP_REMOVED lines=13> */
.L_x_3181:
        /* <DEDUP_REMOVED lines=64> */
.L_x_3180:
        /* <DEDUP_REMOVED lines=19> */
.L_x_3183:
[----:B------:R-:W-:Y:S05]  /*1470*/  BSYNC B0 ;  /* 0x0000000000007941 */ /* 0x000fea0003800000 */
.L_x_3182:
        /* <DEDUP_REMOVED lines=32> */
.L_x_3177:
        /* <DEDUP_REMOVED lines=52> */
[----:B--2---:R-:W-:Y:S02]  /*19c0*/  HADD2.F32 R20, -RZ, R28.H0_H0 ;  /* 0x2000001cff147230 */ /* 0x004fe40000004100 */
[----:B---3--:R-:W-:Y:S02]  /*19d0*/  HADD2.F32 R19, -RZ, R29.H0_H0 ;  /* 0x2000001dff137230 */ /* 0x008fe40000004100 */
[----:B----4-:R-:W-:-:S02]  /*19e0*/  HADD2.F32 R21, -RZ, R15.H0_H0 ;  /* 0x2000000fff157230 */ /* 0x010fc40000004100 */
[----:B------:R-:W-:Y:S02]  /*19f0*/  HADD2.F32 R18, -RZ, R12.H0_H0 ;  /* 0x2000000cff127230 */ /* 0x000fe40000004100 */
[----:B------:R-:W-:-:S03]  /*1a00*/  FFMA.FTZ R12, R20, R16, R19 ;  /* 0x00000010140c7223 */ /* 0x000fc60000010013 */
        /* <DEDUP_REMOVED lines=12> */
.L_x_3184:
        /* <DEDUP_REMOVED lines=13> */
.L_x_3186:
[----:B------:R-:W-:Y:S05]  /*1ba0*/  BSYNC B0 ;  /* 0x0000000000007941 */ /* 0x000fea0003800000 */
.L_x_3185:
        /* <DEDUP_REMOVED lines=39> */
.L_x_3187:
        /* <DEDUP_REMOVED lines=13> */
.L_x_3189:
[----:B------:R-:W-:Y:S05]  /*1ef0*/  BSYNC B0 ;  /* 0x0000000000007941 */ /* 0x000fea0003800000 */
.L_x_3188:
        /* <DEDUP_REMOVED lines=13> */
.L_x_3190:
        /* <DEDUP_REMOVED lines=13> */
.L_x_3192:
[----:B------:R-:W-:Y:S05]  /*20a0*/  BSYNC B0 ;  /* 0x0000000000007941 */ /* 0x000fea0003800000 */
.L_x_3191:
        /* <DEDUP_REMOVED lines=13> */
.L_x_3193:
        /* <DEDUP_REMOVED lines=12> */
.L_x_3195:
[----:B------:R-:W-:Y:S05]  /*2240*/  BSYNC B0 ;  /* 0x0000000000007941 */ /* 0x000fea0003800000 */
.L_x_3194:
[----:B-1----:R-:W1:Y:S01]  /*2250*/  LDC R5, c[0x0][0x10] ;  /* 0x00000400ff057b82 */ /* 0x002e620000000800 */
[----:B------:R-:W-:Y:S02]  /*2260*/  IADD3 R0, R0, 0x1, RZ ;  /* 0x0000000100007810 */ /* 0x000fe40007ffe0ff */
[----:B-1----:R-:W-:-:S04]  /*2270*/  IADD3 R2, R5, R2, RZ ;  /* 0x0000000205027210 */ /* 0x002fc80007ffe0ff */
[----:B------:R-:W-:-:S13]  /*2280*/  ISETP.GE.AND P0, PT, R2, UR4, PT ;  /* 0x0000000402007c0c */ /* 0x000fda000bf06270 */
[----:B------:R-:W-:Y:S05]  /*2290*/  @!P0 BRA `(.L_x_3196) ;  /* 0xffffffdc00808947 */ /* 0x000fea000383ffff */
[----:B------:R-:W-:Y:S05]  /*22a0*/  EXIT ;  /* 0x000000000000794d */ /* 0x000fea0003800000 */
.L_x_3197:
        /* <DEDUP_REMOVED lines=13> */
.L_x_3365:


//--------------------- .text._Z35group_norm_nhwc_fwd_one_pass_kernelI11Fp32IOFp16WLi256ELi16ELi256EEv26Group_norm_nhwc_fwd_params --------------------------
	.section	.text._Z35group_norm_nhwc_fwd_one_pass_kernelI11Fp32IOFp16WLi256ELi16ELi256EEv26Group_norm_nhwc_fwd_params,"ax",@progbits
	.align	128
        .global         _Z35group_norm_nhwc_fwd_one_pass_kernelI11Fp32IOFp16WLi256ELi16ELi256EEv26Group_norm_nhwc_fwd_params
        .type           _Z35group_norm_nhwc_fwd_one_pass_kernelI11Fp32IOFp16WLi256ELi16ELi256EEv26Group_norm_nhwc_fwd_params,@function
        .size           _Z35group_norm_nhwc_fwd_one_pass_kernelI11Fp32IOFp16WLi256ELi16ELi256EEv26Group_norm_nhwc_fwd_params,(.L_x_3366 - _Z35group_norm_nhwc_fwd_one_pass_kernelI11Fp32IOFp16WLi256ELi16ELi256EEv26Group_norm_nhwc_fwd_params)
        .other          _Z35group_norm_nhwc_fwd_one_pass_kernelI11Fp32IOFp16WLi256ELi16ELi256EEv26Group_norm_nhwc_fwd_params,@"STO_CUDA_ENTRY STV_DEFAULT"
_Z35group_norm_nhwc_fwd_one_pass_kernelI11Fp32IOFp16WLi256ELi16ELi256EEv26Group_norm_nhwc_fwd_params:
.text._Z35group_norm_nhwc_fwd_one_pass_kernelI11Fp32IOFp16WLi256ELi16ELi256EEv26Group_norm_nhwc_fwd_params:
        /* <DEDUP_REMOVED lines=51> */
.L_x_3234:
        /* <DEDUP_REMOVED lines=246> */
.L_x_3199:
[----:B------:R-:W-:Y:S05]  /*1290*/  BSYNC B0 ;  /* 0x0000000000007941 */ /* 0x000fea0003800000 */
.L_x_3198:
        /* <DEDUP_REMOVED lines=31> */
.L_x_3202:
[----:B------:R-:W2:Y:S04]  /*1490*/  LDG.E.STRONG.GPU R18, desc[UR8][R14.64] ;  /* 0x000000080e127981 */ /* 0x000ea8000c1ef900 */
[----:B--2---:R-:W-:Y:S01]  /*14a0*/  CCTL.IVALL ;  /* 0x00000000ff00798f */ /* 0x004fe20002000000 */
[----:B------:R-:W-:Y:S05]  /*14b0*/  YIELD ;  /* 0x0000000000007946 */ /* 0x000fea0003800000 */
[----:B------:R-:W-:-:S13]  /*14c0*/  ISETP.NE.AND P0, PT, R18, R13, PT ;  /* 0x0000000d1200720c */ /* 0x000fda0003f05270 */
[----:B------:R-:W-:Y:S05]  /*14d0*/  @P0 BRA `(.L_x_3202) ;  /* 0xfffffffc00ec0947 */ /* 0x000fea000383ffff */
.L_x_3201:
        /* <DEDUP_REMOVED lines=17> */
.L_x_3206:
        /* <DEDUP_REMOVED lines=115> */
.L_x_3205:
        /* <DEDUP_REMOVED lines=61> */
.L_x_3207:
[----:B------:R-:W-:-:S13]  /*20f0*/  ISETP.NE.OR P0, PT, R13, RZ, P0 ;  /* 0x000000ff0d00720c */ /* 0x000fda0000705670 */
[----:B------:R-:W-:Y:S05]  /*2100*/  @!P0 BRA `(.L_x_3203) ;  /* 0x00000000007c8947 */ /* 0x000fea0003800000 */
.L_x_3204:
        /* <DEDUP_REMOVED lines=31> */
.L_x_3203:
        /* <DEDUP_REMOVED lines=11> */
.L_x_3209:
[----:B------:R-:W-:Y:S05]  /*23b0*/  BSYNC B0 ;  /* 0x0000000000007941 */ /* 0x000fea0003800000 */
.L_x_3208:
        /* <DEDUP_REMOVED lines=16> */
.L_x_3200:
        /* <DEDUP_REMOVED lines=43> */
[----:B------:R-:W-:Y:S01]  /*2770*/  FMUL.FTZ R35, R35, R13 ;  /* 0x0000000d23237220 */ /* 0x000fe20000410000 */
[----:B--2---:R-:W-:Y:S02]  /*2780*/  HADD2.F32 R15, -RZ, R16.H0_H0 ;  /* 0x20000010ff0f7230 */ /* 0x004fe40000004100 */
[----:B---3--:R-:W-:-:S02]  /*2790*/  HADD2.F32 R27, -RZ, R17.H0_H0 ;  /* 0x20000011ff1b7230 */ /* 0x008fc40000004100 */
[-C--:B------:R-:W-:Y:S01]  /*27a0*/  FMUL.FTZ R17, R34, R13.reuse ;  /* 0x0000000d22117220 */ /* 0x080fe20000410000 */
[----:B----4-:R-:W-:Y:S02]  /*27b0*/  HADD2.F32 R26, -RZ, R18.H0_H0 ;  /* 0x20000012ff1a7230 */ /* 0x010fe40000004100 */
[----:B------:R-:W-:Y:S02]  /*27c0*/  HADD2.F32 R14, -RZ, R14.H0_H0 ;  /* 0x2000000eff0e7230 */ /* 0x000fe40000004100 */
[----:B------:R-:W-:Y:S01]  /*27d0*/  FMUL.FTZ R34, R25, R13 ;  /* 0x0000000d19227220 */ /* 0x000fe20000410000 */
[----:B------:R-:W-:Y:S02]  /*27e0*/  FFMA.FTZ R16, R27, R19, R15 ;  /* 0x000000131b107223 */ /* 0x000fe4000001000f */
        /* <DEDUP_REMOVED lines=12> */
.L_x_3210:
        /* <DEDUP_REMOVED lines=14> */
.L_x_3212:
[----:B------:R-:W-:Y:S05]  /*2990*/  BSYNC B0 ;  /* 0x0000000000007941 */ /* 0x000fea0003800000 */
.L_x_3211:
        /* <DEDUP_REMOVED lines=15> */
.L_x_3213:
        /* <DEDUP_REMOVED lines=14> */
.L_x_3215:
[----:B------:R-:W-:Y:S05]  /*2b70*/  BSYNC B0 ;  /* 0x0000000000007941 */ /* 0x000fea0003800000 */
.L_x_3214:
        /* <DEDUP_REMOVED lines=21> */
.L_x_3216:
        /* <DEDUP_REMOVED lines=14> */
.L_x_3218:
[----:B------:R-:W-:Y:S05]  /*2db0*/  BSYNC B0 ;  /* 0x0000000000007941 */ /* 0x000fea0003800000 */
.L_x_3217:
        /* <DEDUP_REMOVED lines=13> */
.L_x_3219:
        /* <DEDUP_REMOVED lines=14> */
.L_x_3221:
[----:B------:R-:W-:Y:S05]  /*2f70*/  BSYNC B0 ;  /* 0x0000000000007941 */ /* 0x000fea0003800000 */
.L_x_3220:
        /* <DEDUP_REMOVED lines=24> */
.L_x_3222:
        /* <DEDUP_REMOVED lines=13> */
.L_x_3224:
[----:B------:R-:W-:Y:S05]  /*31d0*/  BSYNC B0 ;  /* 0x0000000000007941 */ /* 0x000fea0003800000 */
.L_x_3223:
        /* <DEDUP_REMOVED lines=18> */
.L_x_3225:
        /* <DEDUP_REMOVED lines=13> */
.L_x_3227:
[----:B------:R-:W-:Y:S05]  /*33d0*/  BSYNC B0 ;  /* 0x0000000000007941 */ /* 0x000fea0003800000 */
.L_x_3226:
        /* <DEDUP_REMOVED lines=27> */
.L_x_3228:
        /* <DEDUP_REMOVED lines=13> */
.L_x_3230:
[----:B------:R-:W-:Y:S05]  /*3660*/  BSYNC B0 ;  /* 0x0000000000007941 */ /* 0x000fea0003800000 */
.L_x_3229:
        /* <DEDUP_REMOVED lines=13> */
.L_x_3231:
        /* <DEDUP_REMOVED lines=13> */
.L_x_3233:
[----:B------:R-:W-:Y:S05]  /*3810*/  BSYNC B0 ;  /* 0x0000000000007941 */ /* 0x000fea0003800000 */
.L_x_3232:
[----:B------:R-:W-:Y:S02]  /*3820*/  UIADD3 UR13, UR11, UR13, URZ ;  /* 0x0000000d0b0d7290 */ /* 0x000fe4000fffe03f */
[----:B------:R-:W-:Y:S02]  /*3830*/  UIADD3 UR4, UR4, 0x1, URZ ;  /* 0x0000000104047890 */ /* 0x000fe4000fffe03f */
[----:B------:R-:W-:-:S06]  /*3840*/  UISETP.GE.AND UP0, UPT, UR13, UR5, UPT ;  /* 0x000000050d00728c */ /* 0x000fcc000bf06270 */
[----:B------:R-:W-:-:S13]  /*3850*/  PLOP3.LUT P0, PT, PT, PT, UP0, 0x80, 0x0 ;  /* 0x000000000000781c */ /* 0x000fda0003f0f008 */
[----:B------:R-:W-:Y:S05]  /*3860*/  @!P0 BRA `(.L_x_3234) ;  /* 0xffffffc800b08947 */ /* 0x000fea000383ffff */
[----:B------:R-:W-:Y:S05]  /*3870*/  EXIT ;  /* 0x000000000000794d */ /* 0x000fea0003800000 */
.L_x_3235:
        /* <DEDUP_REMOVED lines=16> */
.L_x_3366:


//--------------------- .text._Z35group_norm_nhwc_fwd_one_pass_kernelI11Fp32IOFp16WLi512ELi16ELi256EEv26Group_norm_nhwc_fwd_params --------------------------
	.section	.text._Z35group_norm_nhwc_fwd_one_pass_kernelI11Fp32IOFp16WLi512ELi16ELi256EEv26Group_norm_nhwc_fwd_params,"ax",@progbits
	.align	128
        .global         _Z35group_norm_nhwc_fwd_one_pass_kernelI11Fp32IOFp16WLi512ELi16ELi256EEv26Group_norm_nhwc_fwd_params
        .type           _Z35group_norm_nhwc_fwd_one_pass_kernelI11Fp32IOFp16WLi512ELi16ELi256EEv26Group_norm_nhwc_fwd_params,@function
        .size           _Z35group_norm_nhwc_fwd_one_pass_kernelI11Fp32IOFp16WLi512ELi16ELi256EEv26Group_norm_nhwc_fwd_params,(.L_x_3367 - _Z35group_norm_nhwc_fwd_one_pass_kernelI11Fp32IOFp16WLi512ELi16ELi256EEv26Group_norm_nhwc_fwd_params)
        .other          _Z35group_norm_nhwc_fwd_one_pass_kernelI11Fp32IOFp16WLi512ELi16ELi256EEv26Group_norm_nhwc_fwd_params,@"STO_CUDA_ENTRY STV_DEFAULT"
_Z35group_norm_nhwc_fwd_one_pass_kernelI11Fp32IOFp16WLi512ELi16ELi256EEv26Group_norm_nhwc_fwd_params:
.text._Z35group_norm_nhwc_fwd_one_pass_kernelI11Fp32IOFp16WLi512ELi16ELi256EEv26Group_norm_nhwc_fwd_params:
        /* <DEDUP_REMOVED lines=12> */
.L_x_3293:
        /* <DEDUP_REMOVED lines=470> */
.L_x_3237:
[----:B------:R-:W-:Y:S05]  /*1e20*/  BSYNC B0 ;  /* 0x0000000000007941 */ /* 0x000fea0003800000 */
.L_x_3236:
        /* <DEDUP_REMOVED lines=28> */
.L_x_3240:
[----:B-1----:R-:W2:Y:S04]  /*1ff0*/  LDG.E.STRONG.GPU R24, desc[UR8][R20.64] ;  /* 0x0000000814187981 */ /* 0x002ea8000c1ef900 */
[----:B--2---:R-:W-:Y:S01]  /*2000*/  CCTL.IVALL ;  /* 0x00000000ff00798f */ /* 0x004fe20002000000 */
[----:B------:R-:W-:Y:S05]  /*2010*/  YIELD ;  /* 0x0000000000007946 */ /* 0x000fea0003800000 */
[----:B------:R-:W-:-:S13]  /*2020*/  ISETP.NE.AND P6, PT, R24, R23, PT ;  /* 0x000000171800720c */ /* 0x000fda0003fc5270 */
[----:B------:R-:W-:Y:S05]  /*2030*/  @P6 BRA `(.L_x_3240) ;  /* 0xfffffffc00ec6947 */ /* 0x000fea000383ffff */
.L_x_3239:
        /* <DEDUP_REMOVED lines=12> */
.L_x_3242:
        /* <DEDUP_REMOVED lines=64> */
.L_x_3241:
        /* <DEDUP_REMOVED lines=18> */
.L_x_3244:
[----:B------:R-:W-:Y:S05]  /*2620*/  BSYNC B0 ;  /* 0x0000000000007941 */ /* 0x000fea0003800000 */
.L_x_3243:
        /* <DEDUP_REMOVED lines=33> */
.L_x_3238:
        /* <DEDUP_REMOVED lines=44> */
[----:B--2---:R-:W-:Y:S02]  /*2b00*/  HADD2.F32 R61, -RZ, R61.H0_H0 ;  /* 0x2000003dff3d7230 */ /* 0x004fe40000004100 */
[----:B---3--:R-:W-:Y:S02]  /*2b10*/  HADD2.F32 R49, -RZ, R20.H0_H0 ;  /* 0x20000014ff317230 */ /* 0x008fe40000004100 */
[----:B------:R-:W-:Y:S01]  /*2b20*/  FMUL.FTZ R20, R68, R23 ;  /* 0x0000001744147220 */ /* 0x000fe20000410000 */
[----:B----4-:R-:W-:Y:S02]  /*2b30*/  HADD2.F32 R48, -RZ, R21.H0_H0 ;  /* 0x20000015ff307230 */ /* 0x010fe40000004100 */
[----:B------:R-:W-:-:S03]  /*2b40*/  FADD.FTZ R68, -R22, R47 ;  /* 0x0000002f16447221 */ /* 0x000fc60000010100 */
[----:B------:R-:W-:Y:S01]  /*2b50*/  FFMA.FTZ R21, R61, R70, R48 ;  /* 0x000000463d157223 */ /* 0x000fe20000010030 */
[----:B-----5:R-:W-:-:S05]  /*2b60*/  HADD2.F32 R60, -RZ, R60.H0_H0 ;  /* 0x2000003cff3c7230 */ /* 0x020fca0000004100 */
        /* <DEDUP_REMOVED lines=12> */
.L_x_3245:
        /* <DEDUP_REMOVED lines=13> */
.L_x_3247:
[----:B------:R-:W-:Y:S05]  /*2d00*/  BSYNC B0 ;  /* 0x0000000000007941 */ /* 0x000fea0003800000 */
.L_x_3246:
        /* <DEDUP_REMOVED lines=17> */
.L_x_3248:
        /* <DEDUP_REMOVED lines=13> */
.L_x_3250:
[----:B------:R-:W-:Y:S05]  /*2ef0*/  BSYNC B0 ;  /* 0x0000000000007941 */ /* 0x000fea0003800000 */
.L_x_3249:
        /* <DEDUP_REMOVED lines=17> */
.L_x_3251:
        /* <DEDUP_REMOVED lines=16> */
.L_x_3253:
[----:B------:R-:W-:Y:S05]  /*3110*/  BSYNC B0 ;  /* 0x0000000000007941 */ /* 0x000fea0003800000 */
.L_x_3252:
        /* <DEDUP_REMOVED lines=17> */
.L_x_3254:
        /* <DEDUP_REMOVED lines=16> */
.L_x_3256:
[----:B------:R-:W-:Y:S05]  /*3330*/  BSYNC B0 ;  /* 0x0000000000007941 */ /* 0x000fea0003800000 */
.L_x_3255:
        /* <DEDUP_REMOVED lines=17> */
.L_x_3257:
        /* <DEDUP_REMOVED lines=16> */
.L_x_3259:
[----:B------:R-:W-:Y:S05]  /*3550*/  BSYNC B0 ;  /* 0x0000000000007941 */ /* 0x000fea0003800000 */
.L_x_3258:
        /* <DEDUP_REMOVED lines=17> */
.L_x_3260:
        /* <DEDUP_REMOVED lines=16> */
.L_x_3262:
[----:B------:R-:W-:Y:S05]  /*3770*/  BSYNC B0 ;  /* 0x0000000000007941 */ /* 0x000fea0003800000 */
.L_x_3261:
        /* <DEDUP_REMOVED lines=17> */
.L_x_3263:
        /* <DEDUP_REMOVED lines=16> */
.L_x_3265:
[----:B------:R-:W-:Y:S05]  /*3990*/  BSYNC B0 ;  /* 0x0000000000007941 */ /* 0x000fea0003800000 */
.L_x_3264:
        /* <DEDUP_REMOVED lines=17> */
.L_x_3266:
        /* <DEDUP_REMOVED lines=16> */
.L_x_3268:
[----:B------:R-:W-:Y:S05]  /*3bb0*/  BSYNC B0 ;  /* 0x0000000000007941 */ /* 0x000fea0003800000 */
.L_x_3267:
        /* <DEDUP_REMOVED lines=18> */
.L_x_3269:
        /* <DEDUP_REMOVED lines=16> */
.L_x_3271:
[----:B------:R-:W-:Y:S05]  /*3de0*/  BSYNC B0 ;  /* 0x0000000000007941 */ /* 0x000fea0003800000 */
.L_x_3270:
        /* <DEDUP_REMOVED lines=17> */
.L_x_3272:
        /* <DEDUP_REMOVED lines=16> */
.L_x_3274:
[----:B------:R-:W-:Y:S05]  /*4000*/  BSYNC B0 ;  /* 0x0000000000007941 */ /* 0x000fea0003800000 */
.L_x_3273:
        /* <DEDUP_REMOVED lines=52> */
.L_x_3275:
        /* <DEDUP_REMOVED lines=15> */
.L_x_3277:
[----:B------:R-:W-:Y:S05]  /*4440*/  BSYNC B0 ;  /* 0x0000000000007941 */ /* 0x000fea0003800000 */
.L_x_3276:
        /* <DEDUP_REMOVED lines=13> */
.L_x_3278:
        /* <DEDUP_REMOVED lines=13> */
.L_x_3280:
[----:B------:R-:W-:Y:S05]  /*45f0*/  BSYNC B0 ;  /* 0x0000000000007941 */ /* 0x000fea0003800000 */
.L_x_3279:
        /* <DEDUP_REMOVED lines=13> */
.L_x_3281:
        /* <DEDUP_REMOVED lines=14> */
.L_x_3283:
[----:B------:R-:W-:Y:S05]  /*47b0*/  BSYNC B0 ;  /* 0x0000000000007941 */ /* 0x000fea0003800000 */
.L_x_3282:
        /* <DEDUP_REMOVED lines=13> */
.L_x_3284:
        /* <DEDUP_REMOVED lines=13> */
.L_x_3286:
[----:B------:R-:W-:Y:S05]  /*4960*/  BSYNC B0 ;  /* 0x0000000000007941 */ /* 0x000fea0003800000 */
.L_x_3285:
        /* <DEDUP_REMOVED lines=13> */
.L_x_3287:
        /* <DEDUP_REMOVED lines=13> */
.L_x_3289:
[----:B------:R-:W-:Y:S05]  /*4b10*/  BSYNC B0 ;  /* 0x0000000000007941 */ /* 0x000fea0003800000 */
.L_x_3288:
        /* <DEDUP_REMOVED lines=13> */
.L_x_3290:
        /* <DEDUP_REMOVED lines=12> */
.L_x_3292:
[----:B------:R-:W-:Y:S05]  /*4cb0*/  BSYNC B0 ;  /* 0x0000000000007941 */ /* 0x000fea0003800000 */
.L_x_3291:
[----:B---3--:R-:W3:Y:S01]  /*4cc0*/  LDC R6, c[0x0][0x10] ;  /* 0x00000400ff067b82 */ /* 0x008ee20000000800 */
[----:B------:R-:W-:Y:S02]  /*4cd0*/  IADD3 R4, R4, 0x1, RZ ;  /* 0x0000000104047810 */ /* 0x000fe40007ffe0ff */
[----:B---3--:R-:W-:-:S04]  /*4ce0*/  IADD3 R3, R6, R3, RZ ;  /* 0x0000000306037210 */ /* 0x008fc80007ffe0ff */
[----:B------:R-:W-:-:S13]  /*4cf0*/  ISETP.GE.AND P0, PT, R3, UR4, PT ;  /* 0x0000000403007c0c */ /* 0x000fda000bf06270 */
[----:B------:R-:W-:Y:S05]  /*4d00*/  @!P0 BRA `(.L_x_3293) ;  /* 0xffffffb000ec8947 */ /* 0x000fea000383ffff */
[----:B------:R-:W-:Y:S05]  /*4d10*/  EXIT ;  /* 0x000000000000794d */ /* 0x000fea0003800000 */
.L_x_3294:
        /* <DEDUP_REMOVED lines=14> */
.L_x_3367:


//--------------------- .nv.shared.reserved.0     --------------------------
	.section	.nv.shared.reserved.0,"aw",@nobits
	.weak		__nv_reservedSMEM_offset_0_alias
	.size		__nv_reservedSMEM_offset_0_alias, 0, 0
	.other		__nv_reservedSMEM_offset_0_alias,@"STO_CUDA_RESERVED_SHARED STV_DEFAULT"
__nv_reservedSMEM_offset_0_alias:
	.zero		0


//--------------------- .nv.global                --------------------------
	.section	.nv.global,"aw",@nobits
.nv.global:
	.type		_ZN61_INTERNAL_e45974a8_30_group_norm_nhwc_one_pass_16_cu_0f6b7c026thrust23THRUST_300001_SM_900_NS12placeholders2_5E,@object
	.size		_ZN61_INTERNAL_e45974a8_30_group_norm_nhwc_one_pass_16_cu_0f6b7c026thrust23THRUST_300001_SM_900_NS12placeholders2_5E,(_ZN61_INTERNAL_e45974a8_30_group_norm_nhwc_one_pass_16_cu_0f6b7c024cuda3std3__45__cpo6cbeginE - _ZN61_INTERNAL_e45974a8_30_group_norm_nhwc_one_pass_16_cu_0f6b7c026thrust23THRUST_300001_SM_900_NS12placeholders2_5E)
_ZN61_INTERNAL_e45974a8_30_group_norm_nhwc_one_pass_16_cu_0f6b7c026thrust23THRUST_300001_SM_900_NS12placeholders2_5E:
	.zero		1
	.type		_ZN61_INTERNAL_e45974a8_30_group_norm_nhwc_one_pass_16_cu_0f6b7c024cuda3std3__45__cpo6cbeginE,@object
	.size		_ZN61_INTERNAL_e45974a8_30_group_norm_nhwc_one_pass_16_cu_0f6b7c024cuda3std3__45__cpo6cbeginE,(_ZN61_INTERNAL_e45974a8_30_group_norm_nhwc_one_pass_16_cu_0f6b7c024cuda3std6ranges3__45__cpo6cbeginE - _ZN61_INTERNAL_e45974a8_30_group_norm_nhwc_one_pass_16_cu_0f6b7c024cuda3std3__45__cpo6cbeginE)
_ZN61_INTERNAL_e45974a8_30_group_norm_nhwc_one_pass_16_cu_0f6b7c024cuda3std3__45__cpo6cbeginE:
	.zero		1
	.type		_ZN61_INTERNAL_e45974a8_30_group_norm_nhwc_one_pass_16_cu_0f6b7c024cuda3std6ranges3__45__cpo6cbeginE,@object
	.size		_ZN61_INTERNAL_e45974a8_30_group_norm_nhwc_one_pass_16_cu_0f6b7c024cuda3std6ranges3__45__cpo6cbeginE,(_ZN61_INTERNAL_e45974a8_30_group_norm_nhwc_one_pass_16_cu_0f6b7c024cuda3std3__48in_placeE - _ZN61_INTERNAL_e45974a8_30_group_norm_nhwc_one_pass_16_cu_0f6b7c024cuda3std6ranges3__45__cpo6cbeginE)
_ZN61_INTERNAL_e45974a8_30_group_norm_nhwc_one_pass_16_cu_0f6b7c024cuda3std6ranges3__45__cpo6cbeginE:
	.zero		1
	.type		_ZN61_INTERNAL_e45974a8_30_group_norm_nhwc_one_pass_16_cu_0f6b7c024cuda3std3__48in_placeE,@object
	.size		_ZN61_INTERNAL_e45974a8_30_group_norm_nhwc_one_pass_16_cu_0f6b7c024cuda3std3__48in_placeE,(_ZN61_INTERNAL_e45974a8_30_group_norm_nhwc_one_pass_16_cu_0f6b7c024cuda3std6ranges3__45__cpo4sizeE - _ZN61_INTERNAL_e45974a8_30_group_norm_nhwc_one_pass_16_cu_0f6b7c024cuda3std3__48in_placeE)
_ZN61_INTERNAL_e45974a8_30_group_norm_nhwc_one_pass_16_cu_0f6b7c024cuda3std3__48in_placeE:
	.zero		1
	.type		_ZN61_INTERNAL_e45974a8_30_group_norm_nhwc_one_pass_16_cu_0f6b7c024cuda3std6ranges3__45__cpo4sizeE,@object
	.size		_ZN61_INTERNAL_e45974a8_30_group_norm_nhwc_one_pass_16_cu_0f6b7c024cuda3std6ranges3__45__cpo4sizeE,(_ZN61_INTERNAL_e45974a8_30_group_norm_nhwc_one_pass_16_cu_0f6b7c026thrust23THRUST_300001_SM_900_NS12placeholders2_9E - _ZN61_INTERNAL_e45974a8_30_group_norm_nhwc_one_pass_16_cu_0f6b7c024cuda3std6ranges3__45__cpo4sizeE)
_ZN61_INTERNAL_e45974a8_30_group_norm_nhwc_one_pass_16_cu_0f6b7c024cuda3std6ranges3__45__cpo4sizeE:
	.zero		1
	.type		_ZN61_INTERNAL_e45974a8_30_group_norm_nhwc_one_pass_16_cu_0f6b7c026thrust23THRUST_300001_SM_900_NS12placeholders2_9E,@object
	.size		_ZN61_INTERNAL_e45974a8_30_group_norm_nhwc_one_pass_16_cu_0f6b7c026thrust23THRUST_300001_SM_900_NS12placeholders2_9E,(_ZN61_INTERNAL_e45974a8_30_group_norm_nhwc_one_pass_16_cu_0f6b7c024cuda3std3__45__cpo7crbeginE - _ZN61_INTERNAL_e45974a8_30_group_norm_nhwc_one_pass_16_cu_0f6b7c026thrust23THRUST_300001_SM_900_NS12placeholders2_9E)
_ZN61_INTERNAL_e45974a8_30_group_norm_nhwc_one_pass_16_cu_0f6b7c026thrust23THRUST_300001_SM_900_NS12placeholders2_9E:
	.zero		1
	.type		_ZN61_INTERNAL_e45974a8_30_group_norm_nhwc_one_pass_16_cu_0f6b7c024cuda3std3__45__cpo7crbeginE,@object
	.size		_ZN61_INTERNAL_e45974a8_30_group_norm_nhwc_one_pass_16_cu_0f6b7c024cuda3std3__45__cpo7crbeginE,(_ZN61_INTERNAL_e45974a8_30_group_norm_nhwc_one_pass_16_cu_0f6b7c024cuda3std6ranges3__45__cpo4nextE - _ZN61_INTERNAL_e45974a8_30_group_norm_nhwc_one_pass_16_cu_0f6b7c024cuda3std3__45__cpo7crbeginE)
_ZN61_INTERNAL_e45974a8_30_group_norm_nhwc_one_pass_16_cu_0f6b7c024cuda3std3__45__cpo7crbeginE:
	.zero		1
	.type		_ZN61_INTERNAL_e45974a8_30_group_norm_nhwc_one_pass_16_cu_0f6b7c024cuda3std6ranges3__45__cpo4nextE,@object
	.size		_ZN61_INTERNAL_e45974a8_30_group_norm_nhwc_one_pass_16_cu_0f6b7c024cuda3std6ranges3__45__cpo4nextE,(_ZN61_INTERNAL_e45974a8_30_group_norm_nhwc_one_pass_16_cu_0f6b7c024cuda3std6ranges3__45__cpo4swapE - _ZN61_INTERNAL_e45974a8_30_group_norm_nhwc_one_pass_16_cu_0f6b7c024cuda3std6ranges3__45__cpo4nextE)
_ZN61_INTERNAL_e45974a8_30_group_norm_nhwc_one_pass_16_cu_0f6b7c024cuda3std6ranges3__45__cpo4nextE:
	.zero		1
	.type		_ZN61_INTERNAL_e45974a8_30_group_norm_nhwc_one_pass_16_cu_0f6b7c024cuda3std6ranges3__45__cpo4swapE,@object
	.size		_ZN61_INTERNAL_e45974a8_30_group_norm_nhwc_one_pass_16_cu_0f6b7c024cuda3std6ranges3__45__cpo4swapE,(_ZN61_INTERNAL_e45974a8_30_group_norm_nhwc_one_pass_16_cu_0f6b7c026thrust23THRUST_300001_SM_900_NS12placeholders2_1E - _ZN61_INTERNAL_e45974a8_30_group_norm_nhwc_one_pass_16_cu_0f6b7c024cuda3std6ranges3__45__cpo4swapE)
_ZN61_INTERNAL_e45974a8_30_group_norm_nhwc_one_pass_16_cu_0f6b7c024cuda3std6ranges3__45__cpo4swapE:
	.zero		1
	.type		_ZN61_INTERNAL_e45974a8_30_group_norm_nhwc_one_pass_16_cu_0f6b7c026thrust23THRUST_300001_SM_900_NS12placeholders2_1E,@object
	.size		_ZN61_INTERNAL_e45974a8_30_group_norm_nhwc_one_pass_16_cu_0f6b7c026thrust23THRUST_300001_SM_900_NS12placeholders2_1E,(_ZN61_INTERNAL_e45974a8_30_group_norm_nhwc_one_pass_16_cu_0f6b7c026thrust23THRUST_300001_SM_900_NS12placeholders2_3E - _ZN61_INTERNAL_e45974a8_30_group_norm_nhwc_one_pass_16_cu_0f6b7c026thrust23THRUST_300001_SM_900_NS12placeholders2_1E)
_ZN61_INTERNAL_e45974a8_30_group_norm_nhwc_one_pass_16_cu_0f6b7c026thrust23THRUST_300001_SM_900_NS12placeholders2_1E:
	.zero		1
	.type		_ZN61_INTERNAL_e45974a8_30_group_norm_nhwc_one_pass_16_cu_0f6b7c026thrust23THRUST_300001_SM_900_NS12placeholders2_3E,@object
	.size		_ZN61_INTERNAL_e45974a8_30_group_norm_nhwc_one_pass_16_cu_0f6b7c026thrust23THRUST_300001_SM_900_NS12placeholders2_3E,(_ZN61_INTERNAL_e45974a8_30_group_norm_nhwc_one_pass_16_cu_0f6b7c024cuda3std3__45__cpo5beginE - _ZN61_INTERNAL_e45974a8_30_group_norm_nhwc_one_pass_16_cu_0f6b7c026thrust23THRUST_300001_SM_900_NS12placeholders2_3E)
_ZN61_INTERNAL_e45974a8_30_group_norm_nhwc_one_pass_16_cu_0f6b7c026thrust23THRUST_300001_SM_900_NS12placeholders2_3E:
	.zero		1
	.type		_ZN61_INTERNAL_e45974a8_30_group_norm_nhwc_one_pass_16_cu_0f6b7c024cuda3std3__45__cpo5beginE,@object
	.size		_ZN61_INTERNAL_e45974a8_30_group_norm_nhwc_one_pass_16_cu_0f6b7c024cuda3std3__45__cpo5beginE,(_ZN61_INTERNAL_e45974a8_30_group_norm_nhwc_one_pass_16_cu_0f6b7c024cuda3std6ranges3__45__cpo5beginE - _ZN61_INTERNAL_e45974a8_30_group_norm_nhwc_one_pass_16_cu_0f6b7c024cuda3std3__45__cpo5beginE)
_ZN61_INTERNAL_e45974a8_30_group_norm_nhwc_one_pass_16_cu_0f6b7c024cuda3std3__45__cpo5beginE:
	.zero		1
	.type		_ZN61_INTERNAL_e45974a8_30_group_norm_nhwc_one_pass_16_cu_0f6b7c024cuda3std6ranges3__45__cpo5beginE,@object
	.size		_ZN61_INTERNAL_e45974a8_30_group_norm_nhwc_one_pass_16_cu_0f6b7c024cuda3std6ranges3__45__cpo5beginE,(_ZN61_INTERNAL_e45974a8_30_group_norm_nhwc_one_pass_16_cu_0f6b7c024cuda3std3__463_GLOBAL__N__e45974a8_30_group_norm_nhwc_one_pass_16_cu_0f6b7c026ignoreE - _ZN61_INTERNAL_e45974a8_30_group_norm_nhwc_one_pass_16_cu_0f6b7c024cuda3std6ranges3__45__cpo5beginE)
_ZN61_INTERNAL_e45974a8_30_group_norm_nhwc_one_pass_16_cu_0f6b7c024cuda3std6ranges3__45__cpo5beginE:
	.zero		1
	.type		_ZN61_INTERNAL_e45974a8_30_group_norm_nhwc_one_pass_16_cu_0f6b7c024cuda3std3__463_GLOBAL__N__e45974a8_30_group_norm_nhwc_one_pass_16_cu_0f6b7c026ignoreE,@object
	.size		_ZN61_INTERNAL_e45974a8_30_group_norm_nhwc_one_pass_16_cu_0f6b7c024cuda3std3__463_GLOBAL__N__e45974a8_30_group_norm_nhwc_one_pass_16_cu_0f6b7c026ignoreE,(_ZN61_INTERNAL_e45974a8_30_group_norm_nhwc_one_pass_16_cu_0f6b7c024cuda3std6ranges3__45__cpo4dataE - _ZN61_INTERNAL_e45974a8_30_group_norm_nhwc_one_pass_16_cu_0f6b7c024cuda3std3__463_GLOBAL__N__e45974a8_30_group_norm_nhwc_one_pass_16_cu_0f6b7c026ignoreE)
_ZN61_INTERNAL_e45974a8_30_group_norm_nhwc_one_pass_16_cu_0f6b7c024cuda3std3__463_GLOBAL__N__e45974a8_30_group_norm_nhwc_one_pass_16_cu_0f6b7c026ignoreE:
	.zero		1
	.type		_ZN61_INTERNAL_e45974a8_30_group_norm_nhwc_one_pass_16_cu_0f6b7c024cuda3std6ranges3__45__cpo4dataE,@object
	.size		_ZN61_INTERNAL_e45974a8_30_group_norm_nhwc_one_pass_16_cu_0f6b7c024cuda3std6ranges3__45__cpo4dataE,(_ZN61_INTERNAL_e45974a8_30_group_norm_nhwc_one_pass_16_cu_0f6b7c026thrust23THRUST_300001_SM_900_NS12placeholders2_7E - _ZN61_INTERNAL_e45974a8_30_group_norm_nhwc_one_pass_16_cu_0f6b7c024cuda3std6ranges3__45__cpo4dataE)
_ZN61_INTERNAL_e45974a8_30_group_norm_nhwc_one_pass_16_cu_0f6b7c024cuda3std6ranges3__45__cpo4dataE:
	.zero		1
	.type		_ZN61_INTERNAL_e45974a8_30_group_norm_nhwc_one_pass_16_cu_0f6b7c026thrust23THRUST_300001_SM_900_NS12placeholders2_7E,@object
	.size		_ZN61_INTERNAL_e45974a8_30_group_norm_nhwc_one_pass_16_cu_0f6b7c026thrust23THRUST_300001_SM_900_NS12placeholders2_7E,(_ZN61_INTERNAL_e45974a8_30_group_norm_nhwc_one_pass_16_cu_0f6b7c024cuda3std3__45__cpo6rbeginE - _ZN61_INTERNAL_e45974a8_30_group_norm_nhwc_one_pass_16_cu_0f6b7c026thrust23THRUST_300001_SM_900_NS12placeholders2_7E)
_ZN61_INTERNAL_e45974a8_30_group_norm_nhwc_one_pass_16_cu_0f6b7c026thrust23THRUST_300001_SM_900_NS12placeholders2_7E:
	.zero		1
	.type		_ZN61_INTERNAL_e45974a8_30_group_norm_nhwc_one_pass_16_cu_0f6b7c024cuda3std3__45__cpo6rbeginE,@object
	.size		_ZN61_INTERNAL_e45974a8_30_group_norm_nhwc_one_pass_16_cu_0f6b7c024cuda3std3__45__cpo6rbeginE,(_ZN61_INTERNAL_e45974a8_30_group_norm_nhwc_one_pass_16_cu_0f6b7c024cuda3std6ranges3__45__cpo7advanceE - _ZN61_INTERNAL_e45974a8_30_group_norm_nhwc_one_pass_16_cu_0f6b7c024cuda3std3__45__cpo6rbeginE)
_ZN61_INTERNAL_e45974a8_30_group_norm_nhwc_one_pass_16_cu_0f6b7c024cuda3std3__45__cpo6rbeginE:
	.zero		1
	.type		_ZN61_INTERNAL_e45974a8_30_group_norm_nhwc_one_pass_16_cu_0f6b7c024cuda3std6ranges3__45__cpo7advanceE,@object
	.size		_ZN61_INTERNAL_e45974a8_30_group_norm_nhwc_one_pass_16_cu_0f6b7c024cuda3std6ranges3__45__cpo7advanceE,(_ZN61_INTERNAL_e45974a8_30_group_norm_nhwc_one_pass_16_cu_0f6b7c024cuda3std3__47nulloptE - _ZN61_INTERNAL_e45974a8_30_group_norm_nhwc_one_pass_16_cu_0f6b7c024cuda3std6ranges3__45__cpo7advanceE)
_ZN61_INTERNAL_e45974a8_30_group_norm_nhwc_one_pass_16_cu_0f6b7c024cuda3std6ranges3__45__cpo7advanceE:
	.zero		1
	.type		_ZN61_INTERNAL_e45974a8_30_group_norm_nhwc_one_pass_16_cu_0f6b7c024cuda3std3__47nulloptE,@object
	.size		_ZN61_INTERNAL_e45974a8_30_group_norm_nhwc_one_pass_16_cu_0f6b7c024cuda3std3__47nulloptE,(_ZN61_INTERNAL_e45974a8_30_group_norm_nhwc_one_pass_16_cu_0f6b7c024cuda3std6ranges3__45__cpo8distanceE - _ZN61_INTERNAL_e45974a8_30_group_norm_nhwc_one_pass_16_cu_0f6b7c024cuda3std3__47nulloptE)
_ZN61_INTERNAL_e45974a8_30_group_norm_nhwc_one_pass_16_cu_0f6b7c024cuda3std3__47nulloptE:
	.zero		1
	.type		_ZN61_INTERNAL_e45974a8_30_group_norm_nhwc_one_pass_16_cu_0f6b7c024cuda3std6ranges3__45__cpo8distanceE,@object
	.size		_ZN61_INTERNAL_e45974a8_30_group_norm_nhwc_one_pass_16_cu_0f6b7c024cuda3std6ranges3__45__cpo8distanceE,(_ZN61_INTERNAL_e45974a8_30_group_norm_nhwc_one_pass_16_cu_0f6b7c026thrust23THRUST_300001_SM_900_NS12placeholders2_6E - _ZN61_INTERNAL_e45974a8_30_group_norm_nhwc_one_pass_16_cu_0f6b7c024cuda3std6ranges3__45__cpo8distanceE)
_ZN61_INTERNAL_e45974a8_30_group_norm_nhwc_one_pass_16_cu_0f6b7c024cuda3std6ranges3__45__cpo8distanceE:
	.zero		1
	.type		_ZN61_INTERNAL_e45974a8_30_group_norm_nhwc_one_pass_16_cu_0f6b7c026thrust23THRUST_300001_SM_900_NS12placeholders2_6E,@object
	.size		_ZN61_INTERNAL_e45974a8_30_group_norm_nhwc_one_pass_16_cu_0f6b7c026thrust23THRUST_300001_SM_900_NS12placeholders2_6E,(_ZN61_INTERNAL_e45974a8_30_group_norm_nhwc_one_pass_16_cu_0f6b7c024cuda3std3__45__cpo4cendE - _ZN61_INTERNAL_e45974a8_30_group_norm_nhwc_one_pass_16_cu_0f6b7c026thrust23THRUST_300001_SM_900_NS12placeholders2_6E)
_ZN61_INTERNAL_e45974a8_30_group_norm_nhwc_one_pass_16_cu_0f6b7c026thrust23THRUST_300001_SM_900_NS12placeholders2_6E:
	.zero		1
	.type		_ZN61_INTERNAL_e45974a8_30_group_norm_nhwc_one_pass_16_cu_0f6b7c024cuda3std3__45__cpo4cendE,@object
	.size		_ZN61_INTERNAL_e45974a8_30_group_norm_nhwc_one_pass_16_cu_0f6b7c024cuda3std3__45__cpo4cendE,(_ZN61_INTERNAL_e45974a8_30_group_norm_nhwc_one_pass_16_cu_0f6b7c024cuda3std6ranges3__45__cpo4cendE - _ZN61_INTERNAL_e45974a8_30_group_norm_nhwc_one_pass_16_cu_0f6b7c024cuda3std3__45__cpo4cendE)
_ZN61_INTERNAL_e45974a8_30_group_norm_nhwc_one_pass_16_cu_0f6b7c024cuda3std3__45__cpo4cendE:
	.zero		1
	.type		_ZN61_INTERNAL_e45974a8_30_group_norm_nhwc_one_pass_16_cu_0f6b7c024cuda3std6ranges3__45__cpo4cendE,@object
	.size		_ZN61_INTERNAL_e45974a8_30_group_norm_nhwc_one_pass_16_cu_0f6b7c024cuda3std6ranges3__45__cpo4cendE,(_ZN61_INTERNAL_e45974a8_30_group_norm_nhwc_one_pass_16_cu_0f6b7c024cuda3std3__420unreachable_sentinelE - _ZN61_INTERNAL_e45974a8_30_group_norm_nhwc_one_pass_16_cu_0f6b7c024cuda3std6ranges3__45__cpo4cendE)
_ZN61_INTERNAL_e45974a8_30_group_norm_nhwc_one_pass_16_cu_0f6b7c024cuda3std6ranges3__45__cpo4cendE:
	.zero		1
	.type		_ZN61_INTERNAL_e45974a8_30_group_norm_nhwc_one_pass_16_cu_0f6b7c024cuda3std3__420unreachable_sentinelE,@object
	.size		_ZN61_INTERNAL_e45974a8_30_group_norm_nhwc_one_pass_16_cu_0f6b7c024cuda3std3__420unreachable_sentinelE,(_ZN61_INTERNAL_e45974a8_30_group_norm_nhwc_one_pass_16_cu_0f6b7c024cuda3std6ranges3__45__cpo5ssizeE - _ZN61_INTERNAL_e45974a8_30_group_norm_nhwc_one_pass_16_cu_0f6b7c024cuda3std3__420unreachable_sentinelE)
_ZN61_INTERNAL_e45974a8_30_group_norm_nhwc_one_pass_16_cu_0f6b7c024cuda3std3__420unreachable_sentinelE:
	.zero		1
	.type		_ZN61_INTERNAL_e45974a8_30_group_norm_nhwc_one_pass_16_cu_0f6b7c024cuda3std6ranges3__45__cpo5ssizeE,@object
	.size		_ZN61_INTERNAL_e45974a8_30_group_norm_nhwc_one_pass_16_cu_0f6b7c024cuda3std6ranges3__45__cpo5ssizeE,(_ZN61_INTERNAL_e45974a8_30_group_norm_nhwc_one_pass_16_cu_0f6b7c026thrust23THRUST_300001_SM_900_NS12placeholders3_10E - _ZN61_INTERNAL_e45974a8_30_group_norm_nhwc_one_pass_16_cu_0f6b7c024cuda3std6ranges3__45__cpo5ssizeE)
_ZN61_INTERNAL_e45974a8_30_group_norm_nhwc_one_pass_16_cu_0f6b7c024cuda3std6ranges3__45__cpo5ssizeE:
	.zero		1
	.type		_ZN61_INTERNAL_e45974a8_30_group_norm_nhwc_one_pass_16_cu_0f6b7c026thrust23THRUST_300001_SM_900_NS12placeholders3_10E,@object
	.size		_ZN61_INTERNAL_e45974a8_30_group_norm_nhwc_one_pass_16_cu_0f6b7c026thrust23THRUST_300001_SM_900_NS12placeholders3_10E,(_ZN61_INTERNAL_e45974a8_30_group_norm_nhwc_one_pass_16_cu_0f6b7c024cuda3std3__45__cpo5crendE - _ZN61_INTERNAL_e45974a8_30_group_norm_nhwc_one_pass_16_cu_0f6b7c026thrust23THRUST_300001_SM_900_NS12placeholders3_10E)
_ZN61_INTERNAL_e45974a8_30_group_norm_nhwc_one_pass_16_cu_0f6b7c026thrust23THRUST_300001_SM_900_NS12placeholders3_10E:
	.zero		1
	.type		_ZN61_INTERNAL_e45974a8_30_group_norm_nhwc_one_pass_16_cu_0f6b7c024cuda3std3__45__cpo5crendE,@object
	.size		_ZN61_INTERNAL_e45974a8_30_group_norm_nhwc_one_pass_16_cu_0f6b7c024cuda3std3__45__cpo5crendE,(_ZN61_INTERNAL_e45974a8_30_group_norm_nhwc_one_pass_16_cu_0f6b7c024cuda3std6ranges3__45__cpo4prevE - _ZN61_INTERNAL_e45974a8_30_group_norm_nhwc_one_pass_16_cu_0f6b7c024cuda3std3__45__cpo5crendE)
_ZN61_INTERNAL_e45974a8_30_group_norm_nhwc_one_pass_16_cu_0f6b7c024cuda3std3__45__cpo5crendE:
	.zero		1
	.type		_ZN61_INTERNAL_e45974a8_30_group_norm_nhwc_one_pass_16_cu_0f6b7c024cuda3std6ranges3__45__cpo4prevE,@object
	.size		_ZN61_INTERNAL_e45974a8_30_group_norm_nhwc_one_pass_16_cu_0f6b7c024cuda3std6ranges3__45__cpo4prevE,(_ZN61_INTERNAL_e45974a8_30_group_norm_nhwc_one_pass_16_cu_0f6b7c024cuda3std6ranges3__45__cpo9iter_moveE - _ZN61_INTERNAL_e45974a8_30_group_norm_nhwc_one_pass_16_cu_0f6b7c024cuda3std6ranges3__45__cpo4prevE)
_ZN61_INTERNAL_e45974a8_30_group_norm_nhwc_one_pass_16_cu_0f6b7c024cuda3std6ranges3__45__cpo4prevE:
	.zero		1
	.type		_ZN61_INTERNAL_e45974a8_30_group_norm_nhwc_one_pass_16_cu_0f6b7c024cuda3std6ranges3__45__cpo9iter_moveE,@object
	.size		_ZN61_INTERNAL_e45974a8_30_group_norm_nhwc_one_pass_16_cu_0f6b7c024cuda3std6ranges3__45__cpo9iter_moveE,(_ZN61_INTERNAL_e45974a8_30_group_norm_nhwc_one_pass_16_cu_0f6b7c026thrust23THRUST_300001_SM_900_NS12placeholders2_2E - _ZN61_INTERNAL_e45974a8_30_group_norm_nhwc_one_pass_16_cu_0f6b7c024cuda3std6ranges3__45__cpo9iter_moveE)
_ZN61_INTERNAL_e45974a8_30_group_norm_nhwc_one_pass_16_cu_0f6b7c024cuda3std6ranges3__45__cpo9iter_moveE:
	.zero		1
	.type		_ZN61_INTERNAL_e45974a8_30_group_norm_nhwc_one_pass_16_cu_0f6b7c026thrust23THRUST_300001_SM_900_NS12placeholders2_2E,@object
	.size		_ZN61_INTERNAL_e45974a8_30_group_norm_nhwc_one_pass_16_cu_0f6b7c026thrust23THRUST_300001_SM_900_NS12placeholders2_2E,(_ZN61_INTERNAL_e45974a8_30_group_norm_nhwc_one_pass_16_cu_0f6b7c026thrust23THRUST_300001_SM_900_NS12placeholders2_4E - _ZN61_INTERNAL_e45974a8_30_group_norm_nhwc_one_pass_16_cu_0f6b7c026thrust23THRUST_300001_SM_900_NS12placeholders2_2E)
_ZN61_INTERNAL_e45974a8_30_group_norm_nhwc_one_pass_16_cu_0f6b7c026thrust23THRUST_300001_SM_900_NS12placeholders2_2E:
	.zero		1
	.type		_ZN61_INTERNAL_e45974a8_30_group_norm_nhwc_one_pass_16_cu_0f6b7c026thrust23THRUST_300001_SM_900_NS12placeholders2_4E,@object
	.size		_ZN61_INTERNAL_e45974a8_30_group_norm_nhwc_one_pass_16_cu_0f6b7c026thrust23THRUST_300001_SM_900_NS12placeholders2_4E,(_ZN61_INTERNAL_e45974a8_30_group_norm_nhwc_one_pass_16_cu_0f6b7c024cuda3std3__45__cpo3endE - _ZN61_INTERNAL_e45974a8_30_group_norm_nhwc_one_pass_16_cu_0f6b7c026thrust23THRUST_300001_SM_900_NS12placeholders2_4E)
_ZN61_INTERNAL_e45974a8_30_group_norm_nhwc_one_pass_16_cu_0f6b7c026thrust23THRUST_300001_SM_900_NS12placeholders2_4E:
	.zero		1
	.type		_ZN61_INTERNAL_e45974a8_30_group_norm_nhwc_one_pass_16_cu_0f6b7c024cuda3std3__45__cpo3endE,@object
	.size		_ZN61_INTERNAL_e45974a8_30_group_norm_nhwc_one_pass_16_cu_0f6b7c024cuda3std3__45__cpo3endE,(_ZN61_INTERNAL_e45974a8_30_group_norm_nhwc_one_pass_16_cu_0f6b7c024cuda3std6ranges3__45__cpo3endE - _ZN61_INTERNAL_e45974a8_30_group_norm_nhwc_one_pass_16_cu_0f6b7c024cuda3std3__45__cpo3endE)
_ZN61_INTERNAL_e45974a8_30_group_norm_nhwc_one_pass_16_cu_0f6b7c024cuda3std3__45__cpo3endE:
	.zero		1
	.type		_ZN61_INTERNAL_e45974a8_30_group_norm_nhwc_one_pass_16_cu_0f6b7c024cuda3std6ranges3__45__cpo3endE,@object
	.size		_ZN61_INTERNAL_e45974a8_30_group_norm_nhwc_one_pass_16_cu_0f6b7c024cuda3std6ranges3__45__cpo3endE,(_ZN61_INTERNAL_e45974a8_30_group_norm_nhwc_one_pass_16_cu_0f6b7c024cuda3std3__419piecewise_constructE - _ZN61_INTERNAL_e45974a8_30_group_norm_nhwc_one_pass_16_cu_0f6b7c024cuda3std6ranges3__45__cpo3endE)
_ZN61_INTERNAL_e45974a8_30_group_norm_nhwc_one_pass_16_cu_0f6b7c024cuda3std6ranges3__45__cpo3endE:
	.zero		1
	.type		_ZN61_INTERNAL_e45974a8_30_group_norm_nhwc_one_pass_16_cu_0f6b7c024cuda3std3__419piecewise_constructE,@object
	.size		_ZN61_INTERNAL_e45974a8_30_group_norm_nhwc_one_pass_16_cu_0f6b7c024cuda3std3__419piecewise_constructE,(_ZN61_INTERNAL_e45974a8_30_group_norm_nhwc_one_pass_16_cu_0f6b7c024cuda3std6ranges3__45__cpo5cdataE - _ZN61_INTERNAL_e45974a8_30_group_norm_nhwc_one_pass_16_cu_0f6b7c024cuda3std3__419piecewise_constructE)
_ZN61_INTERNAL_e45974a8_30_group_norm_nhwc_one_pass_16_cu_0f6b7c024cuda3std3__419piecewise_constructE:
	.zero		1
	.type		_ZN61_INTERNAL_e45974a8_30_group_norm_nhwc_one_pass_16_cu_0f6b7c024cuda3std6ranges3__45__cpo5cdataE,@object
	.size		_ZN61_INTERNAL_e45974a8_30_group_norm_nhwc_one_pass_16_cu_0f6b7c024cuda3std6ranges3__45__cpo5cdataE,(_ZN61_INTERNAL_e45974a8_30_group_norm_nhwc_one_pass_16_cu_0f6b7c026thrust23THRUST_300001_SM_900_NS12placeholders2_8E - _ZN61_INTERNAL_e45974a8_30_group_norm_nhwc_one_pass_16_cu_0f6b7c024cuda3std6ranges3__45__cpo5cdataE)
_ZN61_INTERNAL_e45974a8_30_group_norm_nhwc_one_pass_16_cu_0f6b7c024cuda3std6ranges3__45__cpo5cdataE:
	.zero		1
	.type		_ZN61_INTERNAL_e45974a8_30_group_norm_nhwc_one_pass_16_cu_0f6b7c026thrust23THRUST_300001_SM_900_NS12placeholders2_8E,@object
	.size		_ZN61_INTERNAL_e45974a8_30_group_norm_nhwc_one_pass_16_cu_0f6b7c026thrust23THRUST_300001_SM_900_NS12placeholders2_8E,(_ZN61_INTERNAL_e45974a8_30_group_norm_nhwc_one_pass_16_cu_0f6b7c024cuda3std3__45__cpo4rendE - _ZN61_INTERNAL_e45974a8_30_group_norm_nhwc_one_pass_16_cu_0f6b7c026thrust23THRUST_300001_SM_900_NS12placeholders2_8E)
_ZN61_INTERNAL_e45974a8_30_group_norm_nhwc_one_pass_16_cu_0f6b7c026thrust23THRUST_300001_SM_900_NS12placeholders2_8E:
	.zero		1
	.type		_ZN61_INTERNAL_e45974a8_30_group_norm_nhwc_one_pass_16_cu_0f6b7c024cuda3std3__45__cpo4rendE,@object
	.size		_ZN61_INTERNAL_e45974a8_30_group_norm_nhwc_one_pass_16_cu_0f6b7c024cuda3std3__45__cpo4rendE,(_ZN61_INTERNAL_e45974a8_30_group_norm_nhwc_one_pass_16_cu_0f6b7c024cuda3std6ranges3__45__cpo9iter_swapE - _ZN61_INTERNAL_e45974a8_30_group_norm_nhwc_one_pass_16_cu_0f6b7c024cuda3std3__45__cpo4rendE)
_ZN61_INTERNAL_e45974a8_30_group_norm_nhwc_one_pass_16_cu_0f6b7c024cuda3std3__45__cpo4rendE:
	.zero		1
	.type		_ZN61_INTERNAL_e45974a8_30_group_norm_nhwc_one_pass_16_cu_0f6b7c024cuda3std6ranges3__45__cpo9iter_swapE,@object
	.size		_ZN61_INTERNAL_e45974a8_30_group_norm_nhwc_one_pass_16_cu_0f6b7c024cuda3std6ranges3__45__cpo9iter_swapE,(_ZN61_INTERNAL_e45974a8_30_group_norm_nhwc_one_pass_16_cu_0f6b7c024cuda3std3__48unexpectE - _ZN61_INTERNAL_e45974a8_30_group_norm_nhwc_one_pass_16_cu_0f6b7c024cuda3std6ranges3__45__cpo9iter_swapE)
_ZN61_INTERNAL_e45974a8_30_group_norm_nhwc_one_pass_16_cu_0f6b7c024cuda3std6ranges3__45__cpo9iter_swapE:
	.zero		1
	.type		_ZN61_INTERNAL_e45974a8_30_group_norm_nhwc_one_pass_16_cu_0f6b7c024cuda3std3__48unexpectE,@object
	.size		_ZN61_INTERNAL_e45974a8_30_group_norm_nhwc_one_pass_16_cu_0f6b7c024cuda3std3__48unexpectE,(_ZN61_INTERNAL_e45974a8_30_group_norm_nhwc_one_pass_16_cu_0f6b7c026thrust23THRUST_300001_SM_900_NS6system6detail10sequential3seqE - _ZN61_INTERNAL_e45974a8_30_group_norm_nhwc_one_pass_16_cu_0f6b7c024cuda3std3__48unexpectE)
_ZN61_INTERNAL_e45974a8_30_group_norm_nhwc_one_pass_16_cu_0f6b7c024cuda3std3__48unexpectE:
	.zero		1
	.type		_ZN61_INTERNAL_e45974a8_30_group_norm_nhwc_one_pass_16_cu_0f6b7c026thrust23THRUST_300001_SM_900_NS6system6detail10sequential3seqE,@object
	.size		_ZN61_INTERNAL_e45974a8_30_group_norm_nhwc_one_pass_16_cu_0f6b7c026thrust23THRUST_300001_SM_900_NS6system6detail10sequential3seqE,(.L_29 - _ZN61_INTERNAL_e45974a8_30_group_norm_nhwc_one_pass_16_cu_0f6b7c026thrust23THRUST_300001_SM_900_NS6system6detail10sequential3seqE)
_ZN61_INTERNAL_e45974a8_30_group_norm_nhwc_one_pass_16_cu_0f6b7c026thrust23THRUST_300001_SM_900_NS6system6detail10sequential3seqE:
	.zero		1
.L_29:


//--------------------- .nv.shared._Z35group_norm_nhwc_bwd_one_pass_kernelI11Bf16IOFp32WLi64ELi16ELi256EEv26Group_norm_nhwc_bwd_params --------------------------
	.section	.nv.shared._Z35group_norm_nhwc_bwd_one_pass_kernelI11Bf16IOFp32WLi64ELi16ELi256EEv26Group_norm_nhwc_bwd_params,"aw",@nobits
	.sectionflags	@""
	.align	16
.nv.shared._Z35group_norm_nhwc_bwd_one_pass_kernelI11Bf16IOFp32WLi64ELi16ELi256EEv26Group_norm_nhwc_bwd_params:
	.zero		5216


//--------------------- .nv.shared._Z35group_norm_nhwc_bwd_one_pass_kernelI11Bf16IOFp32WLi128ELi16ELi256EEv26Group_norm_nhwc_bwd_params --------------------------
	.section	.nv.shared._Z35group_norm_nhwc_bwd_one_pass_kernelI11Bf16IOFp32WLi128ELi16ELi256EEv26Group_norm_nhwc_bwd_params,"aw",@nobits
	.sectionflags	@""
	.align	16
.nv.shared._Z35group_norm_nhwc_bwd_one_pass_kernelI11Bf16IOFp32WLi128ELi16ELi256EEv26Group_norm_nhwc_bwd_params:
	.zero		5216


//--------------------- .nv.shared._Z35group_norm_nhwc_bwd_one_pass_kernelI11Bf16IOFp32WLi256ELi16ELi256EEv26Group_norm_nhwc_bwd_params --------------------------
	.section	.nv.shared._Z35group_norm_nhwc_bwd_one_pass_kernelI11Bf16IOFp32WLi256ELi16ELi256EEv26Group_norm_nhwc_bwd_params,"aw",@nobits
	.sectionflags	@""
	.align	16
.nv.shared._Z35group_norm_nhwc_bwd_one_pass_kernelI11Bf16IOFp32WLi256ELi16ELi256EEv26Group_norm_nhwc_bwd_params:
	.zero		5216


//--------------------- .nv.shared._Z35group_norm_nhwc_bwd_one_pass_kernelI11Bf16IOFp32WLi512ELi16ELi256EEv26Group_norm_nhwc_bwd_params --------------------------
	.section	.nv.shared._Z35group_norm_nhwc_bwd_one_pass_kernelI11Bf16IOFp32WLi512ELi16ELi256EEv26Group_norm_nhwc_bwd_params,"aw",@nobits
	.sectionflags	@""
	.align	16
.nv.shared._Z35group_norm_nhwc_bwd_one_pass_kernelI11Bf16IOFp32WLi512ELi16ELi256EEv26Group_norm_nhwc_bwd_params:
	.zero		5216


//--------------------- .nv.shared._Z35group_norm_nhwc_bwd_one_pass_kernelI11Bf16IOBf16WLi64ELi16ELi256EEv26Group_norm_nhwc_bwd_params --------------------------
	.section	.nv.shared._Z35group_norm_nhwc_bwd_one_pass_kernelI11Bf16IOBf16WLi64ELi16ELi256EEv26Group_norm_nhwc_bwd_params,"aw",@nobits
	.sectionflags	@""
	.align	16
.nv.shared._Z35group_norm_nhwc_bwd_one_pass_kernelI11Bf16IOBf16WLi64ELi16ELi256EEv26Group_norm_nhwc_bwd_params:
	.zero		5216


//--------------------- .nv.shared._Z35group_norm_nhwc_bwd_one_pass_kernelI11Bf16IOBf16WLi128ELi16ELi256EEv26Group_norm_nhwc_bwd_params --------------------------
	.section	.nv.shared._Z35group_norm_nhwc_bwd_one_pass_kernelI11Bf16IOBf16WLi128ELi16ELi256EEv26Group_norm_nhwc_bwd_params,"aw",@nobits
	.sectionflags	@""
	.align	16
.nv.shared._Z35group_norm_nhwc_bwd_one_pass_kernelI11Bf16IOBf16WLi128ELi16ELi256EEv26Group_norm_nhwc_bwd_params:
	.zero		5216


//--------------------- .nv.shared._Z35group_norm_nhwc_bwd_one_pass_kernelI11Bf16IOBf16WLi256ELi16ELi256EEv26Group_norm_nhwc_bwd_params --------------------------
	.section	.nv.shared._Z35group_norm_nhwc_bwd_one_pass_kernelI11Bf16IOBf16WLi256ELi16ELi256EEv26Group_norm_nhwc_bwd_params,"aw",@nobits
	.sectionflags	@""
	.align	16
.nv.shared._Z35group_norm_nhwc_bwd_one_pass_kernelI11Bf16IOBf16WLi256ELi16ELi256EEv26Group_norm_nhwc_bwd_params:
	.zero		5216


//--------------------- .nv.shared._Z35group_norm_nhwc_bwd_one_pass_kernelI11Bf16IOBf16WLi512ELi16ELi256EEv26Group_norm_nhwc_bwd_params --------------------------
	.section	.nv.shared._Z35group_norm_nhwc_bwd_one_pass_kernelI11Bf16IOBf16WLi512ELi16ELi256EEv26Group_norm_nhwc_bwd_params,"aw",@nobits
	.sectionflags	@""
	.align	16
.nv.shared._Z35group_norm_nhwc_bwd_one_pass_kernelI11Bf16IOBf16WLi512ELi16ELi256EEv26Group_norm_nhwc_bwd_params:
	.zero		5216


//--------------------- .nv.shared._Z35group_norm_nhwc_bwd_one_pass_kernelI11Bf16IOFp16WLi64ELi16ELi256EEv26Group_norm_nhwc_bwd_params --------------------------
	.section	.nv.shared._Z35group_norm_nhwc_bwd_one_pass_kernelI11Bf16IOFp16WLi64ELi16ELi256EEv26Group_norm_nhwc_bwd_params,"aw",@nobits
	.sectionflags	@""
	.align	16
.nv.shared._Z35group_norm_nhwc_bwd_one_pass_kernelI11Bf16IOFp16WLi64ELi16ELi256EEv26Group_norm_nhwc_bwd_params:
	.zero		5216


//--------------------- .nv.shared._Z35group_norm_nhwc_bwd_one_pass_kernelI11Bf16IOFp16WLi128ELi16ELi256EEv26Group_norm_nhwc_bwd_params --------------------------
	.section	.nv.shared._Z35group_norm_nhwc_bwd_one_pass_kernelI11Bf16IOFp16WLi128ELi16ELi256EEv26Group_norm_nhwc_bwd_params,"aw",@nobits
	.sectionflags	@""
	.align	16
.nv.shared._Z35group_norm_nhwc_bwd_one_pass_kernelI11Bf16IOFp16WLi128ELi16ELi256EEv26Group_norm_nhwc_bwd_params:
	.zero		5216


//--------------------- .nv.shared._Z35group_norm_nhwc_bwd_one_pass_kernelI11Bf16IOFp16WLi256ELi16ELi256EEv26Group_norm_nhwc_bwd_params --------------------------
	.section	.nv.shared._Z35group_norm_nhwc_bwd_one_pass_kernelI11Bf16IOFp16WLi256ELi16ELi256EEv26Group_norm_nhwc_bwd_params,"aw",@nobits
	.sectionflags	@""
	.align	16
.nv.shared._Z35group_norm_nhwc_bwd_one_pass_kernelI11Bf16IOFp16WLi256ELi16ELi256EEv26Group_norm_nhwc_bwd_params:
	.zero		5216


//--------------------- .nv.shared._Z35group_norm_nhwc_bwd_one_pass_kernelI11Bf16IOFp16WLi512ELi16ELi256EEv26Group_norm_nhwc_bwd_params --------------------------
	.section	.nv.shared._Z35group_norm_nhwc_bwd_one_pass_kernelI11Bf16IOFp16WLi512ELi16ELi256EEv26Group_norm_nhwc_bwd_params,"aw",@nobits
	.sectionflags	@""
	.align	16
.nv.shared._Z35group_norm_nhwc_bwd_one_pass_kernelI11Bf16IOFp16WLi512ELi16ELi256EEv26Group_norm_nhwc_bwd_params:
	.zero		5216


//--------------------- .nv.shared._Z35group_norm_nhwc_bwd_one_pass_kernelI11Fp16IOFp32WLi64ELi16ELi256EEv26Group_norm_nhwc_bwd_params --------------------------
	.section	.nv.shared._Z35group_norm_nhwc_bwd_one_pass_kernelI11Fp16IOFp32WLi64ELi16ELi256EEv26Group_norm_nhwc_bwd_params,"aw",@nobits
	.sectionflags	@""
	.align	16
.nv.shared._Z35group_norm_nhwc_bwd_one_pass_kernelI11Fp16IOFp32WLi64ELi16ELi256EEv26Group_norm_nhwc_bwd_params:
	.zero		5216


//--------------------- .nv.shared._Z35group_norm_nhwc_bwd_one_pass_kernelI11Fp16IOFp32WLi128ELi16ELi256EEv26Group_norm_nhwc_bwd_params --------------------------
	.section	.nv.shared._Z35group_norm_nhwc_bwd_one_pass_kernelI11Fp16IOFp32WLi128ELi16ELi256EEv26Group_norm_nhwc_bwd_params,"aw",@nobits
	.sectionflags	@""
	.align	16
.nv.shared._Z35group_norm_nhwc_bwd_one_pass_kernelI11Fp16IOFp32WLi128ELi16ELi256EEv26Group_norm_nhwc_bwd_params:
	.zero		5216


//--------------------- .nv.shared._Z35group_norm_nhwc_bwd_one_pass_kernelI11Fp16IOFp32WLi256ELi16ELi256EEv26Group_norm_nhwc_bwd_params --------------------------
	.section	.nv.shared._Z35group_norm_nhwc_bwd_one_pass_kernelI11Fp16IOFp32WLi256ELi16ELi256EEv26Group_norm_nhwc_bwd_params,"aw",@nobits
	.sectionflags	@""
	.align	16
.nv.shared._Z35group_norm_nhwc_bwd_one_pass_kernelI11Fp16IOFp32WLi256ELi16ELi256EEv26Group_norm_nhwc_bwd_params:
	.zero		5216


//--------------------- .nv.shared._Z35group_norm_nhwc_bwd_one_pass_kernelI11Fp16IOFp32WLi512ELi16ELi256EEv26Group_norm_nhwc_bwd_params --------------------------
	.section	.nv.shared._Z35group_norm_nhwc_bwd_one_pass_kernelI11Fp16IOFp32WLi512ELi16ELi256EEv26Group_norm_nhwc_bwd_params,"aw",@nobits
	.sectionflags	@""
	.align	16
.nv.shared._Z35group_norm_nhwc_bwd_one_pass_kernelI11Fp16IOFp32WLi512ELi16ELi256EEv26Group_norm_nhwc_bwd_params:
	.zero		5216


//--------------------- .nv.shared._Z35group_norm_nhwc_bwd_one_pass_kernelI11Fp16IOBf16WLi64ELi16ELi256EEv26Group_norm_nhwc_bwd_params --------------------------
	.section	.nv.shared._Z35group_norm_nhwc_bwd_one_pass_kernelI11Fp16IOBf16WLi64ELi16ELi256EEv26Group_norm_nhwc_bwd_params,"aw",@nobits
	.sectionflags	@""
	.align	16
.nv.shared._Z35group_norm_nhwc_bwd_one_pass_kernelI11Fp16IOBf16WLi64ELi16ELi256EEv26Group_norm_nhwc_bwd_params:
	.zero		5216


//--------------------- .nv.shared._Z35group_norm_nhwc_bwd_one_pass_kernelI11Fp16IOBf16WLi128ELi16ELi256EEv26Group_norm_nhwc_bwd_params --------------------------
	.section	.nv.shared._Z35group_norm_nhwc_bwd_one_pass_kernelI11Fp16IOBf16WLi128ELi16ELi256EEv26Group_norm_nhwc_bwd_params,"aw",@nobits
	.sectionflags	@""
	.align	16
.nv.shared._Z35group_norm_nhwc_bwd_one_pass_kernelI11Fp16IOBf16WLi128ELi16ELi256EEv26Group_norm_nhwc_bwd_params:
	.zero		5216


//--------------------- .nv.shared._Z35group_norm_nhwc_bwd_one_pass_kernelI11Fp16IOBf16WLi256ELi16ELi256EEv26Group_norm_nhwc_bwd_params --------------------------
	.section	.nv.shared._Z35group_norm_nhwc_bwd_one_pass_kernelI11Fp16IOBf16WLi256ELi16ELi256EEv26Group_norm_nhwc_bwd_params,"aw",@nobits
	.sectionflags	@""
	.align	16
.nv.shared._Z35group_norm_nhwc_bwd_one_pass_kernelI11Fp16IOBf16WLi256ELi16ELi256EEv26Group_norm_nhwc_bwd_params:
	.zero		5216


//--------------------- .nv.shared._Z35group_norm_nhwc_bwd_one_pass_kernelI11Fp16IOBf16WLi512ELi16ELi256EEv26Group_norm_nhwc_bwd_params --------------------------
	.section	.nv.shared._Z35group_norm_nhwc_bwd_one_pass_kernelI11Fp16IOBf16WLi512ELi16ELi256EEv26Group_norm_nhwc_bwd_params,"aw",@nobits
	.sectionflags	@""
	.align	16
.nv.shared._Z35group_norm_nhwc_bwd_one_pass_kernelI11Fp16IOBf16WLi512ELi16ELi256EEv26Group_norm_nhwc_bwd_params:
	.zero		5216


//--------------------- .nv.shared._Z35group_norm_nhwc_bwd_one_pass_kernelI11Fp16IOFp16WLi64ELi16ELi256EEv26Group_norm_nhwc_bwd_params --------------------------
	.section	.nv.shared._Z35group_norm_nhwc_bwd_one_pass_kernelI11Fp16IOFp16WLi64ELi16ELi256EEv26Group_norm_nhwc_bwd_params,"aw",@nobits
	.sectionflags	@""
	.align	16
.nv.shared._Z35group_norm_nhwc_bwd_one_pass_kernelI11Fp16IOFp16WLi64ELi16ELi256EEv26Group_norm_nhwc_bwd_params:
	.zero		5216


//--------------------- .nv.shared._Z35group_norm_nhwc_bwd_one_pass_kernelI11Fp16IOFp16WLi128ELi16ELi256EEv26Group_norm_nhwc_bwd_params --------------------------
	.section	.nv.shared._Z35group_norm_nhwc_bwd_one_pass_kernelI11Fp16IOFp16WLi128ELi16ELi256EEv26Group_norm_nhwc_bwd_params,"aw",@nobits
	.sectionflags	@""
	.align	16
.nv.shared._Z35group_norm_nhwc_bwd_one_pass_kernelI11Fp16IOFp16WLi128ELi16ELi256EEv26Group_norm_nhwc_bwd_params:
	.zero		5216


//--------------------- .nv.shared._Z35group_norm_nhwc_bwd_one_pass_kernelI11Fp16IOFp16WLi256ELi16ELi256EEv26Group_norm_nhwc_bwd_params --------------------------
	.section	.nv.shared._Z35group_norm_nhwc_bwd_one_pass_kernelI11Fp16IOFp16WLi256ELi16ELi256EEv26Group_norm_nhwc_bwd_params,"aw",@nobits
	.sectionflags	@""
	.align	16
.nv.shared._Z35group_norm_nhwc_bwd_one_pass_kernelI11Fp16IOFp16WLi256ELi16ELi256EEv26Group_norm_nhwc_bwd_params:
	.zero		5216


//--------------------- .nv.shared._Z35group_norm_nhwc_bwd_one_pass_kernelI11Fp16IOFp16WLi512ELi16ELi256EEv26Group_norm_nhwc_bwd_params --------------------------
	.section	.nv.shared._Z35group_norm_nhwc_bwd_one_pass_kernelI11Fp16IOFp16WLi512ELi16ELi256EEv26Group_norm_nhwc_bwd_params,"aw",@nobits
	.sectionflags	@""
	.align	16
.nv.shared._Z35group_norm_nhwc_bwd_one_pass_kernelI11Fp16IOFp16WLi512ELi16ELi256EEv26Group_norm_nhwc_bwd_params:
	.zero		5216


//--------------------- .nv.shared._Z35group_norm_nhwc_bwd_one_pass_kernelI11Fp32IOFp32WLi64ELi16ELi256EEv26Group_norm_nhwc_bwd_params --------------------------
	.section	.nv.shared._Z35group_norm_nhwc_bwd_one_pass_kernelI11Fp32IOFp32WLi64ELi16ELi256EEv26Group_norm_nhwc_bwd_params,"aw",@nobits
	.sectionflags	@""
	.align	16
.nv.shared._Z35group_norm_nhwc_bwd_one_pass_kernelI11Fp32IOFp32WLi64ELi16ELi256EEv26Group_norm_nhwc_bwd_params:
	.zero		5216


//--------------------- .nv.shared._Z35group_norm_nhwc_bwd_one_pass_kernelI11Fp32IOFp32WLi128ELi16ELi256EEv26Group_norm_nhwc_bwd_params --------------------------
	.section	.nv.shared._Z35group_norm_nhwc_bwd_one_pass_kernelI11Fp32IOFp32WLi128ELi16ELi256EEv26Group_norm_nhwc_bwd_params,"aw",@nobits
	.sectionflags	@""
	.align	16
.nv.shared._Z35group_norm_nhwc_bwd_one_pass_kernelI11Fp32IOFp32WLi128ELi16ELi256EEv26Group_norm_nhwc_bwd_params:
	.zero		5216


//--------------------- .nv.shared._Z35group_norm_nhwc_bwd_one_pass_kernelI11Fp32IOFp32WLi256ELi16ELi256EEv26Group_norm_nhwc_bwd_params --------------------------
	.section	.nv.shared._Z35group_norm_nhwc_bwd_one_pass_kernelI11Fp32IOFp32WLi256ELi16ELi256EEv26Group_norm_nhwc_bwd_params,"aw",@nobits
	.sectionflags	@""
	.align	16
.nv.shared._Z35group_norm_nhwc_bwd_one_pass_kernelI11Fp32IOFp32WLi256ELi16ELi256EEv26Group_norm_nhwc_bwd_params:
	.zero		5216


//--------------------- .nv.shared._Z35group_norm_nhwc_bwd_one_pass_kernelI11Fp32IOFp32WLi512ELi16ELi256EEv26Group_norm_nhwc_bwd_params --------------------------
	.section	.nv.shared._Z35group_norm_nhwc_bwd_one_pass_kernelI11Fp32IOFp32WLi512ELi16ELi256EEv26Group_norm_nhwc_bwd_params,"aw",@nobits
	.sectionflags	@""
	.align	16
.nv.shared._Z35group_norm_nhwc_bwd_one_pass_kernelI11Fp32IOFp32WLi512ELi16ELi256EEv26Group_norm_nhwc_bwd_params:
	.zero		5216


//--------------------- .nv.shared._Z35group_norm_nhwc_bwd_one_pass_kernelI11Fp32IOBf16WLi64ELi16ELi256EEv26Group_norm_nhwc_bwd_params --------------------------
	.section	.nv.shared._Z35group_norm_nhwc_bwd_one_pass_kernelI11Fp32IOBf16WLi64ELi16ELi256EEv26Group_norm_nhwc_bwd_params,"aw",@nobits
	.sectionflags	@""
	.align	16
.nv.shared._Z35group_norm_nhwc_bwd_one_pass_kernelI11Fp32IOBf16WLi64ELi16ELi256EEv26Group_norm_nhwc_bwd_params:
	.zero		5216


//--------------------- .nv.shared._Z35group_norm_nhwc_bwd_one_pass_kernelI11Fp32IOBf16WLi128ELi16ELi256EEv26Group_norm_nhwc_bwd_params --------------------------
	.section	.nv.shared._Z35group_norm_nhwc_bwd_one_pass_kernelI11Fp32IOBf16WLi128ELi16ELi256EEv26Group_norm_nhwc_bwd_params,"aw",@nobits
	.sectionflags	@""
	.align	16
.nv.shared._Z35group_norm_nhwc_bwd_one_pass_kernelI11Fp32IOBf16WLi128ELi16ELi256EEv26Group_norm_nhwc_bwd_params:
	.zero		5216


//--------------------- .nv.shared._Z35group_norm_nhwc_bwd_one_pass_kernelI11Fp32IOBf16WLi256ELi16ELi256EEv26Group_norm_nhwc_bwd_params --------------------------
	.section	.nv.shared._Z35group_norm_nhwc_bwd_one_pass_kernelI11Fp32IOBf16WLi256ELi16ELi256EEv26Group_norm_nhwc_bwd_params,"aw",@nobits
	.sectionflags	@""
	.align	16
.nv.shared._Z35group_norm_nhwc_bwd_one_pass_kernelI11Fp32IOBf16WLi256ELi16ELi256EEv26Group_norm_nhwc_bwd_params:
	.zero		5216


//--------------------- .nv.shared._Z35group_norm_nhwc_bwd_one_pass_kernelI11Fp32IOBf16WLi512ELi16ELi256EEv26Group_norm_nhwc_bwd_params --------------------------
	.section	.nv.shared._Z35group_norm_nhwc_bwd_one_pass_kernelI11Fp32IOBf16WLi512ELi16ELi256EEv26Group_norm_nhwc_bwd_params,"aw",@nobits
	.sectionflags	@""
	.align	16
.nv.shared._Z35group_norm_nhwc_bwd_one_pass_kernelI11Fp32IOBf16WLi512ELi16ELi256EEv26Group_norm_nhwc_bwd_params:
	.zero		5216


//--------------------- .nv.shared._Z35group_norm_nhwc_bwd_one_pass_kernelI11Fp32IOFp16WLi64ELi16ELi256EEv26Group_norm_nhwc_bwd_params --------------------------
	.section	.nv.shared._Z35group_norm_nhwc_bwd_one_pass_kernelI11Fp32IOFp16WLi64ELi16ELi256EEv26Group_norm_nhwc_bwd_params,"aw",@nobits
	.sectionflags	@""
	.align	16
.nv.shared._Z35group_norm_nhwc_bwd_one_pass_kernelI11Fp32IOFp16WLi64ELi16ELi256EEv26Group_norm_nhwc_bwd_params:
	.zero		5216


//--------------------- .nv.shared._Z35group_norm_nhwc_bwd_one_pass_kernelI11Fp32IOFp16WLi128ELi16ELi256EEv26Group_norm_nhwc_bwd_params --------------------------
	.section	.nv.shared._Z35group_norm_nhwc_bwd_one_pass_kernelI11Fp32IOFp16WLi128ELi16ELi256EEv26Group_norm_nhwc_bwd_params,"aw",@nobits
	.sectionflags	@""
	.align	16
.nv.shared._Z35group_norm_nhwc_bwd_one_pass_kernelI11Fp32IOFp16WLi128ELi16ELi256EEv26Group_norm_nhwc_bwd_params:
	.zero		5216


//--------------------- .nv.shared._Z35group_norm_nhwc_bwd_one_pass_kernelI11Fp32IOFp16WLi256ELi16ELi256EEv26Group_norm_nhwc_bwd_params --------------------------
	.section	.nv.shared._Z35group_norm_nhwc_bwd_one_pass_kernelI11Fp32IOFp16WLi256ELi16ELi256EEv26Group_norm_nhwc_bwd_params,"aw",@nobits
	.sectionflags	@""
	.align	16
.nv.shared._Z35group_norm_nhwc_bwd_one_pass_kernelI11Fp32IOFp16WLi256ELi16ELi256EEv26Group_norm_nhwc_bwd_params:
	.zero		5216


//--------------------- .nv.shared._Z35group_norm_nhwc_bwd_one_pass_kernelI11Fp32IOFp16WLi512ELi16ELi256EEv26Group_norm_nhwc_bwd_params --------------------------
	.section	.nv.shared._Z35group_norm_nhwc_bwd_one_pass_kernelI11Fp32IOFp16WLi512ELi16ELi256EEv26Group_norm_nhwc_bwd_params,"aw",@nobits
	.sectionflags	@""
	.align	16
.nv.shared._Z35group_norm_nhwc_bwd_one_pass_kernelI11Fp32IOFp16WLi512ELi16ELi256EEv26Group_norm_nhwc_bwd_params:
	.zero		5216


//--------------------- .nv.shared._Z35group_norm_nhwc_fwd_one_pass_kernelI11Bf16IOFp32WLi64ELi16ELi256EEv26Group_norm_nhwc_fwd_params --------------------------
	.section	.nv.shared._Z35group_norm_nhwc_fwd_one_pass_kernelI11Bf16IOFp32WLi64ELi16ELi256EEv26Group_norm_nhwc_fwd_params,"aw",@nobits
	.sectionflags	@""
	.align	8
.nv.shared._Z35group_norm_nhwc_fwd_one_pass_kernelI11Bf16IOFp32WLi64ELi16ELi256EEv26Group_norm_nhwc_fwd_params:
	.zero		1112


//--------------------- .nv.shared._Z35group_norm_nhwc_fwd_one_pass_kernelI11Bf16IOFp32WLi128ELi16ELi256EEv26Group_norm_nhwc_fwd_params --------------------------
	.section	.nv.shared._Z35group_norm_nhwc_fwd_one_pass_kernelI11Bf16IOFp32WLi128ELi16ELi256EEv26Group_norm_nhwc_fwd_params,"aw",@nobits
	.sectionflags	@""
	.align	8
.nv.shared._Z35group_norm_nhwc_fwd_one_pass_kernelI11Bf16IOFp32WLi128ELi16ELi256EEv26Group_norm_nhwc_fwd_params:
	.zero		1112


//--------------------- .nv.shared._Z35group_norm_nhwc_fwd_one_pass_kernelI11Bf16IOFp32WLi256ELi16ELi256EEv26Group_norm_nhwc_fwd_params --------------------------
	.section	.nv.shared._Z35group_norm_nhwc_fwd_one_pass_kernelI11Bf16IOFp32WLi256ELi16ELi256EEv26Group_norm_nhwc_fwd_params,"aw",@nobits
	.sectionflags	@""
	.align	8
.nv.shared._Z35group_norm_nhwc_fwd_one_pass_kernelI11Bf16IOFp32WLi256ELi16ELi256EEv26Group_norm_nhwc_fwd_params:
	.zero		1112


//--------------------- .nv.shared._Z35group_norm_nhwc_fwd_one_pass_kernelI11Bf16IOFp32WLi512ELi16ELi256EEv26Group_norm_nhwc_fwd_params --------------------------
	.section	.nv.shared._Z35group_norm_nhwc_fwd_one_pass_kernelI11Bf16IOFp32WLi512ELi16ELi256EEv26Group_norm_nhwc_fwd_params,"aw",@nobits
	.sectionflags	@""
	.align	8
.nv.shared._Z35group_norm_nhwc_fwd_one_pass_kernelI11Bf16IOFp32WLi512ELi16ELi256EEv26Group_norm_nhwc_fwd_params:
	.zero		1112


//--------------------- .nv.shared._Z35group_norm_nhwc_fwd_one_pass_kernelI11Bf16IOBf16WLi64ELi16ELi256EEv26Group_norm_nhwc_fwd_params --------------------------
	.section	.nv.shared._Z35group_norm_nhwc_fwd_one_pass_kernelI11Bf16IOBf16WLi64ELi16ELi256EEv26Group_norm_nhwc_fwd_params,"aw",@nobits
	.sectionflags	@""
	.align	8
.nv.shared._Z35group_norm_nhwc_fwd_one_pass_kernelI11Bf16IOBf16WLi64ELi16ELi256EEv26Group_norm_nhwc_fwd_params:
	.zero		1112


//--------------------- .nv.shared._Z35group_norm_nhwc_fwd_one_pass_kernelI11Bf16IOBf16WLi128ELi16ELi256EEv26Group_norm_nhwc_fwd_params --------------------------
	.section	.nv.shared._Z35group_norm_nhwc_fwd_one_pass_kernelI11Bf16IOBf16WLi128ELi16ELi256EEv26Group_norm_nhwc_fwd_params,"aw",@nobits
	.sectionflags	@""
	.align	8
.nv.shared._Z35group_norm_nhwc_fwd_one_pass_kernelI11Bf16IOBf16WLi128ELi16ELi256EEv26Group_norm_nhwc_fwd_params:
	.zero		1112


//--------------------- .nv.shared._Z35group_norm_nhwc_fwd_one_pass_kernelI11Bf16IOBf16WLi256ELi16ELi256EEv26Group_norm_nhwc_fwd_params --------------------------
	.section	.nv.shared._Z35group_norm_nhwc_fwd_one_pass_kernelI11Bf16IOBf16WLi256ELi16ELi256EEv26Group_norm_nhwc_fwd_params,"aw",@nobits
	.sectionflags	@""
	.align	8
.nv.shared._Z35group_norm_nhwc_fwd_one_pass_kernelI11Bf16IOBf16WLi256ELi16ELi256EEv26Group_norm_nhwc_fwd_params:
	.zero		1112


//--------------------- .nv.shared._Z35group_norm_nhwc_fwd_one_pass_kernelI11Bf16IOBf16WLi512ELi16ELi256EEv26Group_norm_nhwc_fwd_params --------------------------
	.section	.nv.shared._Z35group_norm_nhwc_fwd_one_pass_kernelI11Bf16IOBf16WLi512ELi16ELi256EEv26Group_norm_nhwc_fwd_params,"aw",@nobits
	.sectionflags	@""
	.align	8
.nv.shared._Z35group_norm_nhwc_fwd_one_pass_kernelI11Bf16IOBf16WLi512ELi16ELi256EEv26Group_norm_nhwc_fwd_params:
	.zero		1112


//--------------------- .nv.shared._Z35group_norm_nhwc_fwd_one_pass_kernelI11Bf16IOFp16WLi64ELi16ELi256EEv26Group_norm_nhwc_fwd_params --------------------------
	.section	.nv.shared._Z35group_norm_nhwc_fwd_one_pass_kernelI11Bf16IOFp16WLi64ELi16ELi256EEv26Group_norm_nhwc_fwd_params,"aw",@nobits
	.sectionflags	@""
	.align	8
.nv.shared._Z35group_norm_nhwc_fwd_one_pass_kernelI11Bf16IOFp16WLi64ELi16ELi256EEv26Group_norm_nhwc_fwd_params:
	.zero		1112


//--------------------- .nv.shared._Z35group_norm_nhwc_fwd_one_pass_kernelI11Bf16IOFp16WLi128ELi16ELi256EEv26Group_norm_nhwc_fwd_params --------------------------
	.section	.nv.shared._Z35group_norm_nhwc_fwd_one_pass_kernelI11Bf16IOFp16WLi128ELi16ELi256EEv26Group_norm_nhwc_fwd_params,"aw",@nobits
	.sectionflags	@""
	.align	8
.nv.shared._Z35group_norm_nhwc_fwd_one_pass_kernelI11Bf16IOFp16WLi128ELi16ELi256EEv26Group_norm_nhwc_fwd_params:
	.zero		1112


//--------------------- .nv.shared._Z35group_norm_nhwc_fwd_one_pass_kernelI11Bf16IOFp16WLi256ELi16ELi256EEv26Group_norm_nhwc_fwd_params --------------------------
	.section	.nv.shared._Z35group_norm_nhwc_fwd_one_pass_kernelI11Bf16IOFp16WLi256ELi16ELi256EEv26Group_norm_nhwc_fwd_params,"aw",@nobits
	.sectionflags	@""
	.align	8
.nv.shared._Z35group_norm_nhwc_fwd_one_pass_kernelI11Bf16IOFp16WLi256ELi16ELi256EEv26Group_norm_nhwc_fwd_params:
	.zero		1112


//--------------------- .nv.shared._Z35group_norm_nhwc_fwd_one_pass_kernelI11Bf16IOFp16WLi512ELi16ELi256EEv26Group_norm_nhwc_fwd_params --------------------------
	.section	.nv.shared._Z35group_norm_nhwc_fwd_one_pass_kernelI11Bf16IOFp16WLi512ELi16ELi256EEv26Group_norm_nhwc_fwd_params,"aw",@nobits
	.sectionflags	@""
	.align	8
.nv.shared._Z35group_norm_nhwc_fwd_one_pass_kernelI11Bf16IOFp16WLi512ELi16ELi256EEv26Group_norm_nhwc_fwd_params:
	.zero		1112


//--------------------- .nv.shared._Z35group_norm_nhwc_fwd_one_pass_kernelI11Fp16IOFp32WLi64ELi16ELi256EEv26Group_norm_nhwc_fwd_params --------------------------
	.section	.nv.shared._Z35group_norm_nhwc_fwd_one_pass_kernelI11Fp16IOFp32WLi64ELi16ELi256EEv26Group_norm_nhwc_fwd_params,"aw",@nobits
	.sectionflags	@""
	.align	8
.nv.shared._Z35group_norm_nhwc_fwd_one_pass_kernelI11Fp16IOFp32WLi64ELi16ELi256EEv26Group_norm_nhwc_fwd_params:
	.zero		1112


//--------------------- .nv.shared._Z35group_norm_nhwc_fwd_one_pass_kernelI11Fp16IOFp32WLi128ELi16ELi256EEv26Group_norm_nhwc_fwd_params --------------------------
	.section	.nv.shared._Z35group_norm_nhwc_fwd_one_pass_kernelI11Fp16IOFp32WLi128ELi16ELi256EEv26Group_norm_nhwc_fwd_params,"aw",@nobits
	.sectionflags	@""
	.align	8
.nv.shared._Z35group_norm_nhwc_fwd_one_pass_kernelI11Fp16IOFp32WLi128ELi16ELi256EEv26Group_norm_nhwc_fwd_params:
	.zero		1112


//--------------------- .nv.shared._Z35group_norm_nhwc_fwd_one_pass_kernelI11Fp16IOFp32WLi256ELi16ELi256EEv26Group_norm_nhwc_fwd_params --------------------------
	.section	.nv.shared._Z35group_norm_nhwc_fwd_one_pass_kernelI11Fp16IOFp32WLi256ELi16ELi256EEv26Group_norm_nhwc_fwd_params,"aw",@nobits
	.sectionflags	@""
	.align	8
.nv.shared._Z35group_norm_nhwc_fwd_one_pass_kernelI11Fp16IOFp32WLi256ELi16ELi256EEv26Group_norm_nhwc_fwd_params:
	.zero		1112


//--------------------- .nv.shared._Z35group_norm_nhwc_fwd_one_pass_kernelI11Fp16IOFp32WLi512ELi16ELi256EEv26Group_norm_nhwc_fwd_params --------------------------
	.section	.nv.shared._Z35group_norm_nhwc_fwd_one_pass_kernelI11Fp16IOFp32WLi512ELi16ELi256EEv26Group_norm_nhwc_fwd_params,"aw",@nobits
	.sectionflags	@""
	.align	8
.nv.shared._Z35group_norm_nhwc_fwd_one_pass_kernelI11Fp16IOFp32WLi512ELi16ELi256EEv26Group_norm_nhwc_fwd_params:
	.zero		1112


//--------------------- .nv.shared._Z35group_norm_nhwc_fwd_one_pass_kernelI11Fp16IOBf16WLi64ELi16ELi256EEv26Group_norm_nhwc_fwd_params --------------------------
	.section	.nv.shared._Z35group_norm_nhwc_fwd_one_pass_kernelI11Fp16IOBf16WLi64ELi16ELi256EEv26Group_norm_nhwc_fwd_params,"aw",@nobits
	.sectionflags	@""
	.align	8
.nv.shared._Z35group_norm_nhwc_fwd_one_pass_kernelI11Fp16IOBf16WLi64ELi16ELi256EEv26Group_norm_nhwc_fwd_params:
	.zero		1112


//--------------------- .nv.shared._Z35group_norm_nhwc_fwd_one_pass_kernelI11Fp16IOBf16WLi128ELi16ELi256EEv26Group_norm_nhwc_fwd_params --------------------------
	.section	.nv.shared._Z35group_norm_nhwc_fwd_one_pass_kernelI11Fp16IOBf16WLi128ELi16ELi256EEv26Group_norm_nhwc_fwd_params,"aw",@nobits
	.sectionflags	@""
	.align	8
.nv.shared._Z35group_norm_nhwc_fwd_one_pass_kernelI11Fp16IOBf16WLi128ELi16ELi256EEv26Group_norm_nhwc_fwd_params:
	.zero		1112


//--------------------- .nv.shared._Z35group_norm_nhwc_fwd_one_pass_kernelI11Fp16IOBf16WLi256ELi16ELi256EEv26Group_norm_nhwc_fwd_params --------------------------
	.section	.nv.shared._Z35group_norm_nhwc_fwd_one_pass_kernelI11Fp16IOBf16WLi256ELi16ELi256EEv26Group_norm_nhwc_fwd_params,"aw",@nobits
	.sectionflags	@""
	.align	8
.nv.shared._Z35group_norm_nhwc_fwd_one_pass_kernelI11Fp16IOBf16WLi256ELi16ELi256EEv26Group_norm_nhwc_fwd_params:
	.zero		1112


//--------------------- .nv.shared._Z35group_norm_nhwc_fwd_one_pass_kernelI11Fp16IOBf16WLi512ELi16ELi256EEv26Group_norm_nhwc_fwd_params --------------------------
	.section	.nv.shared._Z35group_norm_nhwc_fwd_one_pass_kernelI11Fp16IOBf16WLi512ELi16ELi256EEv26Group_norm_nhwc_fwd_params,"aw",@nobits
	.sectionflags	@""
	.align	8
.nv.shared._Z35group_norm_nhwc_fwd_one_pass_kernelI11Fp16IOBf16WLi512ELi16ELi256EEv26Group_norm_nhwc_fwd_params:
	.zero		1112


//--------------------- .nv.shared._Z35group_norm_nhwc_fwd_one_pass_kernelI11Fp16IOFp16WLi64ELi16ELi256EEv26Group_norm_nhwc_fwd_params --------------------------
	.section	.nv.shared._Z35group_norm_nhwc_fwd_one_pass_kernelI11Fp16IOFp16WLi64ELi16ELi256EEv26Group_norm_nhwc_fwd_params,"aw",@nobits
	.sectionflags	@""
	.align	8
.nv.shared._Z35group_norm_nhwc_fwd_one_pass_kernelI11Fp16IOFp16WLi64ELi16ELi256EEv26Group_norm_nhwc_fwd_params:
	.zero		1112


//--------------------- .nv.shared._Z35group_norm_nhwc_fwd_one_pass_kernelI11Fp16IOFp16WLi128ELi16ELi256EEv26Group_norm_nhwc_fwd_params --------------------------
	.section	.nv.shared._Z35group_norm_nhwc_fwd_one_pass_kernelI11Fp16IOFp16WLi128ELi16ELi256EEv26Group_norm_nhwc_fwd_params,"aw",@nobits
	.sectionflags	@""
	.align	8
.nv.shared._Z35group_norm_nhwc_fwd_one_pass_kernelI11Fp16IOFp16WLi128ELi16ELi256EEv26Group_norm_nhwc_fwd_params:
	.zero		1112


//--------------------- .nv.shared._Z35group_norm_nhwc_fwd_one_pass_kernelI11Fp16IOFp16WLi256ELi16ELi256EEv26Group_norm_nhwc_fwd_params --------------------------
	.section	.nv.shared._Z35group_norm_nhwc_fwd_one_pass_kernelI11Fp16IOFp16WLi256ELi16ELi256EEv26Group_norm_nhwc_fwd_params,"aw",@nobits
	.sectionflags	@""
	.align	8
.nv.shared._Z35group_norm_nhwc_fwd_one_pass_kernelI11Fp16IOFp16WLi256ELi16ELi256EEv26Group_norm_nhwc_fwd_params:
	.zero		1112


//--------------------- .nv.shared._Z35group_norm_nhwc_fwd_one_pass_kernelI11Fp16IOFp16WLi512ELi16ELi256EEv26Group_norm_nhwc_fwd_params --------------------------
	.section	.nv.shared._Z35group_norm_nhwc_fwd_one_pass_kernelI11Fp16IOFp16WLi512ELi16ELi256EEv26Group_norm_nhwc_fwd_params,"aw",@nobits
	.sectionflags	@""
	.align	8
.nv.shared._Z35group_norm_nhwc_fwd_one_pass_kernelI11Fp16IOFp16WLi512ELi16ELi256EEv26Group_norm_nhwc_fwd_params:
	.zero		1112


//--------------------- .nv.shared._Z35group_norm_nhwc_fwd_one_pass_kernelI11Fp32IOFp32WLi64ELi16ELi256EEv26Group_norm_nhwc_fwd_params --------------------------
	.section	.nv.shared._Z35group_norm_nhwc_fwd_one_pass_kernelI11Fp32IOFp32WLi64ELi16ELi256EEv26Group_norm_nhwc_fwd_params,"aw",@nobits
	.sectionflags	@""
	.align	8
.nv.shared._Z35group_norm_nhwc_fwd_one_pass_kernelI11Fp32IOFp32WLi64ELi16ELi256EEv26Group_norm_nhwc_fwd_params:
	.zero		1112


//--------------------- .nv.shared._Z35group_norm_nhwc_fwd_one_pass_kernelI11Fp32IOFp32WLi128ELi16ELi256EEv26Group_norm_nhwc_fwd_params --------------------------
	.section	.nv.shared._Z35group_norm_nhwc_fwd_one_pass_kernelI11Fp32IOFp32WLi128ELi16ELi256EEv26Group_norm_nhwc_fwd_params,"aw",@nobits
	.sectionflags	@""
	.align	8
.nv.shared._Z35group_norm_nhwc_fwd_one_pass_kernelI11Fp32IOFp32WLi128ELi16ELi256EEv26Group_norm_nhwc_fwd_params:
	.zero		1112


//--------------------- .nv.shared._Z35group_norm_nhwc_fwd_one_pass_kernelI11Fp32IOFp32WLi256ELi16ELi256EEv26Group_norm_nhwc_fwd_params --------------------------
	.section	.nv.shared._Z35group_norm_nhwc_fwd_one_pass_kernelI11Fp32IOFp32WLi256ELi16ELi256EEv26Group_norm_nhwc_fwd_params,"aw",@nobits
	.sectionflags	@""
	.align	8
.nv.shared._Z35group_norm_nhwc_fwd_one_pass_kernelI11Fp32IOFp32WLi256ELi16ELi256EEv26Group_norm_nhwc_fwd_params:
	.zero		1112


//--------------------- .nv.shared._Z35group_norm_nhwc_fwd_one_pass_kernelI11Fp32IOFp32WLi512ELi16ELi256EEv26Group_norm_nhwc_fwd_params --------------------------
	.section	.nv.shared._Z35group_norm_nhwc_fwd_one_pass_kernelI11Fp32IOFp32WLi512ELi16ELi256EEv26Group_norm_nhwc_fwd_params,"aw",@nobits
	.sectionflags	@""
	.align	8
.nv.shared._Z35group_norm_nhwc_fwd_one_pass_kernelI11Fp32IOFp32WLi512ELi16ELi256EEv26Group_norm_nhwc_fwd_params:
	.zero		1112


//--------------------- .nv.shared._Z35group_norm_nhwc_fwd_one_pass_kernelI11Fp32IOBf16WLi64ELi16ELi256EEv26Group_norm_nhwc_fwd_params --------------------------
	.section	.nv.shared._Z35group_norm_nhwc_fwd_one_pass_kernelI11Fp32IOBf16WLi64ELi16ELi256EEv26Group_norm_nhwc_fwd_params,"aw",@nobits
	.sectionflags	@""
	.align	8
.nv.shared._Z35group_norm_nhwc_fwd_one_pass_kernelI11Fp32IOBf16WLi64ELi16ELi256EEv26Group_norm_nhwc_fwd_params:
	.zero		1112


//--------------------- .nv.shared._Z35group_norm_nhwc_fwd_one_pass_kernelI11Fp32IOBf16WLi128ELi16ELi256EEv26Group_norm_nhwc_fwd_params --------------------------
	.section	.nv.shared._Z35group_norm_nhwc_fwd_one_pass_kernelI11Fp32IOBf16WLi128ELi16ELi256EEv26Group_norm_nhwc_fwd_params,"aw",@nobits
	.sectionflags	@""
	.align	8
.nv.shared._Z35group_norm_nhwc_fwd_one_pass_kernelI11Fp32IOBf16WLi128ELi16ELi256EEv26Group_norm_nhwc_fwd_params:
	.zero		1112


//--------------------- .nv.shared._Z35group_norm_nhwc_fwd_one_pass_kernelI11Fp32IOBf16WLi256ELi16ELi256EEv26Group_norm_nhwc_fwd_params --------------------------
	.section	.nv.shared._Z35group_norm_nhwc_fwd_one_pass_kernelI11Fp32IOBf16WLi256ELi16ELi256EEv26Group_norm_nhwc_fwd_params,"aw",@nobits
	.sectionflags	@""
	.align	8
.nv.shared._Z35group_norm_nhwc_fwd_one_pass_kernelI11Fp32IOBf16WLi256ELi16ELi256EEv26Group_norm_nhwc_fwd_params:
	.zero		1112


//--------------------- .nv.shared._Z35group_norm_nhwc_fwd_one_pass_kernelI11Fp32IOBf16WLi512ELi16ELi256EEv26Group_norm_nhwc_fwd_params --------------------------
	.section	.nv.shared._Z35group_norm_nhwc_fwd_one_pass_kernelI11Fp32IOBf16WLi512ELi16ELi256EEv26Group_norm_nhwc_fwd_params,"aw",@nobits
	.sectionflags	@""
	.align	8
.nv.shared._Z35group_norm_nhwc_fwd_one_pass_kernelI11Fp32IOBf16WLi512ELi16ELi256EEv26Group_norm_nhwc_fwd_params:
	.zero		1112


//--------------------- .nv.shared._Z35group_norm_nhwc_fwd_one_pass_kernelI11Fp32IOFp16WLi64ELi16ELi256EEv26Group_norm_nhwc_fwd_params --------------------------
	.section	.nv.shared._Z35group_norm_nhwc_fwd_one_pass_kernelI11Fp32IOFp16WLi64ELi16ELi256EEv26Group_norm_nhwc_fwd_params,"aw",@nobits
	.sectionflags	@""
	.align	8
.nv.shared._Z35group_norm_nhwc_fwd_one_pass_kernelI11Fp32IOFp16WLi64ELi16ELi256EEv26Group_norm_nhwc_fwd_params:
	.zero		1112


//--------------------- .nv.shared._Z35group_norm_nhwc_fwd_one_pass_kernelI11Fp32IOFp16WLi128ELi16ELi256EEv26Group_norm_nhwc_fwd_params --------------------------
	.section	.nv.shared._Z35group_norm_nhwc_fwd_one_pass_kernelI11Fp32IOFp16WLi128ELi16ELi256EEv26Group_norm_nhwc_fwd_params,"aw",@nobits
	.sectionflags	@""
	.align	8
.nv.shared._Z35group_norm_nhwc_fwd_one_pass_kernelI11Fp32IOFp16WLi128ELi16ELi256EEv26Group_norm_nhwc_fwd_params:
	.zero		1112


//--------------------- .nv.shared._Z35group_norm_nhwc_fwd_one_pass_kernelI11Fp32IOFp16WLi256ELi16ELi256EEv26Group_norm_nhwc_fwd_params --------------------------
	.section	.nv.shared._Z35group_norm_nhwc_fwd_one_pass_kernelI11Fp32IOFp16WLi256ELi16ELi256EEv26Group_norm_nhwc_fwd_params,"aw",@nobits
	.sectionflags	@""
	.align	8
.nv.shared._Z35group_norm_nhwc_fwd_one_pass_kernelI11Fp32IOFp16WLi256ELi16ELi256EEv26Group_norm_nhwc_fwd_params:
	.zero		1112


//--------------------- .nv.shared._Z35group_norm_nhwc_fwd_one_pass_kernelI11Fp32IOFp16WLi512ELi16ELi256EEv26Group_norm_nhwc_fwd_params --------------------------
	.section	.nv.shared._Z35group_norm_nhwc_fwd_one_pass_kernelI11Fp32IOFp16WLi512ELi16ELi256EEv26Group_norm_nhwc_fwd_params,"aw",@nobits
	.sectionflags	@""
	.align	8
.nv.shared._Z35group_norm_nhwc_fwd_one_pass_kernelI11Fp32IOFp16WLi512ELi16ELi256EEv26Group_norm_nhwc_fwd_params:
	.zero		1112


//--------------------- .nv.constant0._ZN3cub17CUB_300001_SM_9006detail11EmptyKernelIvEEvv --------------------------
	.section	.nv.constant0._ZN3cub17CUB_300001_SM_9006detail11EmptyKernelIvEEvv,"a",@progbits
	.sectionflags	@""
	.align	4
.nv.constant0._ZN3cub17CUB_300001_SM_9006detail11EmptyKernelIvEEvv:
	.zero		528


//--------------------- .nv.constant0._Z35group_norm_nhwc_bwd_one_pass_kernelI11Bf16IOFp32WLi64ELi16ELi256EEv26Group_norm_nhwc_bwd_params --------------------------
	.section	.nv.constant0._Z35group_norm_nhwc_bwd_one_pass_kernelI11Bf16IOFp32WLi64ELi16ELi256EEv26Group_norm_nhwc_bwd_params,"a",@progbits
	.sectionflags	@""
	.align	4
.nv.constant0._Z35group_norm_nhwc_bwd_one_pass_kernelI11Bf16IOFp32WLi64ELi16ELi256EEv26Group_norm_nhwc_bwd_params:
	.zero		712


//--------------------- .nv.constant0._Z35group_norm_nhwc_bwd_one_pass_kernelI11Bf16IOFp32WLi128ELi16ELi256EEv26Group_norm_nhwc_bwd_params --------------------------
	.section	.nv.constant0._Z35group_norm_nhwc_bwd_one_pass_kernelI11Bf16IOFp32WLi128ELi16ELi256EEv26Group_norm_nhwc_bwd_params,"a",@progbits
	.sectionflags	@""
	.align	4
.nv.constant0._Z35group_norm_nhwc_bwd_one_pass_kernelI11Bf16IOFp32WLi128ELi16ELi256EEv26Group_norm_nhwc_bwd_params:
	.zero		712


//--------------------- .nv.constant0._Z35group_norm_nhwc_bwd_one_pass_kernelI11Bf16IOFp32WLi256ELi16ELi256EEv26Group_norm_nhwc_bwd_params --------------------------
	.section	.nv.constant0._Z35group_norm_nhwc_bwd_one_pass_kernelI11Bf16IOFp32WLi256ELi16ELi256EEv26Group_norm_nhwc_bwd_params,"a",@progbits
	.sectionflags	@""
	.align	4
.nv.constant0._Z35group_norm_nhwc_bwd_one_pass_kernelI11Bf16IOFp32WLi256ELi16ELi256EEv26Group_norm_nhwc_bwd_params:
	.zero		712


//--------------------- .nv.constant0._Z35group_norm_nhwc_bwd_one_pass_kernelI11Bf16IOFp32WLi512ELi16ELi256EEv26Group_norm_nhwc_bwd_params --------------------------
	.section	.nv.constant0._Z35group_norm_nhwc_bwd_one_pass_kernelI11Bf16IOFp32WLi512ELi16ELi256EEv26Group_norm_nhwc_bwd_params,"a",@progbits
	.sectionflags	@""
	.align	4
.nv.constant0._Z35group_norm_nhwc_bwd_one_pass_kernelI11Bf16IOFp32WLi512ELi16ELi256EEv26Group_norm_nhwc_bwd_params:
	.zero		712


//--------------------- .nv.constant0._Z35group_norm_nhwc_bwd_one_pass_kernelI11Bf16IOBf16WLi64ELi16ELi256EEv26Group_norm_nhwc_bwd_params --------------------------
	.section	.nv.constant0._Z35group_norm_nhwc_bwd_one_pass_kernelI11Bf16IOBf16WLi64ELi16ELi256EEv26Group_norm_nhwc_bwd_params,"a",@progbits
	.sectionflags	@""
	.align	4
.nv.constant0._Z35group_norm_nhwc_bwd_one_pass_kernelI11Bf16IOBf16WLi64ELi16ELi256EEv26Group_norm_nhwc_bwd_params:
	.zero		712


//--------------------- .nv.constant0._Z35group_norm_nhwc_bwd_one_pass_kernelI11Bf16IOBf16WLi128ELi16ELi256EEv26Group_norm_nhwc_bwd_params --------------------------
	.section	.nv.constant0._Z35group_norm_nhwc_bwd_one_pass_kernelI11Bf16IOBf16WLi128ELi16ELi256EEv26Group_norm_nhwc_bwd_params,"a",@progbits
	.sectionflags	@""
	.align	4
.nv.constant0._Z35group_norm_nhwc_bwd_one_pass_kernelI11Bf16IOBf16WLi128ELi16ELi256EEv26Group_norm_nhwc_bwd_params:
	.zero		712


//--------------------- .nv.constant0._Z35group_norm_nhwc_bwd_one_pass_kernelI11Bf16IOBf16WLi256ELi16ELi256EEv26Group_norm_nhwc_bwd_params --------------------------
	.section	.nv.constant0._Z35group_norm_nhwc_bwd_one_pass_kernelI11Bf16IOBf16WLi256ELi16ELi256EEv26Group_norm_nhwc_bwd_params,"a",@progbits
	.sectionflags	@""
	.align	4
.nv.constant0._Z35group_norm_nhwc_bwd_one_pass_kernelI11Bf16IOBf16WLi256ELi16ELi256EEv26Group_norm_nhwc_bwd_params:
	.zero		712


//--------------------- .nv.constant0._Z35group_norm_nhwc_bwd_one_pass_kernelI11Bf16IOBf16WLi512ELi16ELi256EEv26Group_norm_nhwc_bwd_params --------------------------
	.section	.nv.constant0._Z35group_norm_nhwc_bwd_one_pass_kernelI11Bf16IOBf16WLi512ELi16ELi256EEv26Group_norm_nhwc_bwd_params,"a",@progbits
	.sectionflags	@""
	.align	4
.nv.constant0._Z35group_norm_nhwc_bwd_one_pass_kernelI11Bf16IOBf16WLi512ELi16ELi256EEv26Group_norm_nhwc_bwd_params:
	.zero		712


//--------------------- .nv.constant0._Z35group_norm_nhwc_bwd_one_pass_kernelI11Bf16IOFp16WLi64ELi16ELi256EEv26Group_norm_nhwc_bwd_params --------------------------
	.section	.nv.constant0._Z35group_norm_nhwc_bwd_one_pass_kernelI11Bf16IOFp16WLi64ELi16ELi256EEv26Group_norm_nhwc_bwd_params,"a",@progbits
	.sectionflags	@""
	.align	4
.nv.constant0._Z35group_norm_nhwc_bwd_one_pass_kernelI11Bf16IOFp16WLi64ELi16ELi256EEv26Group_norm_nhwc_bwd_params:
	.zero		712


//--------------------- .nv.constant0._Z35group_norm_nhwc_bwd_one_pass_kernelI11Bf16IOFp16WLi128ELi16ELi256EEv26Group_norm_nhwc_bwd_params --------------------------
	.section	.nv.constant0._Z35group_norm_nhwc_bwd_one_pass_kernelI11Bf16IOFp16WLi128ELi16ELi256EEv26Group_norm_nhwc_bwd_params,"a",@progbits
	.sectionflags	@""
	.align	4
.nv.constant0._Z35group_norm_nhwc_bwd_one_pass_kernelI11Bf16IOFp16WLi128ELi16ELi256EEv26Group_norm_nhwc_bwd_params:
	.zero		712


//--------------------- .nv.constant0._Z35group_norm_nhwc_bwd_one_pass_kernelI11Bf16IOFp16WLi256ELi16ELi256EEv26Group_norm_nhwc_bwd_params --------------------------
	.section	.nv.constant0._Z35group_norm_nhwc_bwd_one_pass_kernelI11Bf16IOFp16WLi256ELi16ELi256EEv26Group_norm_nhwc_bwd_params,"a",@progbits
	.sectionflags	@""
	.align	4
.nv.constant0._Z35group_norm_nhwc_bwd_one_pass_kernelI11Bf16IOFp16WLi256ELi16ELi256EEv26Group_norm_nhwc_bwd_params:
	.zero		712


//--------------------- .nv.constant0._Z35group_norm_nhwc_bwd_one_pass_kernelI11Bf16IOFp16WLi512ELi16ELi256EEv26Group_norm_nhwc_bwd_params --------------------------
	.section	.nv.constant0._Z35group_norm_nhwc_bwd_one_pass_kernelI11Bf16IOFp16WLi512ELi16ELi256EEv26Group_norm_nhwc_bwd_params,"a",@progbits
	.sectionflags	@""
	.align	4
.nv.constant0._Z35group_norm_nhwc_bwd_one_pass_kernelI11Bf16IOFp16WLi512ELi16ELi256EEv26Group_norm_nhwc_bwd_params:
	.zero		712


//--------------------- .nv.constant0._Z35group_norm_nhwc_bwd_one_pass_kernelI11Fp16IOFp32WLi64ELi16ELi256EEv26Group_norm_nhwc_bwd_params --------------------------
	.section	.nv.constant0._Z35group_norm_nhwc_bwd_one_pass_kernelI11Fp16IOFp32WLi64ELi16ELi256EEv26Group_norm_nhwc_bwd_params,"a",@progbits
	.sectionflags	@""
	.align	4
.nv.constant0._Z35group_norm_nhwc_bwd_one_pass_kernelI11Fp16IOFp32WLi64ELi16ELi256EEv26Group_norm_nhwc_bwd_params:
	.zero		712


//--------------------- .nv.constant0._Z35group_norm_nhwc_bwd_one_pass_kernelI11Fp16IOFp32WLi128ELi16ELi256EEv26Group_norm_nhwc_bwd_params --------------------------
	.section	.nv.constant0._Z35group_norm_nhwc_bwd_one_pass_kernelI11Fp16IOFp32WLi128ELi16ELi256EEv26Group_norm_nhwc_bwd_params,"a",@progbits
	.sectionflags	@""
	.align	4
.nv.constant0._Z35group_norm_nhwc_bwd_one_pass_kernelI11Fp16IOFp32WLi128ELi16ELi256EEv26Group_norm_nhwc_bwd_params:
	.zero		712


//--------------------- .nv.constant0._Z35group_norm_nhwc_bwd_one_pass_kernelI11Fp16IOFp32WLi256ELi16ELi256EEv26Group_norm_nhwc_bwd_params --------------------------
	.section	.nv.constant0._Z35group_norm_nhwc_bwd_one_pass_kernelI11Fp16IOFp32WLi256ELi16ELi256EEv26Group_norm_nhwc_bwd_params,"a",@progbits
	.sectionflags	@""
	.align	4
.nv.constant0._Z35group_norm_nhwc_bwd_one_pass_kernelI11Fp16IOFp32WLi256ELi16ELi256EEv26Group_norm_nhwc_bwd_params:
	.zero		712


//--------------------- .nv.constant0._Z35group_norm_nhwc_bwd_one_pass_kernelI11Fp16IOFp32WLi512ELi16ELi256EEv26Group_norm_nhwc_bwd_params --------------------------
	.section	.nv.constant0._Z35group_norm_nhwc_bwd_one_pass_kernelI11Fp16IOFp32WLi512ELi16ELi256EEv26Group_norm_nhwc_bwd_params,"a",@progbits
	.sectionflags	@""
	.align	4
.nv.constant0._Z35group_norm_nhwc_bwd_one_pass_kernelI11Fp16IOFp32WLi512ELi16ELi256EEv26Group_norm_nhwc_bwd_params:
	.zero		712


//--------------------- .nv.constant0._Z35group_norm_nhwc_bwd_one_pass_kernelI11Fp16IOBf16WLi64ELi16ELi256EEv26Group_norm_nhwc_bwd_params --------------------------
	.section	.nv.constant0._Z35group_norm_nhwc_bwd_one_pass_kernelI11Fp16IOBf16WLi64ELi16ELi256EEv26Group_norm_nhwc_bwd_params,"a",@progbits
	.sectionflags	@""
	.align	4
.nv.constant0._Z35group_norm_nhwc_bwd_one_pass_kernelI11Fp16IOBf16WLi64ELi16ELi256EEv26Group_norm_nhwc_bwd_params:
	.zero		712


//--------------------- .nv.constant0._Z35group_norm_nhwc_bwd_one_pass_kernelI11Fp16IOBf16WLi128ELi16ELi256EEv26Group_norm_nhwc_bwd_params --------------------------
	.section	.nv.constant0._Z35group_norm_nhwc_bwd_one_pass_kernelI11Fp16IOBf16WLi128ELi16ELi256EEv26Group_norm_nhwc_bwd_params,"a",@progbits
	.sectionflags	@""
	.align	4
.nv.constant0._Z35group_norm_nhwc_bwd_one_pass_kernelI11Fp16IOBf16WLi128ELi16ELi256EEv26Group_norm_nhwc_bwd_params:
	.zero		712


//--------------------- .nv.constant0._Z35group_norm_nhwc_bwd_one_pass_kernelI11Fp16IOBf16WLi256ELi16ELi256EEv26Group_norm_nhwc_bwd_params --------------------------
	.section	.nv.constant0._Z35group_norm_nhwc_bwd_one_pass_kernelI11Fp16IOBf16WLi256ELi16ELi256EEv26Group_norm_nhwc_bwd_params,"a",@progbits
	.sectionflags	@""
	.align	4
.nv.constant0._Z35group_norm_nhwc_bwd_one_pass_kernelI11Fp16IOBf16WLi256ELi16ELi256EEv26Group_norm_nhwc_bwd_params:
	.zero		712


//--------------------- .nv.constant0._Z35group_norm_nhwc_bwd_one_pass_kernelI11Fp16IOBf16WLi512ELi16ELi256EEv26Group_norm_nhwc_bwd_params --------------------------
	.section	.nv.constant0._Z35group_norm_nhwc_bwd_one_pass_kernelI11Fp16IOBf16WLi512ELi16ELi256EEv26Group_norm_nhwc_bwd_params,"a",@progbits
	.sectionflags	@""
	.align	4
.nv.constant0._Z35group_norm_nhwc_bwd_one_pass_kernelI11Fp16IOBf16WLi512ELi16ELi256EEv26Group_norm_nhwc_bwd_params:
	.zero		712


//--------------------- .nv.constant0._Z35group_norm_nhwc_bwd_one_pass_kernelI11Fp16IOFp16WLi64ELi16ELi256EEv26Group_norm_nhwc_bwd_params --------------------------
	.section	.nv.constant0._Z35group_norm_nhwc_bwd_one_pass_kernelI11Fp16IOFp16WLi64ELi16ELi256EEv26Group_norm_nhwc_bwd_params,"a",@progbits
	.sectionflags	@""
	.align	4
.nv.constant0._Z35group_norm_nhwc_bwd_one_pass_kernelI11Fp16IOFp16WLi64ELi16ELi256EEv26Group_norm_nhwc_bwd_params:
	.zero		712


//--------------------- .nv.constant0._Z35group_norm_nhwc_bwd_one_pass_kernelI11Fp16IOFp16WLi128ELi16ELi256EEv26Group_norm_nhwc_bwd_params --------------------------
	.section	.nv.constant0._Z35group_norm_nhwc_bwd_one_pass_kernelI11Fp16IOFp16WLi128ELi16ELi256EEv26Group_norm_nhwc_bwd_params,"a",@progbits
	.sectionflags	@""
	.align	4
.nv.constant0._Z35group_norm_nhwc_bwd_one_pass_kernelI11Fp16IOFp16WLi128ELi16ELi256EEv26Group_norm_nhwc_bwd_params:
	.zero		712


//--------------------- .nv.constant0._Z35group_norm_nhwc_bwd_one_pass_kernelI11Fp16IOFp16WLi256ELi16ELi256EEv26Group_norm_nhwc_bwd_params --------------------------
	.section	.nv.constant0._Z35group_norm_nhwc_bwd_one_pass_kernelI11Fp16IOFp16WLi256ELi16ELi256EEv26Group_norm_nhwc_bwd_params,"a",@progbits
	.sectionflags	@""
	.align	4
.nv.constant0._Z35group_norm_nhwc_bwd_one_pass_kernelI11Fp16IOFp16WLi256ELi16ELi256EEv26Group_norm_nhwc_bwd_params:
	.zero		712


//--------------------- .nv.constant0._Z35group_norm_nhwc_bwd_one_pass_kernelI11Fp16IOFp16WLi512ELi16ELi256EEv26Group_norm_nhwc_bwd_params --------------------------
	.section	.nv.constant0._Z35group_norm_nhwc_bwd_one_pass_kernelI11Fp16IOFp16WLi512ELi16ELi256EEv26Group_norm_nhwc_bwd_params,"a",@progbits
	.sectionflags	@""
	.align	4
.nv.constant0._Z35group_norm_nhwc_bwd_one_pass_kernelI11Fp16IOFp16WLi512ELi16ELi256EEv26Group_norm_nhwc_bwd_params:
	.zero		712


//--------------------- .nv.constant0._Z35group_norm_nhwc_bwd_one_pass_kernelI11Fp32IOFp32WLi64ELi16ELi256EEv26Group_norm_nhwc_bwd_params --------------------------
	.section	.nv.constant0._Z35group_norm_nhwc_bwd_one_pass_kernelI11Fp32IOFp32WLi64ELi16ELi256EEv26Group_norm_nhwc_bwd_params,"a",@progbits
	.sectionflags	@""
	.align	4
.nv.constant0._Z35group_norm_nhwc_bwd_one_pass_kernelI11Fp32IOFp32WLi64ELi16ELi256EEv26Group_norm_nhwc_bwd_params:
	.zero		712


//--------------------- .nv.constant0._Z35group_norm_nhwc_bwd_one_pass_kernelI11Fp32IOFp32WLi128ELi16ELi256EEv26Group_norm_nhwc_bwd_params --------------------------
	.section	.nv.constant0._Z35group_norm_nhwc_bwd_one_pass_kernelI11Fp32IOFp32WLi128ELi16ELi256EEv26Group_norm_nhwc_bwd_params,"a",@progbits
	.sectionflags	@""
	.align	4
.nv.constant0._Z35group_norm_nhwc_bwd_one_pass_kernelI11Fp32IOFp32WLi128ELi16ELi256EEv26Group_norm_nhwc_bwd_params:
	.zero		712


//--------------------- .nv.constant0._Z35group_norm_nhwc_bwd_one_pass_kernelI11Fp32IOFp32WLi256ELi16ELi256EEv26Group_norm_nhwc_bwd_params --------------------------
	.section	.nv.constant0._Z35group_norm_nhwc_bwd_one_pass_kernelI11Fp32IOFp32WLi256ELi16ELi256EEv26Group_norm_nhwc_bwd_params,"a",@progbits
	.sectionflags	@""
	.align	4
.nv.constant0._Z35group_norm_nhwc_bwd_one_pass_kernelI11Fp32IOFp32WLi256ELi16ELi256EEv26Group_norm_nhwc_bwd_params:
	.zero		712


//--------------------- .nv.constant0._Z35group_norm_nhwc_bwd_one_pass_kernelI11Fp32IOFp32WLi512ELi16ELi256EEv26Group_norm_nhwc_bwd_params --------------------------
	.section	.nv.constant0._Z35group_norm_nhwc_bwd_one_pass_kernelI11Fp32IOFp32WLi512ELi16ELi256EEv26Group_norm_nhwc_bwd_params,"a",@progbits
	.sectionflags	@""
	.align	4
.nv.constant0._Z35group_norm_nhwc_bwd_one_pass_kernelI11Fp32IOFp32WLi512ELi16ELi256EEv26Group_norm_nhwc_bwd_params:
	.zero		712


//--------------------- .nv.constant0._Z35group_norm_nhwc_bwd_one_pass_kernelI11Fp32IOBf16WLi64ELi16ELi256EEv26Group_norm_nhwc_bwd_params --------------------------
	.section	.nv.constant0._Z35group_norm_nhwc_bwd_one_pass_kernelI11Fp32IOBf16WLi64ELi16ELi256EEv26Group_norm_nhwc_bwd_params,"a",@progbits
	.sectionflags	@""
	.align	4
.nv.constant0._Z35group_norm_nhwc_bwd_one_pass_kernelI11Fp32IOBf16WLi64ELi16ELi256EEv26Group_norm_nhwc_bwd_params:
	.zero		712


//--------------------- .nv.constant0._Z35group_norm_nhwc_bwd_one_pass_kernelI11Fp32IOBf16WLi128ELi16ELi256EEv26Group_norm_nhwc_bwd_params --------------------------
	.section	.nv.constant0._Z35group_norm_nhwc_bwd_one_pass_kernelI11Fp32IOBf16WLi128ELi16ELi256EEv26Group_norm_nhwc_bwd_params,"a",@progbits
	.sectionflags	@""
	.align	4
.nv.constant0._Z35group_norm_nhwc_bwd_one_pass_kernelI11Fp32IOBf16WLi128ELi16ELi256EEv26Group_norm_nhwc_bwd_params:
	.zero		712


//--------------------- .nv.constant0._Z35group_norm_nhwc_bwd_one_pass_kernelI11Fp32IOBf16WLi256ELi16ELi256EEv26Group_norm_nhwc_bwd_params --------------------------
	.section	.nv.constant0._Z35group_norm_nhwc_bwd_one_pass_kernelI11Fp32IOBf16WLi256ELi16ELi256EEv26Group_norm_nhwc_bwd_params,"a",@progbits
	.sectionflags	@""
	.align	4
.nv.constant0._Z35group_norm_nhwc_bwd_one_pass_kernelI11Fp32IOBf16WLi256ELi16ELi256EEv26Group_norm_nhwc_bwd_params:
	.zero		712


//--------------------- .nv.constant0._Z35group_norm_nhwc_bwd_one_pass_kernelI11Fp32IOBf16WLi512ELi16ELi256EEv26Group_norm_nhwc_bwd_params --------------------------
	.section	.nv.constant0._Z35group_norm_nhwc_bwd_one_pass_kernelI11Fp32IOBf16WLi512ELi16ELi256EEv26Group_norm_nhwc_bwd_params,"a",@progbits
	.sectionflags	@""
	.align	4
.nv.constant0._Z35group_norm_nhwc_bwd_one_pass_kernelI11Fp32IOBf16WLi512ELi16ELi256EEv26Group_norm_nhwc_bwd_params:
	.zero		712


//--------------------- .nv.constant0._Z35group_norm_nhwc_bwd_one_pass_kernelI11Fp32IOFp16WLi64ELi16ELi256EEv26Group_norm_nhwc_bwd_params --------------------------
	.section	.nv.constant0._Z35group_norm_nhwc_bwd_one_pass_kernelI11Fp32IOFp16WLi64ELi16ELi256EEv26Group_norm_nhwc_bwd_params,"a",@progbits
	.sectionflags	@""
	.align	4
.nv.constant0._Z35group_norm_nhwc_bwd_one_pass_kernelI11Fp32IOFp16WLi64ELi16ELi256EEv26Group_norm_nhwc_bwd_params:
	.zero		712


//--------------------- .nv.constant0._Z35group_norm_nhwc_bwd_one_pass_kernelI11Fp32IOFp16WLi128ELi16ELi256EEv26Group_norm_nhwc_bwd_params --------------------------
	.section	.nv.constant0._Z35group_norm_nhwc_bwd_one_pass_kernelI11Fp32IOFp16WLi128ELi16ELi256EEv26Group_norm_nhwc_bwd_params,"a",@progbits
	.sectionflags	@""
	.align	4
.nv.constant0._Z35group_norm_nhwc_bwd_one_pass_kernelI11Fp32IOFp16WLi128ELi16ELi256EEv26Group_norm_nhwc_bwd_params:
	.zero		712


//--------------------- .nv.constant0._Z35group_norm_nhwc_bwd_one_pass_kernelI11Fp32IOFp16WLi256ELi16ELi256EEv26Group_norm_nhwc_bwd_params --------------------------
	.section	.nv.constant0._Z35group_norm_nhwc_bwd_one_pass_kernelI11Fp32IOFp16WLi256ELi16ELi256EEv26Group_norm_nhwc_bwd_params,"a",@progbits
	.sectionflags	@""
	.align	4
.nv.constant0._Z35group_norm_nhwc_bwd_one_pass_kernelI11Fp32IOFp16WLi256ELi16ELi256EEv26Group_norm_nhwc_bwd_params:
	.zero		712


//--------------------- .nv.constant0._Z35group_norm_nhwc_bwd_one_pass_kernelI11Fp32IOFp16WLi512ELi16ELi256EEv26Group_norm_nhwc_bwd_params --------------------------
	.section	.nv.constant0._Z35group_norm_nhwc_bwd_one_pass_kernelI11Fp32IOFp16WLi512ELi16ELi256EEv26Group_norm_nhwc_bwd_params,"a",@progbits
	.sectionflags	@""
	.align	4
.nv.constant0._Z35group_norm_nhwc_bwd_one_pass_kernelI11Fp32IOFp16WLi512ELi16ELi256EEv26Group_norm_nhwc_bwd_params:
	.zero		712


//--------------------- .nv.constant0._Z35group_norm_nhwc_fwd_one_pass_kernelI11Bf16IOFp32WLi64ELi16ELi256EEv26Group_norm_nhwc_fwd_params --------------------------
	.section	.nv.constant0._Z35group_norm_nhwc_fwd_one_pass_kernelI11Bf16IOFp32WLi64ELi16ELi256EEv26Group_norm_nhwc_fwd_params,"a",@progbits
	.sectionflags	@""
	.align	4
.nv.constant0._Z35group_norm_nhwc_fwd_one_pass_kernelI11Bf16IOFp32WLi64ELi16ELi256EEv26Group_norm_nhwc_fwd_params:
	.zero		688


//--------------------- .nv.constant0._Z35group_norm_nhwc_fwd_one_pass_kernelI11Bf16IOFp32WLi128ELi16ELi256EEv26Group_norm_nhwc_fwd_params --------------------------
	.section	.nv.constant0._Z35group_norm_nhwc_fwd_one_pass_kernelI11Bf16IOFp32WLi128ELi16ELi256EEv26Group_norm_nhwc_fwd_params,"a",@progbits
	.sectionflags	@""
	.align	4
.nv.constant0._Z35group_norm_nhwc_fwd_one_pass_kernelI11Bf16IOFp32WLi128ELi16ELi256EEv26Group_norm_nhwc_fwd_params:
	.zero		688


//--------------------- .nv.constant0._Z35group_norm_nhwc_fwd_one_pass_kernelI11Bf16IOFp32WLi256ELi16ELi256EEv26Group_norm_nhwc_fwd_params --------------------------
	.section	.nv.constant0._Z35group_norm_nhwc_fwd_one_pass_kernelI11Bf16IOFp32WLi256ELi16ELi256EEv26Group_norm_nhwc_fwd_params,"a",@progbits
	.sectionflags	@""
	.align	4
.nv.constant0._Z35group_norm_nhwc_fwd_one_pass_kernelI11Bf16IOFp32WLi256ELi16ELi256EEv26Group_norm_nhwc_fwd_params:
	.zero		688


//--------------------- .nv.constant0._Z35group_norm_nhwc_fwd_one_pass_kernelI11Bf16IOFp32WLi512ELi16ELi256EEv26Group_norm_nhwc_fwd_params --------------------------
	.section	.nv.constant0._Z35group_norm_nhwc_fwd_one_pass_kernelI11Bf16IOFp32WLi512ELi16ELi256EEv26Group_norm_nhwc_fwd_params,"a",@progbits
	.sectionflags	@""
	.align	4
.nv.constant0._Z35group_norm_nhwc_fwd_one_pass_kernelI11Bf16IOFp32WLi512ELi16ELi256EEv26Group_norm_nhwc_fwd_params:
	.zero		688


//--------------------- .nv.constant0._Z35group_norm_nhwc_fwd_one_pass_kernelI11Bf16IOBf16WLi64ELi16ELi256EEv26Group_norm_nhwc_fwd_params --------------------------
	.section	.nv.constant0._Z35group_norm_nhwc_fwd_one_pass_kernelI11Bf16IOBf16WLi64ELi16ELi256EEv26Group_norm_nhwc_fwd_params,"a",@progbits
	.sectionflags	@""
	.align	4
.nv.constant0._Z35group_norm_nhwc_fwd_one_pass_kernelI11Bf16IOBf16WLi64ELi16ELi256EEv26Group_norm_nhwc_fwd_params:
	.zero		688


//--------------------- .nv.constant0._Z35group_norm_nhwc_fwd_one_pass_kernelI11Bf16IOBf16WLi128ELi16ELi256EEv26Group_norm_nhwc_fwd_params --------------------------
	.section	.nv.constant0._Z35group_norm_nhwc_fwd_one_pass_kernelI11Bf16IOBf16WLi128ELi16ELi256EEv26Group_norm_nhwc_fwd_params,"a",@progbits
	.sectionflags	@""
	.align	4
.nv.constant0._Z35group_norm_nhwc_fwd_one_pass_kernelI11Bf16IOBf16WLi128ELi16ELi256EEv26Group_norm_nhwc_fwd_params:
	.zero		688


//--------------------- .nv.constant0._Z35group_norm_nhwc_fwd_one_pass_kernelI11Bf16IOBf16WLi256ELi16ELi256EEv26Group_norm_nhwc_fwd_params --------------------------
	.section	.nv.constant0._Z35group_norm_nhwc_fwd_one_pass_kernelI11Bf16IOBf16WLi256ELi16ELi256EEv26Group_norm_nhwc_fwd_params,"a",@progbits
	.sectionflags	@""
	.align	4
.nv.constant0._Z35group_norm_nhwc_fwd_one_pass_kernelI11Bf16IOBf16WLi256ELi16ELi256EEv26Group_norm_nhwc_fwd_params:
	.zero		688


//--------------------- .nv.constant0._Z35group_norm_nhwc_fwd_one_pass_kernelI11Bf16IOBf16WLi512ELi16ELi256EEv26Group_norm_nhwc_fwd_params --------------------------
	.section	.nv.constant0._Z35group_norm_nhwc_fwd_one_pass_kernelI11Bf16IOBf16WLi512ELi16ELi256EEv26Group_norm_nhwc_fwd_params,"a",@progbits
	.sectionflags	@""
	.align	4
.nv.constant0._Z35group_norm_nhwc_fwd_one_pass_kernelI11Bf16IOBf16WLi512ELi16ELi256EEv26Group_norm_nhwc_fwd_params:
	.zero		688


//--------------------- .nv.constant0._Z35group_norm_nhwc_fwd_one_pass_kernelI11Bf16IOFp16WLi64ELi16ELi256EEv26Group_norm_nhwc_fwd_params --------------------------
	.section	.nv.constant0._Z35group_norm_nhwc_fwd_one_pass_kernelI11Bf16IOFp16WLi64ELi16ELi256EEv26Group_norm_nhwc_fwd_params,"a",@progbits
	.sectionflags	@""
	.align	4
.nv.constant0._Z35group_norm_nhwc_fwd_one_pass_kernelI11Bf16IOFp16WLi64ELi16ELi256EEv26Group_norm_nhwc_fwd_params:
	.zero		688


//--------------------- .nv.constant0._Z35group_norm_nhwc_fwd_one_pass_kernelI11Bf16IOFp16WLi128ELi16ELi256EEv26Group_norm_nhwc_fwd_params --------------------------
	.section	.nv.constant0._Z35group_norm_nhwc_fwd_one_pass_kernelI11Bf16IOFp16WLi128ELi16ELi256EEv26Group_norm_nhwc_fwd_params,"a",@progbits
	.sectionflags	@""
	.align	4
.nv.constant0._Z35group_norm_nhwc_fwd_one_pass_kernelI11Bf16IOFp16WLi128ELi16ELi256EEv26Group_norm_nhwc_fwd_params:
	.zero		688


//--------------------- .nv.constant0._Z35group_norm_nhwc_fwd_one_pass_kernelI11Bf16IOFp16WLi256ELi16ELi256EEv26Group_norm_nhwc_fwd_params --------------------------
	.section	.nv.constant0._Z35group_norm_nhwc_fwd_one_pass_kernelI11Bf16IOFp16WLi256ELi16ELi256EEv26Group_norm_nhwc_fwd_params,"a",@progbits
	.sectionflags	@""
	.align	4
.nv.constant0._Z35group_norm_nhwc_fwd_one_pass_kernelI11Bf16IOFp16WLi256ELi16ELi256EEv26Group_norm_nhwc_fwd_params:
	.zero		688


//--------------------- .nv.constant0._Z35group_norm_nhwc_fwd_one_pass_kernelI11Bf16IOFp16WLi512ELi16ELi256EEv26Group_norm_nhwc_fwd_params --------------------------
	.section	.nv.constant0._Z35group_norm_nhwc_fwd_one_pass_kernelI11Bf16IOFp16WLi512ELi16ELi256EEv26Group_norm_nhwc_fwd_params,"a",@progbits
	.sectionflags	@""
	.align	4
.nv.constant0._Z35group_norm_nhwc_fwd_one_pass_kernelI11Bf16IOFp16WLi512ELi16ELi256EEv26Group_norm_nhwc_fwd_params:
	.zero		688


//--------------------- .nv.constant0._Z35group_norm_nhwc_fwd_one_pass_kernelI11Fp16IOFp32WLi64ELi16ELi256EEv26Group_norm_nhwc_fwd_params --------------------------
	.section	.nv.constant0._Z35group_norm_nhwc_fwd_one_pass_kernelI11Fp16IOFp32WLi64ELi16ELi256EEv26Group_norm_nhwc_fwd_params,"a",@progbits
	.sectionflags	@""
	.align	4
.nv.constant0._Z35group_norm_nhwc_fwd_one_pass_kernelI11Fp16IOFp32WLi64ELi16ELi256EEv26Group_norm_nhwc_fwd_params:
	.zero		688


//--------------------- .nv.constant0._Z35group_norm_nhwc_fwd_one_pass_kernelI11Fp16IOFp32WLi128ELi16ELi256EEv26Group_norm_nhwc_fwd_params --------------------------
	.section	.nv.constant0._Z35group_norm_nhwc_fwd_one_pass_kernelI11Fp16IOFp32WLi128ELi16ELi256EEv26Group_norm_nhwc_fwd_params,"a",@progbits
	.sectionflags	@""
	.align	4
.nv.constant0._Z35group_norm_nhwc_fwd_one_pass_kernelI11Fp16IOFp32WLi128ELi16ELi256EEv26Group_norm_nhwc_fwd_params:
	.zero		688


//--------------------- .nv.constant0._Z35group_norm_nhwc_fwd_one_pass_kernelI11Fp16IOFp32WLi256ELi16ELi256EEv26Group_norm_nhwc_fwd_params --------------------------
	.section	.nv.constant0._Z35group_norm_nhwc_fwd_one_pass_kernelI11Fp16IOFp32WLi256ELi16ELi256EEv26Group_norm_nhwc_fwd_params,"a",@progbits
	.sectionflags	@""
	.align	4
.nv.constant0._Z35group_norm_nhwc_fwd_one_pass_kernelI11Fp16IOFp32WLi256ELi16ELi256EEv26Group_norm_nhwc_fwd_params:
	.zero		688


//--------------------- .nv.constant0._Z35group_norm_nhwc_fwd_one_pass_kernelI11Fp16IOFp32WLi512ELi16ELi256EEv26Group_norm_nhwc_fwd_params --------------------------
	.section	.nv.constant0._Z35group_norm_nhwc_fwd_one_pass_kernelI11Fp16IOFp32WLi512ELi16ELi256EEv26Group_norm_nhwc_fwd_params,"a",@progbits
	.sectionflags	@""
	.align	4
.nv.constant0._Z35group_norm_nhwc_fwd_one_pass_kernelI11Fp16IOFp32WLi512ELi16ELi256EEv26Group_norm_nhwc_fwd_params:
	.zero		688


//--------------------- .nv.constant0._Z35group_norm_nhwc_fwd_one_pass_kernelI11Fp16IOBf16WLi64ELi16ELi256EEv26Group_norm_nhwc_fwd_params --------------------------
	.section	.nv.constant0._Z35group_norm_nhwc_fwd_one_pass_kernelI11Fp16IOBf16WLi64ELi16ELi256EEv26Group_norm_nhwc_fwd_params,"a",@progbits
	.sectionflags	@""
	.align	4
.nv.constant0._Z35group_norm_nhwc_fwd_one_pass_kernelI11Fp16IOBf16WLi64ELi16ELi256EEv26Group_norm_nhwc_fwd_params:
	.zero		688


//--------------------- .nv.constant0._Z35group_norm_nhwc_fwd_one_pass_kernelI11Fp16IOBf16WLi128ELi16ELi256EEv26Group_norm_nhwc_fwd_params --------------------------
	.section	.nv.constant0._Z35group_norm_nhwc_fwd_one_pass_kernelI11Fp16IOBf16WLi128ELi16ELi256EEv26Group_norm_nhwc_fwd_params,"a",@progbits
	.sectionflags	@""
	.align	4
.nv.constant0._Z35group_norm_nhwc_fwd_one_pass_kernelI11Fp16IOBf16WLi128ELi16ELi256EEv26Group_norm_nhwc_fwd_params:
	.zero		688


//--------------------- .nv.constant0._Z35group_norm_nhwc_fwd_one_pass_kernelI11Fp16IOBf16WLi256ELi16ELi256EEv26Group_norm_nhwc_fwd_params --------------------------
	.section	.nv.constant0._Z35group_norm_nhwc_fwd_one_pass_kernelI11Fp16IOBf16WLi256ELi16ELi256EEv26Group_norm_nhwc_fwd_params,"a",@progbits
	.sectionflags	@""
	.align	4
.nv.constant0._Z35group_norm_nhwc_fwd_one_pass_kernelI11Fp16IOBf16WLi256ELi16ELi256EEv26Group_norm_nhwc_fwd_params:
	.zero		688


//--------------------- .nv.constant0._Z35group_norm_nhwc_fwd_one_pass_kernelI11Fp16IOBf16WLi512ELi16ELi256EEv26Group_norm_nhwc_fwd_params --------------------------
	.section	.nv.constant0._Z35group_norm_nhwc_fwd_one_pass_kernelI11Fp16IOBf16WLi512ELi16ELi256EEv26Group_norm_nhwc_fwd_params,"a",@progbits
	.sectionflags	@""
	.align	4
.nv.constant0._Z35group_norm_nhwc_fwd_one_pass_kernelI11Fp16IOBf16WLi512ELi16ELi256EEv26Group_norm_nhwc_fwd_params:
	.zero		688


//--------------------- .nv.constant0._Z35group_norm_nhwc_fwd_one_pass_kernelI11Fp16IOFp16WLi64ELi16ELi256EEv26Group_norm_nhwc_fwd_params --------------------------
	.section	.nv.constant0._Z35group_norm_nhwc_fwd_one_pass_kernelI11Fp16IOFp16WLi64ELi16ELi256EEv26Group_norm_nhwc_fwd_params,"a",@progbits
	.sectionflags	@""
	.align	4
.nv.constant0._Z35group_norm_nhwc_fwd_one_pass_kernelI11Fp16IOFp16WLi64ELi16ELi256EEv26Group_norm_nhwc_fwd_params:
	.zero		688


//--------------------- .nv.constant0._Z35group_norm_nhwc_fwd_one_pass_kernelI11Fp16IOFp16WLi128ELi16ELi256EEv26Group_norm_nhwc_fwd_params --------------------------
	.section	.nv.constant0._Z35group_norm_nhwc_fwd_one_pass_kernelI11Fp16IOFp16WLi128ELi16ELi256EEv26Group_norm_nhwc_fwd_params,"a",@progbits
	.sectionflags	@""
	.align	4
.nv.constant0._Z35group_norm_nhwc_fwd_one_pass_kernelI11Fp16IOFp16WLi128ELi16ELi256EEv26Group_norm_nhwc_fwd_params:
	.zero		688


//--------------------- .nv.constant0._Z35group_norm_nhwc_fwd_one_pass_kernelI11Fp16IOFp16WLi256ELi16ELi256EEv26Group_norm_nhwc_fwd_params --------------------------
	.section	.nv.constant0._Z35group_norm_nhwc_fwd_one_pass_kernelI11Fp16IOFp16WLi256ELi16ELi256EEv26Group_norm_nhwc_fwd_params,"a",@progbits
	.sectionflags	@""
	.align	4
.nv.constant0._Z35group_norm_nhwc_fwd_one_pass_kernelI11Fp16IOFp16WLi256ELi16ELi256EEv26Group_norm_nhwc_fwd_params:
	.zero		688


//--------------------- .nv.constant0._Z35group_norm_nhwc_fwd_one_pass_kernelI11Fp16IOFp16WLi512ELi16ELi256EEv26Group_norm_nhwc_fwd_params --------------------------
	.section	.nv.constant0._Z35group_norm_nhwc_fwd_one_pass_kernelI11Fp16IOFp16WLi512ELi16ELi256EEv26Group_norm_nhwc_fwd_params,"a",@progbits
	.sectionflags	@""
	.align	4
.nv.constant0._Z35group_norm_nhwc_fwd_one_pass_kernelI11Fp16IOFp16WLi512ELi16ELi256EEv26Group_norm_nhwc_fwd_params:
	.zero		688


//--------------------- .nv.constant0._Z35group_norm_nhwc_fwd_one_pass_kernelI11Fp32IOFp32WLi64ELi16ELi256EEv26Group_norm_nhwc_fwd_params --------------------------
	.section	.nv.constant0._Z35group_norm_nhwc_fwd_one_pass_kernelI11Fp32IOFp32WLi64ELi16ELi256EEv26Group_norm_nhwc_fwd_params,"a",@progbits
	.sectionflags	@""
	.align	4
.nv.constant0._Z35group_norm_nhwc_fwd_one_pass_kernelI11Fp32IOFp32WLi64ELi16ELi256EEv26Group_norm_nhwc_fwd_params:
	.zero		688


//--------------------- .nv.constant0._Z35group_norm_nhwc_fwd_one_pass_kernelI11Fp32IOFp32WLi128ELi16ELi256EEv26Group_norm_nhwc_fwd_params --------------------------
	.section	.nv.constant0._Z35group_norm_nhwc_fwd_one_pass_kernelI11Fp32IOFp32WLi128ELi16ELi256EEv26Group_norm_nhwc_fwd_params,"a",@progbits
	.sectionflags	@""
	.align	4
.nv.constant0._Z35group_norm_nhwc_fwd_one_pass_kernelI11Fp32IOFp32WLi128ELi16ELi256EEv26Group_norm_nhwc_fwd_params:
	.zero		688


//--------------------- .nv.constant0._Z35group_norm_nhwc_fwd_one_pass_kernelI11Fp32IOFp32WLi256ELi16ELi256EEv26Group_norm_nhwc_fwd_params --------------------------
	.section	.nv.constant0._Z35group_norm_nhwc_fwd_one_pass_kernelI11Fp32IOFp32WLi256ELi16ELi256EEv26Group_norm_nhwc_fwd_params,"a",@progbits
	.sectionflags	@""
	.align	4
.nv.constant0._Z35group_norm_nhwc_fwd_one_pass_kernelI11Fp32IOFp32WLi256ELi16ELi256EEv26Group_norm_nhwc_fwd_params:
	.zero		688


//--------------------- .nv.constant0._Z35group_norm_nhwc_fwd_one_pass_kernelI11Fp32IOFp32WLi512ELi16ELi256EEv26Group_norm_nhwc_fwd_params --------------------------
	.section	.nv.constant0._Z35group_norm_nhwc_fwd_one_pass_kernelI11Fp32IOFp32WLi512ELi16ELi256EEv26Group_norm_nhwc_fwd_params,"a",@progbits
	.sectionflags	@""
	.align	4
.nv.constant0._Z35group_norm_nhwc_fwd_one_pass_kernelI11Fp32IOFp32WLi512ELi16ELi256EEv26Group_norm_nhwc_fwd_params:
	.zero		688


//--------------------- .nv.constant0._Z35group_norm_nhwc_fwd_one_pass_kernelI11Fp32IOBf16WLi64ELi16ELi256EEv26Group_norm_nhwc_fwd_params --------------------------
	.section	.nv.constant0._Z35group_norm_nhwc_fwd_one_pass_kernelI11Fp32IOBf16WLi64ELi16ELi256EEv26Group_norm_nhwc_fwd_params,"a",@progbits
	.sectionflags	@""
	.align	4
.nv.constant0._Z35group_norm_nhwc_fwd_one_pass_kernelI11Fp32IOBf16WLi64ELi16ELi256EEv26Group_norm_nhwc_fwd_params:
	.zero		688


//--------------------- .nv.constant0._Z35group_norm_nhwc_fwd_one_pass_kernelI11Fp32IOBf16WLi128ELi16ELi256EEv26Group_norm_nhwc_fwd_params --------------------------
	.section	.nv.constant0._Z35group_norm_nhwc_fwd_one_pass_kernelI11Fp32IOBf16WLi128ELi16ELi256EEv26Group_norm_nhwc_fwd_params,"a",@progbits
	.sectionflags	@""
	.align	4
.nv.constant0._Z35group_norm_nhwc_fwd_one_pass_kernelI11Fp32IOBf16WLi128ELi16ELi256EEv26Group_norm_nhwc_fwd_params:
	.zero		688


//--------------------- .nv.constant0._Z35group_norm_nhwc_fwd_one_pass_kernelI11Fp32IOBf16WLi256ELi16ELi256EEv26Group_norm_nhwc_fwd_params --------------------------
	.section	.nv.constant0._Z35group_norm_nhwc_fwd_one_pass_kernelI11Fp32IOBf16WLi256ELi16ELi256EEv26Group_norm_nhwc_fwd_params,"a",@progbits
	.sectionflags	@""
	.align	4
.nv.constant0._Z35group_norm_nhwc_fwd_one_pass_kernelI11Fp32IOBf16WLi256ELi16ELi256EEv26Group_norm_nhwc_fwd_params:
	.zero		688


//--------------------- .nv.constant0._Z35group_norm_nhwc_fwd_one_pass_kernelI11Fp32IOBf16WLi512ELi16ELi256EEv26Group_norm_nhwc_fwd_params --------------------------
	.section	.nv.constant0._Z35group_norm_nhwc_fwd_one_pass_kernelI11Fp32IOBf16WLi512ELi16ELi256EEv26Group_norm_nhwc_fwd_params,"a",@progbits
	.sectionflags	@""
	.align	4
.nv.constant0._Z35group_norm_nhwc_fwd_one_pass_kernelI11Fp32IOBf16WLi512ELi16ELi256EEv26Group_norm_nhwc_fwd_params:
	.zero		688


//--------------------- .nv.constant0._Z35group_norm_nhwc_fwd_one_pass_kernelI11Fp32IOFp16WLi64ELi16ELi256EEv26Group_norm_nhwc_fwd_params --------------------------
	.section	.nv.constant0._Z35group_norm_nhwc_fwd_one_pass_kernelI11Fp32IOFp16WLi64ELi16ELi256EEv26Group_norm_nhwc_fwd_params,"a",@progbits
	.sectionflags	@""
	.align	4
.nv.constant0._Z35group_norm_nhwc_fwd_one_pass_kernelI11Fp32IOFp16WLi64ELi16ELi256EEv26Group_norm_nhwc_fwd_params:
	.zero		688


//--------------------- .nv.constant0._Z35group_norm_nhwc_fwd_one_pass_kernelI11Fp32IOFp16WLi128ELi16ELi256EEv26Group_norm_nhwc_fwd_params --------------------------
	.section	.nv.constant0._Z35group_norm_nhwc_fwd_one_pass_kernelI11Fp32IOFp16WLi128ELi16ELi256EEv26Group_norm_nhwc_fwd_params,"a",@progbits
	.sectionflags	@""
	.align	4
.nv.constant0._Z35group_norm_nhwc_fwd_one_pass_kernelI11Fp32IOFp16WLi128ELi16ELi256EEv26Group_norm_nhwc_fwd_params:
	.zero		688


//--------------------- .nv.constant0._Z35group_norm_nhwc_fwd_one_pass_kernelI11Fp32IOFp16WLi256ELi16ELi256EEv26Group_norm_nhwc_fwd_params --------------------------
	.section	.nv.constant0._Z35group_norm_nhwc_fwd_one_pass_kernelI11Fp32IOFp16WLi256ELi16ELi256EEv26Group_norm_nhwc_fwd_params,"a",@progbits
	.sectionflags	@""
	.align	4
.nv.constant0._Z35group_norm_nhwc_fwd_one_pass_kernelI11Fp32IOFp16WLi256ELi16ELi256EEv26Group_norm_nhwc_fwd_params:
	.zero		688


//--------------------- .nv.constant0._Z35group_norm_nhwc_fwd_one_pass_kernelI11Fp32IOFp16WLi512ELi16ELi256EEv26Group_norm_nhwc_fwd_params --------------------------
	.section	.nv.constant0._Z35group_norm_nhwc_fwd_one_pass_kernelI11Fp32IOFp16WLi512ELi16ELi256EEv26Group_norm_nhwc_fwd_params,"a",@progbits
	.sectionflags	@""
	.align	4
.nv.constant0._Z35group_norm_nhwc_fwd_one_pass_kernelI11Fp32IOFp16WLi512ELi16ELi256EEv26Group_norm_nhwc_fwd_params:
	.zero		688


//--------------------- SYMBOLS --------------------------

	.type		.nv.reservedSmem.offset0,@object
	.size		.nv.reservedSmem.offset0,0x4
